	.target	sm_103a

	.elftype	@"ET_EXEC"


//--------------------- .note.nv.tkinfo           --------------------------
	.section	.note.nv.tkinfo,"",@"SHT_NOTE"
	.sectionflags	@"SHF_NOTE_NV_TKINFO"
	.tkinfo
        /*0018*/ 	.word	0x00000002
        /*0030*/ 	.string	""
        /*0030*/ 	.string	"ptxas"
        /*0030*/ 	.string	"Cuda compilation tools, release 13.0, V13.0.88"
        /*0030*/ 	.string	"Build cuda_13.0.r13.0/compiler.36424714_0"
        /*0030*/ 	.string	"-arch sm_103a -m 64 "



//--------------------- .note.nv.cuinfo           --------------------------
	.section	.note.nv.cuinfo,"",@"SHT_NOTE"
	.sectionflags	@"SHF_NOTE_NV_CUINFO"
        /*0018*/ 	.short	0x0002
        /*001a*/ 	.short	0x0067
        /*001c*/ 	.short	0x0082
	.zero		2


//--------------------- .nv.info                  --------------------------
	.section	.nv.info,"",@"SHT_CUDA_INFO"
	.align	4


	//----- nvinfo : EIATTR_REGCOUNT
	.align		4
        /*0000*/ 	.byte	0x04, 0x2f
        /*0002*/ 	.short	(.L_12 - .L_11)
	.align		4
.L_11:
        /*0004*/ 	.word	index@(_ZN7cutlass13device_kernelIN5flash11enable_sm90INS1_16FlashAttnFwdSm90INS1_25CollectiveMainloopFwdSm90ILi2EN4cute5tupleIJNS5_1CILi1EEES8_S8_EEENS6_IJNS7_ILi128EEENS7_ILi96EEENS7_ILi64EEEEEELi256ENS_10bfloat16_tEfNS_4arch4Sm90ELb1ELb0ELb1ELb1ELb1ELb1ELb1ELb1ELb0ELb1ELb1ELb0EEENS1_21CollectiveEpilogueFwdINS6_IJSA_NS7_ILi256EEESB_EEES9_SE_SG_Li256ELb1ELb1ELb1ELb0EEENS1_36VarlenDynamicPersistentTileSchedulerILi128ELi96ELi256ELi128ELb1ELb1ELb1ELb1ELb1ELb1EEEEEEEEEvNT_6ParamsE)
        /*0008*/ 	.word	0x00000004


	//----- nvinfo : EIATTR_FRAME_SIZE
	.align		4
.L_12:
        /*000c*/ 	.byte	0x04, 0x11
        /*000e*/ 	.short	(.L_14 - .L_13)
	.align		4
.L_13:
        /*0010*/ 	.word	index@(_ZN7cutlass13device_kernelIN5flash11enable_sm90INS1_16FlashAttnFwdSm90INS1_25CollectiveMainloopFwdSm90ILi2EN4cute5tupleIJNS5_1CILi1EEES8_S8_EEENS6_IJNS7_ILi128EEENS7_ILi96EEENS7_ILi64EEEEEELi256ENS_10bfloat16_tEfNS_4arch4Sm90ELb1ELb0ELb1ELb1ELb1ELb1ELb1ELb1ELb0ELb1ELb1ELb0EEENS1_21CollectiveEpilogueFwdINS6_IJSA_NS7_ILi256EEESB_EEES9_SE_SG_Li256ELb1ELb1ELb1ELb0EEENS1_36VarlenDynamicPersistentTileSchedulerILi128ELi96ELi256ELi128ELb1ELb1ELb1ELb1ELb1ELb1EEEEEEEEEvNT_6ParamsE)
        /*0014*/ 	.word	0x00000000


	//----- nvinfo : EIATTR_REGCOUNT
	.align		4
.L_14:
        /*0018*/ 	.byte	0x04, 0x2f
        /*001a*/ 	.short	(.L_16 - .L_15)
	.align		4
.L_15:
        /*001c*/ 	.word	index@(_ZN7cutlass13device_kernelIN5flash11enable_sm90INS1_16FlashAttnFwdSm90INS1_25CollectiveMainloopFwdSm90ILi2EN4cute5tupleIJNS5_1CILi1EEES8_S8_EEENS6_IJNS7_ILi128EEENS7_ILi96EEENS7_ILi64EEEEEELi256ENS_10bfloat16_tEfNS_4arch4Sm90ELb1ELb0ELb1ELb1ELb1ELb0ELb1ELb1ELb0ELb1ELb1ELb0EEENS1_21CollectiveEpilogueFwdINS6_IJSA_NS7_ILi256EEESB_EEES9_SE_SG_Li256ELb1ELb1ELb1ELb0EEENS1_36VarlenDynamicPersistentTileSchedulerILi128ELi96ELi256ELi128ELb1ELb1ELb1ELb1ELb1ELb1EEEEEEEEEvNT_6ParamsE)
        /*0020*/ 	.word	0x00000004


	//----- nvinfo : EIATTR_FRAME_SIZE
	.align		4
.L_16:
        /*0024*/ 	.byte	0x04, 0x11
        /*0026*/ 	.short	(.L_18 - .L_17)
	.align		4
.L_17:
        /*0028*/ 	.word	index@(_ZN7cutlass13device_kernelIN5flash11enable_sm90INS1_16FlashAttnFwdSm90INS1_25CollectiveMainloopFwdSm90ILi2EN4cute5tupleIJNS5_1CILi1EEES8_S8_EEENS6_IJNS7_ILi128EEENS7_ILi96EEENS7_ILi64EEEEEELi256ENS_10bfloat16_tEfNS_4arch4Sm90ELb1ELb0ELb1ELb1ELb1ELb0ELb1ELb1ELb0ELb1ELb1ELb0EEENS1_21CollectiveEpilogueFwdINS6_IJSA_NS7_ILi256EEESB_EEES9_SE_SG_Li256ELb1ELb1ELb1ELb0EEENS1_36VarlenDynamicPersistentTileSchedulerILi128ELi96ELi256ELi128ELb1ELb1ELb1ELb1ELb1ELb1EEEEEEEEEvNT_6ParamsE)
        /*002c*/ 	.word	0x00000000


	//----- nvinfo : EIATTR_REGCOUNT
	.align		4
.L_18:
        /*0030*/ 	.byte	0x04, 0x2f
        /*0032*/ 	.short	(.L_20 - .L_19)
	.align		4
.L_19:
        /*0034*/ 	.word	index@(_ZN7cutlass13device_kernelIN5flash11enable_sm90INS1_16FlashAttnFwdSm90INS1_25CollectiveMainloopFwdSm90ILi2EN4cute5tupleIJNS5_1CILi1EEES8_S8_EEENS6_IJNS7_ILi128EEENS7_ILi96EEENS7_ILi64EEEEEELi256ENS_10bfloat16_tEfNS_4arch4Sm90ELb1ELb0ELb1ELb1ELb1ELb1ELb0ELb1ELb0ELb1ELb1ELb0EEENS1_21CollectiveEpilogueFwdINS6_IJSA_NS7_ILi256EEESB_EEES9_SE_SG_Li256ELb1ELb1ELb1ELb0EEENS1_36VarlenDynamicPersistentTileSchedulerILi128ELi96ELi256ELi128ELb1ELb1ELb1ELb1ELb1ELb1EEEEEEEEEvNT_6ParamsE)
        /*0038*/ 	.word	0x00000004


	//----- nvinfo : EIATTR_FRAME_SIZE
	.align		4
.L_20:
        /*003c*/ 	.byte	0x04, 0x11
        /*003e*/ 	.short	(.L_22 - .L_21)
	.align		4
.L_21:
        /*0040*/ 	.word	index@(_ZN7cutlass13device_kernelIN5flash11enable_sm90INS1_16FlashAttnFwdSm90INS1_25CollectiveMainloopFwdSm90ILi2EN4cute5tupleIJNS5_1CILi1EEES8_S8_EEENS6_IJNS7_ILi128EEENS7_ILi96EEENS7_ILi64EEEEEELi256ENS_10bfloat16_tEfNS_4arch4Sm90ELb1ELb0ELb1ELb1ELb1ELb1ELb0ELb1ELb0ELb1ELb1ELb0EEENS1_21CollectiveEpilogueFwdINS6_IJSA_NS7_ILi256EEESB_EEES9_SE_SG_Li256ELb1ELb1ELb1ELb0EEENS1_36VarlenDynamicPersistentTileSchedulerILi128ELi96ELi256ELi128ELb1ELb1ELb1ELb1ELb1ELb1EEEEEEEEEvNT_6ParamsE)
        /*0044*/ 	.word	0x00000000


	//----- nvinfo : EIATTR_REGCOUNT
	.align		4
.L_22:
        /*0048*/ 	.byte	0x04, 0x2f
        /*004a*/ 	.short	(.L_24 - .L_23)
	.align		4
.L_23:
        /*004c*/ 	.word	index@(_ZN7cutlass13device_kernelIN5flash11enable_sm90INS1_16FlashAttnFwdSm90INS1_25CollectiveMainloopFwdSm90ILi2EN4cute5tupleIJNS5_1CILi1EEES8_S8_EEENS6_IJNS7_ILi128EEENS7_ILi96EEENS7_ILi64EEEEEELi256ENS_10bfloat16_tEfNS_4arch4Sm90ELb1ELb0ELb1ELb1ELb1ELb0ELb0ELb1ELb0ELb1ELb1ELb0EEENS1_21CollectiveEpilogueFwdINS6_IJSA_NS7_ILi256EEESB_EEES9_SE_SG_Li256ELb1ELb1ELb1ELb0EEENS1_36VarlenDynamicPersistentTileSchedulerILi128ELi96ELi256ELi128ELb1ELb1ELb1ELb1ELb1ELb1EEEEEEEEEvNT_6ParamsE)
        /*0050*/ 	.word	0x00000004


	//----- nvinfo : EIATTR_FRAME_SIZE
	.align		4
.L_24:
        /*0054*/ 	.byte	0x04, 0x11
        /*0056*/ 	.short	(.L_26 - .L_25)
	.align		4
.L_25:
        /*0058*/ 	.word	index@(_ZN7cutlass13device_kernelIN5flash11enable_sm90INS1_16FlashAttnFwdSm90INS1_25CollectiveMainloopFwdSm90ILi2EN4cute5tupleIJNS5_1CILi1EEES8_S8_EEENS6_IJNS7_ILi128EEENS7_ILi96EEENS7_ILi64EEEEEELi256ENS_10bfloat16_tEfNS_4arch4Sm90ELb1ELb0ELb1ELb1ELb1ELb0ELb0ELb1ELb0ELb1ELb1ELb0EEENS1_21CollectiveEpilogueFwdINS6_IJSA_NS7_ILi256EEESB_EEES9_SE_SG_Li256ELb1ELb1ELb1ELb0EEENS1_36VarlenDynamicPersistentTileSchedulerILi128ELi96ELi256ELi128ELb1ELb1ELb1ELb1ELb1ELb1EEEEEEEEEvNT_6ParamsE)
        /*005c*/ 	.word	0x00000000


	//----- nvinfo : EIATTR_REGCOUNT
	.align		4
.L_26:
        /*0060*/ 	.byte	0x04, 0x2f
        /*0062*/ 	.short	(.L_28 - .L_27)
	.align		4
.L_27:
        /*0064*/ 	.word	index@(_ZN7cutlass13device_kernelIN5flash11enable_sm90INS1_16FlashAttnFwdSm90INS1_25CollectiveMainloopFwdSm90ILi2EN4cute5tupleIJNS5_1CILi1EEES8_S8_EEENS6_IJNS7_ILi128EEENS7_ILi96EEENS7_ILi64EEEEEELi256ENS_10bfloat16_tEfNS_4arch4Sm90ELb1ELb0ELb1ELb0ELb1ELb0ELb1ELb1ELb0ELb1ELb1ELb0EEENS1_21CollectiveEpilogueFwdINS6_IJSA_NS7_ILi256EEESB_EEES9_SE_SG_Li256ELb0ELb1ELb1ELb0EEENS1_19SingleTileSchedulerILb0ELb1ELb1ELi128EEEEEEEEEvNT_6ParamsE)
        /*0068*/ 	.word	0x00000004


	//----- nvinfo : EIATTR_FRAME_SIZE
	.align		4
.L_28:
        /*006c*/ 	.byte	0x04, 0x11
        /*006e*/ 	.short	(.L_30 - .L_29)
	.align		4
.L_29:
        /*0070*/ 	.word	index@(_ZN7cutlass13device_kernelIN5flash11enable_sm90INS1_16FlashAttnFwdSm90INS1_25CollectiveMainloopFwdSm90ILi2EN4cute5tupleIJNS5_1CILi1EEES8_S8_EEENS6_IJNS7_ILi128EEENS7_ILi96EEENS7_ILi64EEEEEELi256ENS_10bfloat16_tEfNS_4arch4Sm90ELb1ELb0ELb1ELb0ELb1ELb0ELb1ELb1ELb0ELb1ELb1ELb0EEENS1_21CollectiveEpilogueFwdINS6_IJSA_NS7_ILi256EEESB_EEES9_SE_SG_Li256ELb0ELb1ELb1ELb0EEENS1_19SingleTileSchedulerILb0ELb1ELb1ELi128EEEEEEEEEvNT_6ParamsE)
        /*0074*/ 	.word	0x00000000


	//----- nvinfo : EIATTR_REGCOUNT
	.align		4
.L_30:
        /*0078*/ 	.byte	0x04, 0x2f
        /*007a*/ 	.short	(.L_32 - .L_31)
	.align		4
.L_31:
        /*007c*/ 	.word	index@(_ZN7cutlass13device_kernelIN5flash11enable_sm90INS1_16FlashAttnFwdSm90INS1_25CollectiveMainloopFwdSm90ILi2EN4cute5tupleIJNS5_1CILi1EEES8_S8_EEENS6_IJNS7_ILi128EEENS7_ILi96EEENS7_ILi64EEEEEELi256ENS_10bfloat16_tEfNS_4arch4Sm90ELb1ELb0ELb1ELb0ELb1ELb0ELb0ELb1ELb0ELb1ELb1ELb0EEENS1_21CollectiveEpilogueFwdINS6_IJSA_NS7_ILi256EEESB_EEES9_SE_SG_Li256ELb0ELb1ELb1ELb0EEENS1_19SingleTileSchedulerILb0ELb1ELb1ELi128EEEEEEEEEvNT_6ParamsE)
        /*0080*/ 	.word	0x00000004


	//----- nvinfo : EIATTR_FRAME_SIZE
	.align		4
.L_32:
        /*0084*/ 	.byte	0x04, 0x11
        /*0086*/ 	.short	(.L_34 - .L_33)
	.align		4
.L_33:
        /*0088*/ 	.word	index@(_ZN7cutlass13device_kernelIN5flash11enable_sm90INS1_16FlashAttnFwdSm90INS1_25CollectiveMainloopFwdSm90ILi2EN4cute5tupleIJNS5_1CILi1EEES8_S8_EEENS6_IJNS7_ILi128EEENS7_ILi96EEENS7_ILi64EEEEEELi256ENS_10bfloat16_tEfNS_4arch4Sm90ELb1ELb0ELb1ELb0ELb1ELb0ELb0ELb1ELb0ELb1ELb1ELb0EEENS1_21CollectiveEpilogueFwdINS6_IJSA_NS7_ILi256EEESB_EEES9_SE_SG_Li256ELb0ELb1ELb1ELb0EEENS1_19SingleTileSchedulerILb0ELb1ELb1ELi128EEEEEEEEEvNT_6ParamsE)
        /*008c*/ 	.word	0x00000000


	//----- nvinfo : EIATTR_REGCOUNT
	.align		4
.L_34:
        /*0090*/ 	.byte	0x04, 0x2f
        /*0092*/ 	.short	(.L_36 - .L_35)
	.align		4
.L_35:
        /*0094*/ 	.word	index@(_ZN7cutlass13device_kernelIN5flash11enable_sm90INS1_16FlashAttnFwdSm90INS1_25CollectiveMainloopFwdSm90ILi2EN4cute5tupleIJNS5_1CILi1EEES8_S8_EEENS6_IJNS7_ILi128EEENS7_ILi96EEENS7_ILi64EEEEEELi256ENS_10bfloat16_tEfNS_4arch4Sm90ELb0ELb1ELb1ELb1ELb1ELb1ELb1ELb1ELb0ELb1ELb1ELb0EEENS1_21CollectiveEpilogueFwdINS6_IJSA_NS7_ILi256EEESB_EEES9_SE_SG_Li256ELb1ELb1ELb1ELb0EEENS1_36VarlenDynamicPersistentTileSchedulerILi128ELi96ELi256ELi128ELb1ELb1ELb1ELb1ELb0ELb1EEEEEEEEEvNT_6ParamsE)
        /*0098*/ 	.word	0x00000004


	//----- nvinfo : EIATTR_FRAME_SIZE
	.align		4
.L_36:
        /*009c*/ 	.byte	0x04, 0x11
        /*009e*/ 	.short	(.L_38 - .L_37)
	.align		4
.L_37:
        /*00a0*/ 	.word	index@(_ZN7cutlass13device_kernelIN5flash11enable_sm90INS1_16FlashAttnFwdSm90INS1_25CollectiveMainloopFwdSm90ILi2EN4cute5tupleIJNS5_1CILi1EEES8_S8_EEENS6_IJNS7_ILi128EEENS7_ILi96EEENS7_ILi64EEEEEELi256ENS_10bfloat16_tEfNS_4arch4Sm90ELb0ELb1ELb1ELb1ELb1ELb1ELb1ELb1ELb0ELb1ELb1ELb0EEENS1_21CollectiveEpilogueFwdINS6_IJSA_NS7_ILi256EEESB_EEES9_SE_SG_Li256ELb1ELb1ELb1ELb0EEENS1_36VarlenDynamicPersistentTileSchedulerILi128ELi96ELi256ELi128ELb1ELb1ELb1ELb1ELb0ELb1EEEEEEEEEvNT_6ParamsE)
        /*00a4*/ 	.word	0x00000000


	//----- nvinfo : EIATTR_REGCOUNT
	.align		4
.L_38:
        /*00a8*/ 	.byte	0x04, 0x2f
        /*00aa*/ 	.short	(.L_40 - .L_39)
	.align		4
.L_39:
        /*00ac*/ 	.word	index@(_ZN7cutlass13device_kernelIN5flash11enable_sm90INS1_16FlashAttnFwdSm90INS1_25CollectiveMainloopFwdSm90ILi2EN4cute5tupleIJNS5_1CILi1EEES8_S8_EEENS6_IJNS7_ILi128EEENS7_ILi96EEENS7_ILi64EEEEEELi256ENS_10bfloat16_tEfNS_4arch4Sm90ELb0ELb1ELb1ELb1ELb1ELb0ELb1ELb1ELb0ELb1ELb1ELb0EEENS1_21CollectiveEpilogueFwdINS6_IJSA_NS7_ILi256EEESB_EEES9_SE_SG_Li256ELb1ELb1ELb1ELb0EEENS1_36VarlenDynamicPersistentTileSchedulerILi128ELi96ELi256ELi128ELb1ELb1ELb1ELb1ELb0ELb1EEEEEEEEEvNT_6ParamsE)
        /*00b0*/ 	.word	0x00000004


	//----- nvinfo : EIATTR_FRAME_SIZE
	.align		4
.L_40:
        /*00b4*/ 	.byte	0x04, 0x11
        /*00b6*/ 	.short	(.L_42 - .L_41)
	.align		4
.L_41:
        /*00b8*/ 	.word	index@(_ZN7cutlass13device_kernelIN5flash11enable_sm90INS1_16FlashAttnFwdSm90INS1_25CollectiveMainloopFwdSm90ILi2EN4cute5tupleIJNS5_1CILi1EEES8_S8_EEENS6_IJNS7_ILi128EEENS7_ILi96EEENS7_ILi64EEEEEELi256ENS_10bfloat16_tEfNS_4arch4Sm90ELb0ELb1ELb1ELb1ELb1ELb0ELb1ELb1ELb0ELb1ELb1ELb0EEENS1_21CollectiveEpilogueFwdINS6_IJSA_NS7_ILi256EEESB_EEES9_SE_SG_Li256ELb1ELb1ELb1ELb0EEENS1_36VarlenDynamicPersistentTileSchedulerILi128ELi96ELi256ELi128ELb1ELb1ELb1ELb1ELb0ELb1EEEEEEEEEvNT_6ParamsE)
        /*00bc*/ 	.word	0x00000000


	//----- nvinfo : EIATTR_REGCOUNT
	.align		4
.L_42:
        /*00c0*/ 	.byte	0x04, 0x2f
        /*00c2*/ 	.short	(.L_44 - .L_43)
	.align		4
.L_43:
        /*00c4*/ 	.word	index@(_ZN7cutlass13device_kernelIN5flash11enable_sm90INS1_16FlashAttnFwdSm90INS1_25CollectiveMainloopFwdSm90ILi2EN4cute5tupleIJNS5_1CILi1EEES8_S8_EEENS6_IJNS7_ILi128EEENS7_ILi96EEENS7_ILi64EEEEEELi256ENS_10bfloat16_tEfNS_4arch4Sm90ELb0ELb1ELb1ELb1ELb1ELb1ELb0ELb1ELb0ELb1ELb1ELb0EEENS1_21CollectiveEpilogueFwdINS6_IJSA_NS7_ILi256EEESB_EEES9_SE_SG_Li256ELb1ELb1ELb1ELb0EEENS1_36VarlenDynamicPersistentTileSchedulerILi128ELi96ELi256ELi128ELb1ELb1ELb1ELb1ELb0ELb1EEEEEEEEEvNT_6ParamsE)
        /*00c8*/ 	.word	0x00000004


	//----- nvinfo : EIATTR_FRAME_SIZE
	.align		4
.L_44:
        /*00cc*/ 	.byte	0x04, 0x11
        /*00ce*/ 	.short	(.L_46 - .L_45)
	.align		4
.L_45:
        /*00d0*/ 	.word	index@(_ZN7cutlass13device_kernelIN5flash11enable_sm90INS1_16FlashAttnFwdSm90INS1_25CollectiveMainloopFwdSm90ILi2EN4cute5tupleIJNS5_1CILi1EEES8_S8_EEENS6_IJNS7_ILi128EEENS7_ILi96EEENS7_ILi64EEEEEELi256ENS_10bfloat16_tEfNS_4arch4Sm90ELb0ELb1ELb1ELb1ELb1ELb1ELb0ELb1ELb0ELb1ELb1ELb0EEENS1_21CollectiveEpilogueFwdINS6_IJSA_NS7_ILi256EEESB_EEES9_SE_SG_Li256ELb1ELb1ELb1ELb0EEENS1_36VarlenDynamicPersistentTileSchedulerILi128ELi96ELi256ELi128ELb1ELb1ELb1ELb1ELb0ELb1EEEEEEEEEvNT_6ParamsE)
        /*00d4*/ 	.word	0x00000000


	//----- nvinfo : EIATTR_REGCOUNT
	.align		4
.L_46:
        /*00d8*/ 	.byte	0x04, 0x2f
        /*00da*/ 	.short	(.L_48 - .L_47)
	.align		4
.L_47:
        /*00dc*/ 	.word	index@(_ZN7cutlass13device_kernelIN5flash11enable_sm90INS1_16FlashAttnFwdSm90INS1_25CollectiveMainloopFwdSm90ILi2EN4cute5tupleIJNS5_1CILi1EEES8_S8_EEENS6_IJNS7_ILi128EEENS7_ILi96EEENS7_ILi64EEEEEELi256ENS_10bfloat16_tEfNS_4arch4Sm90ELb0ELb1ELb1ELb1ELb1ELb0ELb0ELb1ELb0ELb1ELb1ELb0EEENS1_21CollectiveEpilogueFwdINS6_IJSA_NS7_ILi256EEESB_EEES9_SE_SG_Li256ELb1ELb1ELb1ELb0EEENS1_36VarlenDynamicPersistentTileSchedulerILi128ELi96ELi256ELi128ELb1ELb1ELb1ELb1ELb0ELb1EEEEEEEEEvNT_6ParamsE)
        /*00e0*/ 	.word	0x00000004


	//----- nvinfo : EIATTR_FRAME_SIZE
	.align		4
.L_48:
        /*00e4*/ 	.byte	0x04, 0x11
        /*00e6*/ 	.short	(.L_50 - .L_49)
	.align		4
.L_49:
        /*00e8*/ 	.word	index@(_ZN7cutlass13device_kernelIN5flash11enable_sm90INS1_16FlashAttnFwdSm90INS1_25CollectiveMainloopFwdSm90ILi2EN4cute5tupleIJNS5_1CILi1EEES8_S8_EEENS6_IJNS7_ILi128EEENS7_ILi96EEENS7_ILi64EEEEEELi256ENS_10bfloat16_tEfNS_4arch4Sm90ELb0ELb1ELb1ELb1ELb1ELb0ELb0ELb1ELb0ELb1ELb1ELb0EEENS1_21CollectiveEpilogueFwdINS6_IJSA_NS7_ILi256EEESB_EEES9_SE_SG_Li256ELb1ELb1ELb1ELb0EEENS1_36VarlenDynamicPersistentTileSchedulerILi128ELi96ELi256ELi128ELb1ELb1ELb1ELb1ELb0ELb1EEEEEEEEEvNT_6ParamsE)
        /*00ec*/ 	.word	0x00000000


	//----- nvinfo : EIATTR_REGCOUNT
	.align		4
.L_50:
        /*00f0*/ 	.byte	0x04, 0x2f
        /*00f2*/ 	.short	(.L_52 - .L_51)
	.align		4
.L_51:
        /*00f4*/ 	.word	index@(_ZN7cutlass13device_kernelIN5flash11enable_sm90INS1_16FlashAttnFwdSm90INS1_25CollectiveMainloopFwdSm90ILi2EN4cute5tupleIJNS5_1CILi1EEES8_S8_EEENS6_IJNS7_ILi128EEENS7_ILi96EEENS7_ILi64EEEEEELi256ENS_10bfloat16_tEfNS_4arch4Sm90ELb0ELb1ELb1ELb0ELb1ELb0ELb1ELb1ELb0ELb1ELb1ELb0EEENS1_21CollectiveEpilogueFwdINS6_IJSA_NS7_ILi256EEESB_EEES9_SE_SG_Li256ELb0ELb1ELb1ELb0EEENS1_19SingleTileSchedulerILb0ELb1ELb1ELi128EEEEEEEEEvNT_6ParamsE)
        /*00f8*/ 	.word	0x00000004


	//----- nvinfo : EIATTR_FRAME_SIZE
	.align		4
.L_52:
        /*00fc*/ 	.byte	0x04, 0x11
        /*00fe*/ 	.short	(.L_54 - .L_53)
	.align		4
.L_53:
        /*0100*/ 	.word	index@(_ZN7cutlass13device_kernelIN5flash11enable_sm90INS1_16FlashAttnFwdSm90INS1_25CollectiveMainloopFwdSm90ILi2EN4cute5tupleIJNS5_1CILi1EEES8_S8_EEENS6_IJNS7_ILi128EEENS7_ILi96EEENS7_ILi64EEEEEELi256ENS_10bfloat16_tEfNS_4arch4Sm90ELb0ELb1ELb1ELb0ELb1ELb0ELb1ELb1ELb0ELb1ELb1ELb0EEENS1_21CollectiveEpilogueFwdINS6_IJSA_NS7_ILi256EEESB_EEES9_SE_SG_Li256ELb0ELb1ELb1ELb0EEENS1_19SingleTileSchedulerILb0ELb1ELb1ELi128EEEEEEEEEvNT_6ParamsE)
        /*0104*/ 	.word	0x00000000


	//----- nvinfo : EIATTR_REGCOUNT
	.align		4
.L_54:
        /*0108*/ 	.byte	0x04, 0x2f
        /*010a*/ 	.short	(.L_56 - .L_55)
	.align		4
.L_55:
        /*010c*/ 	.word	index@(_ZN7cutlass13device_kernelIN5flash11enable_sm90INS1_16FlashAttnFwdSm90INS1_25CollectiveMainloopFwdSm90ILi2EN4cute5tupleIJNS5_1CILi1EEES8_S8_EEENS6_IJNS7_ILi128EEENS7_ILi96EEENS7_ILi64EEEEEELi256ENS_10bfloat16_tEfNS_4arch4Sm90ELb0ELb1ELb1ELb0ELb1ELb0ELb0ELb1ELb0ELb1ELb1ELb0EEENS1_21CollectiveEpilogueFwdINS6_IJSA_NS7_ILi256EEESB_EEES9_SE_SG_Li256ELb0ELb1ELb1ELb0EEENS1_19SingleTileSchedulerILb0ELb1ELb1ELi128EEEEEEEEEvNT_6ParamsE)
        /*0110*/ 	.word	0x00000004


	//----- nvinfo : EIATTR_FRAME_SIZE
	.align		4
.L_56:
        /*0114*/ 	.byte	0x04, 0x11
        /*0116*/ 	.short	(.L_58 - .L_57)
	.align		4
.L_57:
        /*0118*/ 	.word	index@(_ZN7cutlass13device_kernelIN5flash11enable_sm90INS1_16FlashAttnFwdSm90INS1_25CollectiveMainloopFwdSm90ILi2EN4cute5tupleIJNS5_1CILi1EEES8_S8_EEENS6_IJNS7_ILi128EEENS7_ILi96EEENS7_ILi64EEEEEELi256ENS_10bfloat16_tEfNS_4arch4Sm90ELb0ELb1ELb1ELb0ELb1ELb0ELb0ELb1ELb0ELb1ELb1ELb0EEENS1_21CollectiveEpilogueFwdINS6_IJSA_NS7_ILi256EEESB_EEES9_SE_SG_Li256ELb0ELb1ELb1ELb0EEENS1_19SingleTileSchedulerILb0ELb1ELb1ELi128EEEEEEEEEvNT_6ParamsE)
        /*011c*/ 	.word	0x00000000


	//----- nvinfo : EIATTR_REGCOUNT
	.align		4
.L_58:
        /*0120*/ 	.byte	0x04, 0x2f
        /*0122*/ 	.short	(.L_60 - .L_59)
	.align		4
.L_59:
        /*0124*/ 	.word	index@(_ZN7cutlass13device_kernelIN5flash11enable_sm90INS1_16FlashAttnFwdSm90INS1_25CollectiveMainloopFwdSm90ILi2EN4cute5tupleIJNS5_1CILi1EEES8_S8_EEENS6_IJNS7_ILi128EEENS7_ILi96EEENS7_ILi64EEEEEELi256ENS_10bfloat16_tEfNS_4arch4Sm90ELb0ELb0ELb1ELb1ELb1ELb1ELb1ELb1ELb0ELb1ELb1ELb0EEENS1_21CollectiveEpilogueFwdINS6_IJSA_NS7_ILi256EEESB_EEES9_SE_SG_Li256ELb1ELb1ELb1ELb0EEENS1_36VarlenDynamicPersistentTileSchedulerILi128ELi96ELi256ELi128ELb1ELb1ELb1ELb0ELb1ELb1EEEEEEEEEvNT_6ParamsE)
        /*0128*/ 	.word	0x00000004


	//----- nvinfo : EIATTR_FRAME_SIZE
	.align		4
.L_60:
        /*012c*/ 	.byte	0x04, 0x11
        /*012e*/ 	.short	(.L_62 - .L_61)
	.align		4
.L_61:
        /*0130*/ 	.word	index@(_ZN7cutlass13device_kernelIN5flash11enable_sm90INS1_16FlashAttnFwdSm90INS1_25CollectiveMainloopFwdSm90ILi2EN4cute5tupleIJNS5_1CILi1EEES8_S8_EEENS6_IJNS7_ILi128EEENS7_ILi96EEENS7_ILi64EEEEEELi256ENS_10bfloat16_tEfNS_4arch4Sm90ELb0ELb0ELb1ELb1ELb1ELb1ELb1ELb1ELb0ELb1ELb1ELb0EEENS1_21CollectiveEpilogueFwdINS6_IJSA_NS7_ILi256EEESB_EEES9_SE_SG_Li256ELb1ELb1ELb1ELb0EEENS1_36VarlenDynamicPersistentTileSchedulerILi128ELi96ELi256ELi128ELb1ELb1ELb1ELb0ELb1ELb1EEEEEEEEEvNT_6ParamsE)
        /*0134*/ 	.word	0x00000000


	//----- nvinfo : EIATTR_REGCOUNT
	.align		4
.L_62:
        /*0138*/ 	.byte	0x04, 0x2f
        /*013a*/ 	.short	(.L_64 - .L_63)
	.align		4
.L_63:
        /*013c*/ 	.word	index@(_ZN7cutlass13device_kernelIN5flash11enable_sm90INS1_16FlashAttnFwdSm90INS1_25CollectiveMainloopFwdSm90ILi2EN4cute5tupleIJNS5_1CILi1EEES8_S8_EEENS6_IJNS7_ILi128EEENS7_ILi96EEENS7_ILi64EEEEEELi256ENS_10bfloat16_tEfNS_4arch4Sm90ELb0ELb0ELb1ELb1ELb1ELb0ELb1ELb1ELb0ELb1ELb1ELb0EEENS1_21CollectiveEpilogueFwdINS6_IJSA_NS7_ILi256EEESB_EEES9_SE_SG_Li256ELb1ELb1ELb1ELb0EEENS1_36VarlenDynamicPersistentTileSchedulerILi128ELi96ELi256ELi128ELb1ELb1ELb1ELb0ELb1ELb1EEEEEEEEEvNT_6ParamsE)
        /*0140*/ 	.word	0x00000004


	//----- nvinfo : EIATTR_FRAME_SIZE
	.align		4
.L_64:
        /*0144*/ 	.byte	0x04, 0x11
        /*0146*/ 	.short	(.L_66 - .L_65)
	.align		4
.L_65:
        /*0148*/ 	.word	index@(_ZN7cutlass13device_kernelIN5flash11enable_sm90INS1_16FlashAttnFwdSm90INS1_25CollectiveMainloopFwdSm90ILi2EN4cute5tupleIJNS5_1CILi1EEES8_S8_EEENS6_IJNS7_ILi128EEENS7_ILi96EEENS7_ILi64EEEEEELi256ENS_10bfloat16_tEfNS_4arch4Sm90ELb0ELb0ELb1ELb1ELb1ELb0ELb1ELb1ELb0ELb1ELb1ELb0EEENS1_21CollectiveEpilogueFwdINS6_IJSA_NS7_ILi256EEESB_EEES9_SE_SG_Li256ELb1ELb1ELb1ELb0EEENS1_36VarlenDynamicPersistentTileSchedulerILi128ELi96ELi256ELi128ELb1ELb1ELb1ELb0ELb1ELb1EEEEEEEEEvNT_6ParamsE)
        /*014c*/ 	.word	0x00000000


	//----- nvinfo : EIATTR_REGCOUNT
	.align		4
.L_66:
        /*0150*/ 	.byte	0x04, 0x2f
        /*0152*/ 	.short	(.L_68 - .L_67)
	.align		4
.L_67:
        /*0154*/ 	.word	index@(_ZN7cutlass13device_kernelIN5flash11enable_sm90INS1_16FlashAttnFwdSm90INS1_25CollectiveMainloopFwdSm90ILi2EN4cute5tupleIJNS5_1CILi1EEES8_S8_EEENS6_IJNS7_ILi128EEENS7_ILi96EEENS7_ILi64EEEEEELi256ENS_10bfloat16_tEfNS_4arch4Sm90ELb0ELb0ELb1ELb1ELb1ELb1ELb0ELb1ELb0ELb1ELb1ELb0EEENS1_21CollectiveEpilogueFwdINS6_IJSA_NS7_ILi256EEESB_EEES9_SE_SG_Li256ELb1ELb1ELb1ELb0EEENS1_36VarlenDynamicPersistentTileSchedulerILi128ELi96ELi256ELi128ELb1ELb1ELb1ELb0ELb1ELb1EEEEEEEEEvNT_6ParamsE)
        /*0158*/ 	.word	0x00000004


	//----- nvinfo : EIATTR_FRAME_SIZE
	.align		4
.L_68:
        /*015c*/ 	.byte	0x04, 0x11
        /*015e*/ 	.short	(.L_70 - .L_69)
	.align		4
.L_69:
        /*0160*/ 	.word	index@(_ZN7cutlass13device_kernelIN5flash11enable_sm90INS1_16FlashAttnFwdSm90INS1_25CollectiveMainloopFwdSm90ILi2EN4cute5tupleIJNS5_1CILi1EEES8_S8_EEENS6_IJNS7_ILi128EEENS7_ILi96EEENS7_ILi64EEEEEELi256ENS_10bfloat16_tEfNS_4arch4Sm90ELb0ELb0ELb1ELb1ELb1ELb1ELb0ELb1ELb0ELb1ELb1ELb0EEENS1_21CollectiveEpilogueFwdINS6_IJSA_NS7_ILi256EEESB_EEES9_SE_SG_Li256ELb1ELb1ELb1ELb0EEENS1_36VarlenDynamicPersistentTileSchedulerILi128ELi96ELi256ELi128ELb1ELb1ELb1ELb0ELb1ELb1EEEEEEEEEvNT_6ParamsE)
        /*0164*/ 	.word	0x00000000


	//----- nvinfo : EIATTR_REGCOUNT
	.align		4
.L_70:
        /*0168*/ 	.byte	0x04, 0x2f
        /*016a*/ 	.short	(.L_72 - .L_71)
	.align		4
.L_71:
        /*016c*/ 	.word	index@(_ZN7cutlass13device_kernelIN5flash11enable_sm90INS1_16FlashAttnFwdSm90INS1_25CollectiveMainloopFwdSm90ILi2EN4cute5tupleIJNS5_1CILi1EEES8_S8_EEENS6_IJNS7_ILi128EEENS7_ILi96EEENS7_ILi64EEEEEELi256ENS_10bfloat16_tEfNS_4arch4Sm90ELb0ELb0ELb1ELb1ELb1ELb0ELb0ELb1ELb0ELb1ELb1ELb0EEENS1_21CollectiveEpilogueFwdINS6_IJSA_NS7_ILi256EEESB_EEES9_SE_SG_Li256ELb1ELb1ELb1ELb0EEENS1_36VarlenDynamicPersistentTileSchedulerILi128ELi96ELi256ELi128ELb1ELb1ELb1ELb0ELb1ELb1EEEEEEEEEvNT_6ParamsE)
        /*0170*/ 	.word	0x00000004


	//----- nvinfo : EIATTR_FRAME_SIZE
	.align		4
.L_72:
        /*0174*/ 	.byte	0x04, 0x11
        /*0176*/ 	.short	(.L_74 - .L_73)
	.align		4
.L_73:
        /*0178*/ 	.word	index@(_ZN7cutlass13device_kernelIN5flash11enable_sm90INS1_16FlashAttnFwdSm90INS1_25CollectiveMainloopFwdSm90ILi2EN4cute5tupleIJNS5_1CILi1EEES8_S8_EEENS6_IJNS7_ILi128EEENS7_ILi96EEENS7_ILi64EEEEEELi256ENS_10bfloat16_tEfNS_4arch4Sm90ELb0ELb0ELb1ELb1ELb1ELb0ELb0ELb1ELb0ELb1ELb1ELb0EEENS1_21CollectiveEpilogueFwdINS6_IJSA_NS7_ILi256EEESB_EEES9_SE_SG_Li256ELb1ELb1ELb1ELb0EEENS1_36VarlenDynamicPersistentTileSchedulerILi128ELi96ELi256ELi128ELb1ELb1ELb1ELb0ELb1ELb1EEEEEEEEEvNT_6ParamsE)
        /*017c*/ 	.word	0x00000000


	//----- nvinfo : EIATTR_REGCOUNT
	.align		4
.L_74:
        /*0180*/ 	.byte	0x04, 0x2f
        /*0182*/ 	.short	(.L_76 - .L_75)
	.align		4
.L_75:
        /*0184*/ 	.word	index@(_ZN7cutlass13device_kernelIN5flash11enable_sm90INS1_16FlashAttnFwdSm90INS1_25CollectiveMainloopFwdSm90ILi2EN4cute5tupleIJNS5_1CILi1EEES8_S8_EEENS6_IJNS7_ILi128EEENS7_ILi96EEENS7_ILi64EEEEEELi256ENS_10bfloat16_tEfNS_4arch4Sm90ELb0ELb0ELb1ELb0ELb1ELb0ELb1ELb1ELb0ELb1ELb1ELb0EEENS1_21CollectiveEpilogueFwdINS6_IJSA_NS7_ILi256EEESB_EEES9_SE_SG_Li256ELb0ELb1ELb1ELb0EEENS1_19SingleTileSchedulerILb0ELb1ELb1ELi128EEEEEEEEEvNT_6ParamsE)
        /*0188*/ 	.word	0x00000004


	//----- nvinfo : EIATTR_FRAME_SIZE
	.align		4
.L_76:
        /*018c*/ 	.byte	0x04, 0x11
        /*018e*/ 	.short	(.L_78 - .L_77)
	.align		4
.L_77:
        /*0190*/ 	.word	index@(_ZN7cutlass13device_kernelIN5flash11enable_sm90INS1_16FlashAttnFwdSm90INS1_25CollectiveMainloopFwdSm90ILi2EN4cute5tupleIJNS5_1CILi1EEES8_S8_EEENS6_IJNS7_ILi128EEENS7_ILi96EEENS7_ILi64EEEEEELi256ENS_10bfloat16_tEfNS_4arch4Sm90ELb0ELb0ELb1ELb0ELb1ELb0ELb1ELb1ELb0ELb1ELb1ELb0EEENS1_21CollectiveEpilogueFwdINS6_IJSA_NS7_ILi256EEESB_EEES9_SE_SG_Li256ELb0ELb1ELb1ELb0EEENS1_19SingleTileSchedulerILb0ELb1ELb1ELi128EEEEEEEEEvNT_6ParamsE)
        /*0194*/ 	.word	0x00000000


	//----- nvinfo : EIATTR_REGCOUNT
	.align		4
.L_78:
        /*0198*/ 	.byte	0x04, 0x2f
        /*019a*/ 	.short	(.L_80 - .L_79)
	.align		4
.L_79:
        /*019c*/ 	.word	index@(_ZN7cutlass13device_kernelIN5flash11enable_sm90INS1_16FlashAttnFwdSm90INS1_25CollectiveMainloopFwdSm90ILi2EN4cute5tupleIJNS5_1CILi1EEES8_S8_EEENS6_IJNS7_ILi128EEENS7_ILi96EEENS7_ILi64EEEEEELi256ENS_10bfloat16_tEfNS_4arch4Sm90ELb0ELb0ELb1ELb0ELb1ELb0ELb0ELb1ELb0ELb1ELb1ELb0EEENS1_21CollectiveEpilogueFwdINS6_IJSA_NS7_ILi256EEESB_EEES9_SE_SG_Li256ELb0ELb1ELb1ELb0EEENS1_19SingleTileSchedulerILb0ELb1ELb1ELi128EEEEEEEEEvNT_6ParamsE)
        /*01a0*/ 	.word	0x00000004


	//----- nvinfo : EIATTR_FRAME_SIZE
	.align		4
.L_80:
        /*01a4*/ 	.byte	0x04, 0x11
        /*01a6*/ 	.short	(.L_82 - .L_81)
	.align		4
.L_81:
        /*01a8*/ 	.word	index@(_ZN7cutlass13device_kernelIN5flash11enable_sm90INS1_16FlashAttnFwdSm90INS1_25CollectiveMainloopFwdSm90ILi2EN4cute5tupleIJNS5_1CILi1EEES8_S8_EEENS6_IJNS7_ILi128EEENS7_ILi96EEENS7_ILi64EEEEEELi256ENS_10bfloat16_tEfNS_4arch4Sm90ELb0ELb0ELb1ELb0ELb1ELb0ELb0ELb1ELb0ELb1ELb1ELb0EEENS1_21CollectiveEpilogueFwdINS6_IJSA_NS7_ILi256EEESB_EEES9_SE_SG_Li256ELb0ELb1ELb1ELb0EEENS1_19SingleTileSchedulerILb0ELb1ELb1ELi128EEEEEEEEEvNT_6ParamsE)
        /*01ac*/ 	.word	0x00000000


	//----- nvinfo : EIATTR_REGCOUNT
	.align		4
.L_82:
        /*01b0*/ 	.byte	0x04, 0x2f
        /*01b2*/ 	.short	(.L_84 - .L_83)
	.align		4
.L_83:
        /*01b4*/ 	.word	index@(_ZN7cutlass13device_kernelIN5flash11enable_sm90INS1_16FlashAttnFwdSm90INS1_25CollectiveMainloopFwdSm90ILi2EN4cute5tupleIJNS5_1CILi1EEES8_S8_EEENS6_IJNS7_ILi64EEESA_SA_EEELi512ENS_10bfloat16_tEfNS_4arch4Sm90ELb1ELb0ELb1ELb1ELb1ELb1ELb1ELb0ELb0ELb1ELb1ELb0EEENS1_21CollectiveEpilogueFwdINS6_IJSA_NS7_ILi512EEESA_EEES9_SC_SE_Li256ELb1ELb1ELb1ELb0EEENS1_36VarlenDynamicPersistentTileSchedulerILi64ELi64ELi256ELi128ELb1ELb1ELb1ELb1ELb1ELb1EEEEEEEEEvNT_6ParamsE)
        /*01b8*/ 	.word	0x00000004


	//----- nvinfo : EIATTR_FRAME_SIZE
	.align		4
.L_84:
        /*01bc*/ 	.byte	0x04, 0x11
        /*01be*/ 	.short	(.L_86 - .L_85)
	.align		4
.L_85:
        /*01c0*/ 	.word	index@(_ZN7cutlass13device_kernelIN5flash11enable_sm90INS1_16FlashAttnFwdSm90INS1_25CollectiveMainloopFwdSm90ILi2EN4cute5tupleIJNS5_1CILi1EEES8_S8_EEENS6_IJNS7_ILi64EEESA_SA_EEELi512ENS_10bfloat16_tEfNS_4arch4Sm90ELb1ELb0ELb1ELb1ELb1ELb1ELb1ELb0ELb0ELb1ELb1ELb0EEENS1_21CollectiveEpilogueFwdINS6_IJSA_NS7_ILi512EEESA_EEES9_SC_SE_Li256ELb1ELb1ELb1ELb0EEENS1_36VarlenDynamicPersistentTileSchedulerILi64ELi64ELi256ELi128ELb1ELb1ELb1ELb1ELb1ELb1EEEEEEEEEvNT_6ParamsE)
        /*01c4*/ 	.word	0x00000000


	//----- nvinfo : EIATTR_REGCOUNT
	.align		4
.L_86:
        /*01c8*/ 	.byte	0x04, 0x2f
        /*01ca*/ 	.short	(.L_88 - .L_87)
	.align		4
.L_87:
        /*01cc*/ 	.word	index@(_ZN7cutlass13device_kernelIN5flash11enable_sm90INS1_16FlashAttnFwdSm90INS1_25CollectiveMainloopFwdSm90ILi2EN4cute5tupleIJNS5_1CILi1EEES8_S8_EEENS6_IJNS7_ILi64EEESA_SA_EEELi512ENS_10bfloat16_tEfNS_4arch4Sm90ELb1ELb0ELb1ELb1ELb1ELb0ELb1ELb0ELb0ELb1ELb1ELb0EEENS1_21CollectiveEpilogueFwdINS6_IJSA_NS7_ILi512EEESA_EEES9_SC_SE_Li256ELb1ELb1ELb1ELb0EEENS1_36VarlenDynamicPersistentTileSchedulerILi64ELi64ELi256ELi128ELb1ELb1ELb1ELb1ELb1ELb1EEEEEEEEEvNT_6ParamsE)
        /*01d0*/ 	.word	0x00000004


	//----- nvinfo : EIATTR_FRAME_SIZE
	.align		4
.L_88:
        /*01d4*/ 	.byte	0x04, 0x11
        /*01d6*/ 	.short	(.L_90 - .L_89)
	.align		4
.L_89:
        /*01d8*/ 	.word	index@(_ZN7cutlass13device_kernelIN5flash11enable_sm90INS1_16FlashAttnFwdSm90INS1_25CollectiveMainloopFwdSm90ILi2EN4cute5tupleIJNS5_1CILi1EEES8_S8_EEENS6_IJNS7_ILi64EEESA_SA_EEELi512ENS_10bfloat16_tEfNS_4arch4Sm90ELb1ELb0ELb1ELb1ELb1ELb0ELb1ELb0ELb0ELb1ELb1ELb0EEENS1_21CollectiveEpilogueFwdINS6_IJSA_NS7_ILi512EEESA_EEES9_SC_SE_Li256ELb1ELb1ELb1ELb0EEENS1_36VarlenDynamicPersistentTileSchedulerILi64ELi64ELi256ELi128ELb1ELb1ELb1ELb1ELb1ELb1EEEEEEEEEvNT_6ParamsE)
        /*01dc*/ 	.word	0x00000000


	//----- nvinfo : EIATTR_REGCOUNT
	.align		4
.L_90:
        /*01e0*/ 	.byte	0x04, 0x2f
        /*01e2*/ 	.short	(.L_92 - .L_91)
	.align		4
.L_91:
        /*01e4*/ 	.word	index@(_ZN7cutlass13device_kernelIN5flash11enable_sm90INS1_16FlashAttnFwdSm90INS1_25CollectiveMainloopFwdSm90ILi2EN4cute5tupleIJNS5_1CILi1EEES8_S8_EEENS6_IJNS7_ILi64EEESA_SA_EEELi512ENS_10bfloat16_tEfNS_4arch4Sm90ELb1ELb0ELb1ELb1ELb1ELb1ELb0ELb0ELb0ELb1ELb1ELb0EEENS1_21CollectiveEpilogueFwdINS6_IJSA_NS7_ILi512EEESA_EEES9_SC_SE_Li256ELb1ELb1ELb1ELb0EEENS1_36VarlenDynamicPersistentTileSchedulerILi64ELi64ELi256ELi128ELb1ELb1ELb1ELb1ELb1ELb1EEEEEEEEEvNT_6ParamsE)
        /*01e8*/ 	.word	0x00000004


	//----- nvinfo : EIATTR_FRAME_SIZE
	.align		4
.L_92:
        /*01ec*/ 	.byte	0x04, 0x11
        /*01ee*/ 	.short	(.L_94 - .L_93)
	.align		4
.L_93:
        /*01f0*/ 	.word	index@(_ZN7cutlass13device_kernelIN5flash11enable_sm90INS1_16FlashAttnFwdSm90INS1_25CollectiveMainloopFwdSm90ILi2EN4cute5tupleIJNS5_1CILi1EEES8_S8_EEENS6_IJNS7_ILi64EEESA_SA_EEELi512ENS_10bfloat16_tEfNS_4arch4Sm90ELb1ELb0ELb1ELb1ELb1ELb1ELb0ELb0ELb0ELb1ELb1ELb0EEENS1_21CollectiveEpilogueFwdINS6_IJSA_NS7_ILi512EEESA_EEES9_SC_SE_Li256ELb1ELb1ELb1ELb0EEENS1_36VarlenDynamicPersistentTileSchedulerILi64ELi64ELi256ELi128ELb1ELb1ELb1ELb1ELb1ELb1EEEEEEEEEvNT_6ParamsE)
        /*01f4*/ 	.word	0x00000000


	//----- nvinfo : EIATTR_REGCOUNT
	.align		4
.L_94:
        /*01f8*/ 	.byte	0x04, 0x2f
        /*01fa*/ 	.short	(.L_96 - .L_95)
	.align		4
.L_95:
        /*01fc*/ 	.word	index@(_ZN7cutlass13device_kernelIN5flash11enable_sm90INS1_16FlashAttnFwdSm90INS1_25CollectiveMainloopFwdSm90ILi2EN4cute5tupleIJNS5_1CILi1EEES8_S8_EEENS6_IJNS7_ILi64EEESA_SA_EEELi512ENS_10bfloat16_tEfNS_4arch4Sm90ELb1ELb0ELb1ELb1ELb1ELb0ELb0ELb0ELb0ELb1ELb1ELb0EEENS1_21CollectiveEpilogueFwdINS6_IJSA_NS7_ILi512EEESA_EEES9_SC_SE_Li256ELb1ELb1ELb1ELb0EEENS1_36VarlenDynamicPersistentTileSchedulerILi64ELi64ELi256ELi128ELb1ELb1ELb1ELb1ELb1ELb1EEEEEEEEEvNT_6ParamsE)
        /*0200*/ 	.word	0x00000004


	//----- nvinfo : EIATTR_FRAME_SIZE
	.align		4
.L_96:
        /*0204*/ 	.byte	0x04, 0x11
        /*0206*/ 	.short	(.L_98 - .L_97)
	.align		4
.L_97:
        /*0208*/ 	.word	index@(_ZN7cutlass13device_kernelIN5flash11enable_sm90INS1_16FlashAttnFwdSm90INS1_25CollectiveMainloopFwdSm90ILi2EN4cute5tupleIJNS5_1CILi1EEES8_S8_EEENS6_IJNS7_ILi64EEESA_SA_EEELi512ENS_10bfloat16_tEfNS_4arch4Sm90ELb1ELb0ELb1ELb1ELb1ELb0ELb0ELb0ELb0ELb1ELb1ELb0EEENS1_21CollectiveEpilogueFwdINS6_IJSA_NS7_ILi512EEESA_EEES9_SC_SE_Li256ELb1ELb1ELb1ELb0EEENS1_36VarlenDynamicPersistentTileSchedulerILi64ELi64ELi256ELi128ELb1ELb1ELb1ELb1ELb1ELb1EEEEEEEEEvNT_6ParamsE)
        /*020c*/ 	.word	0x00000000


	//----- nvinfo : EIATTR_REGCOUNT
	.align		4
.L_98:
        /*0210*/ 	.byte	0x04, 0x2f
        /*0212*/ 	.short	(.L_100 - .L_99)
	.align		4
.L_99:
        /*0214*/ 	.word	index@(_ZN7cutlass13device_kernelIN5flash11enable_sm90INS1_16FlashAttnFwdSm90INS1_25CollectiveMainloopFwdSm90ILi2EN4cute5tupleIJNS5_1CILi1EEES8_S8_EEENS6_IJNS7_ILi64EEESA_SA_EEELi512ENS_10bfloat16_tEfNS_4arch4Sm90ELb1ELb0ELb1ELb0ELb1ELb0ELb1ELb0ELb0ELb1ELb1ELb0EEENS1_21CollectiveEpilogueFwdINS6_IJSA_NS7_ILi512EEESA_EEES9_SC_SE_Li256ELb0ELb1ELb1ELb0EEENS1_19SingleTileSchedulerILb0ELb1ELb1ELi64EEEEEEEEEvNT_6ParamsE)
        /*0218*/ 	.word	0x00000004


	//----- nvinfo : EIATTR_FRAME_SIZE
	.align		4
.L_100:
        /*021c*/ 	.byte	0x04, 0x11
        /*021e*/ 	.short	(.L_102 - .L_101)
	.align		4
.L_101:
        /*0220*/ 	.word	index@(_ZN7cutlass13device_kernelIN5flash11enable_sm90INS1_16FlashAttnFwdSm90INS1_25CollectiveMainloopFwdSm90ILi2EN4cute5tupleIJNS5_1CILi1EEES8_S8_EEENS6_IJNS7_ILi64EEESA_SA_EEELi512ENS_10bfloat16_tEfNS_4arch4Sm90ELb1ELb0ELb1ELb0ELb1ELb0ELb1ELb0ELb0ELb1ELb1ELb0EEENS1_21CollectiveEpilogueFwdINS6_IJSA_NS7_ILi512EEESA_EEES9_SC_SE_Li256ELb0ELb1ELb1ELb0EEENS1_19SingleTileSchedulerILb0ELb1ELb1ELi64EEEEEEEEEvNT_6ParamsE)
        /*0224*/ 	.word	0x00000000


	//----- nvinfo : EIATTR_REGCOUNT
	.align		4
.L_102:
        /*0228*/ 	.byte	0x04, 0x2f
        /*022a*/ 	.short	(.L_104 - .L_103)
	.align		4
.L_103:
        /*022c*/ 	.word	index@(_ZN7cutlass13device_kernelIN5flash11enable_sm90INS1_16FlashAttnFwdSm90INS1_25CollectiveMainloopFwdSm90ILi2EN4cute5tupleIJNS5_1CILi1EEES8_S8_EEENS6_IJNS7_ILi64EEESA_SA_EEELi512ENS_10bfloat16_tEfNS_4arch4Sm90ELb1ELb0ELb1ELb0ELb1ELb0ELb0ELb0ELb0ELb1ELb1ELb0EEENS1_21CollectiveEpilogueFwdINS6_IJSA_NS7_ILi512EEESA_EEES9_SC_SE_Li256ELb0ELb1ELb1ELb0EEENS1_19SingleTileSchedulerILb0ELb1ELb1ELi64EEEEEEEEEvNT_6ParamsE)
        /*0230*/ 	.word	0x00000004


	//----- nvinfo : EIATTR_FRAME_SIZE
	.align		4
.L_104:
        /*0234*/ 	.byte	0x04, 0x11
        /*0236*/ 	.short	(.L_106 - .L_105)
	.align		4
.L_105:
        /*0238*/ 	.word	index@(_ZN7cutlass13device_kernelIN5flash11enable_sm90INS1_16FlashAttnFwdSm90INS1_25CollectiveMainloopFwdSm90ILi2EN4cute5tupleIJNS5_1CILi1EEES8_S8_EEENS6_IJNS7_ILi64EEESA_SA_EEELi512ENS_10bfloat16_tEfNS_4arch4Sm90ELb1ELb0ELb1ELb0ELb1ELb0ELb0ELb0ELb0ELb1ELb1ELb0EEENS1_21CollectiveEpilogueFwdINS6_IJSA_NS7_ILi512EEESA_EEES9_SC_SE_Li256ELb0ELb1ELb1ELb0EEENS1_19SingleTileSchedulerILb0ELb1ELb1ELi64EEEEEEEEEvNT_6ParamsE)
        /*023c*/ 	.word	0x00000000


	//----- nvinfo : EIATTR_REGCOUNT
	.align		4
.L_106:
        /*0240*/ 	.byte	0x04, 0x2f
        /*0242*/ 	.short	(.L_108 - .L_107)
	.align		4
.L_107:
        /*0244*/ 	.word	index@(_ZN7cutlass13device_kernelIN5flash11enable_sm90INS1_16FlashAttnFwdSm90INS1_25CollectiveMainloopFwdSm90ILi2EN4cute5tupleIJNS5_1CILi1EEES8_S8_EEENS6_IJNS7_ILi64EEESA_SA_EEELi512ENS_10bfloat16_tEfNS_4arch4Sm90ELb0ELb1ELb1ELb1ELb1ELb1ELb1ELb0ELb0ELb1ELb1ELb0EEENS1_21CollectiveEpilogueFwdINS6_IJSA_NS7_ILi512EEESA_EEES9_SC_SE_Li256ELb1ELb1ELb1ELb0EEENS1_36VarlenDynamicPersistentTileSchedulerILi64ELi64ELi256ELi128ELb1ELb1ELb1ELb1ELb0ELb1EEEEEEEEEvNT_6ParamsE)
        /*0248*/ 	.word	0x00000004


	//----- nvinfo : EIATTR_FRAME_SIZE
	.align		4
.L_108:
        /*024c*/ 	.byte	0x04, 0x11
        /*024e*/ 	.short	(.L_110 - .L_109)
	.align		4
.L_109:
        /*0250*/ 	.word	index@(_ZN7cutlass13device_kernelIN5flash11enable_sm90INS1_16FlashAttnFwdSm90INS1_25CollectiveMainloopFwdSm90ILi2EN4cute5tupleIJNS5_1CILi1EEES8_S8_EEENS6_IJNS7_ILi64EEESA_SA_EEELi512ENS_10bfloat16_tEfNS_4arch4Sm90ELb0ELb1ELb1ELb1ELb1ELb1ELb1ELb0ELb0ELb1ELb1ELb0EEENS1_21CollectiveEpilogueFwdINS6_IJSA_NS7_ILi512EEESA_EEES9_SC_SE_Li256ELb1ELb1ELb1ELb0EEENS1_36VarlenDynamicPersistentTileSchedulerILi64ELi64ELi256ELi128ELb1ELb1ELb1ELb1ELb0ELb1EEEEEEEEEvNT_6ParamsE)
        /*0254*/ 	.word	0x00000000


	//----- nvinfo : EIATTR_REGCOUNT
	.align		4
.L_110:
        /*0258*/ 	.byte	0x04, 0x2f
        /*025a*/ 	.short	(.L_112 - .L_111)
	.align		4
.L_111:
        /*025c*/ 	.word	index@(_ZN7cutlass13device_kernelIN5flash11enable_sm90INS1_16FlashAttnFwdSm90INS1_25CollectiveMainloopFwdSm90ILi2EN4cute5tupleIJNS5_1CILi1EEES8_S8_EEENS6_IJNS7_ILi64EEESA_SA_EEELi512ENS_10bfloat16_tEfNS_4arch4Sm90ELb0ELb1ELb1ELb1ELb1ELb0ELb1ELb0ELb0ELb1ELb1ELb0EEENS1_21CollectiveEpilogueFwdINS6_IJSA_NS7_ILi512EEESA_EEES9_SC_SE_Li256ELb1ELb1ELb1ELb0EEENS1_36VarlenDynamicPersistentTileSchedulerILi64ELi64ELi256ELi128ELb1ELb1ELb1ELb1ELb0ELb1EEEEEEEEEvNT_6ParamsE)
        /*0260*/ 	.word	0x00000004


	//----- nvinfo : EIATTR_FRAME_SIZE
	.align		4
.L_112:
        /*0264*/ 	.byte	0x04, 0x11
        /*0266*/ 	.short	(.L_114 - .L_113)
	.align		4
.L_113:
        /*0268*/ 	.word	index@(_ZN7cutlass13device_kernelIN5flash11enable_sm90INS1_16FlashAttnFwdSm90INS1_25CollectiveMainloopFwdSm90ILi2EN4cute5tupleIJNS5_1CILi1EEES8_S8_EEENS6_IJNS7_ILi64EEESA_SA_EEELi512ENS_10bfloat16_tEfNS_4arch4Sm90ELb0ELb1ELb1ELb1ELb1ELb0ELb1ELb0ELb0ELb1ELb1ELb0EEENS1_21CollectiveEpilogueFwdINS6_IJSA_NS7_ILi512EEESA_EEES9_SC_SE_Li256ELb1ELb1ELb1ELb0EEENS1_36VarlenDynamicPersistentTileSchedulerILi64ELi64ELi256ELi128ELb1ELb1ELb1ELb1ELb0ELb1EEEEEEEEEvNT_6ParamsE)
        /*026c*/ 	.word	0x00000000


	//----- nvinfo : EIATTR_REGCOUNT
	.align		4
.L_114:
        /*0270*/ 	.byte	0x04, 0x2f
        /*0272*/ 	.short	(.L_116 - .L_115)
	.align		4
.L_115:
        /*0274*/ 	.word	index@(_ZN7cutlass13device_kernelIN5flash11enable_sm90INS1_16FlashAttnFwdSm90INS1_25CollectiveMainloopFwdSm90ILi2EN4cute5tupleIJNS5_1CILi1EEES8_S8_EEENS6_IJNS7_ILi64EEESA_SA_EEELi512ENS_10bfloat16_tEfNS_4arch4Sm90ELb0ELb1ELb1ELb1ELb1ELb1ELb0ELb0ELb0ELb1ELb1ELb0EEENS1_21CollectiveEpilogueFwdINS6_IJSA_NS7_ILi512EEESA_EEES9_SC_SE_Li256ELb1ELb1ELb1ELb0EEENS1_36VarlenDynamicPersistentTileSchedulerILi64ELi64ELi256ELi128ELb1ELb1ELb1ELb1ELb0ELb1EEEEEEEEEvNT_6ParamsE)
        /*0278*/ 	.word	0x00000004


	//----- nvinfo : EIATTR_FRAME_SIZE
	.align		4
.L_116:
        /*027c*/ 	.byte	0x04, 0x11
        /*027e*/ 	.short	(.L_118 - .L_117)
	.align		4
.L_117:
        /*0280*/ 	.word	index@(_ZN7cutlass13device_kernelIN5flash11enable_sm90INS1_16FlashAttnFwdSm90INS1_25CollectiveMainloopFwdSm90ILi2EN4cute5tupleIJNS5_1CILi1EEES8_S8_EEENS6_IJNS7_ILi64EEESA_SA_EEELi512ENS_10bfloat16_tEfNS_4arch4Sm90ELb0ELb1ELb1ELb1ELb1ELb1ELb0ELb0ELb0ELb1ELb1ELb0EEENS1_21CollectiveEpilogueFwdINS6_IJSA_NS7_ILi512EEESA_EEES9_SC_SE_Li256ELb1ELb1ELb1ELb0EEENS1_36VarlenDynamicPersistentTileSchedulerILi64ELi64ELi256ELi128ELb1ELb1ELb1ELb1ELb0ELb1EEEEEEEEEvNT_6ParamsE)
        /*0284*/ 	.word	0x00000000


	//----- nvinfo : EIATTR_REGCOUNT
	.align		4
.L_118:
        /*0288*/ 	.byte	0x04, 0x2f
        /*028a*/ 	.short	(.L_120 - .L_119)
	.align		4
.L_119:
        /*028c*/ 	.word	index@(_ZN7cutlass13device_kernelIN5flash11enable_sm90INS1_16FlashAttnFwdSm90INS1_25CollectiveMainloopFwdSm90ILi2EN4cute5tupleIJNS5_1CILi1EEES8_S8_EEENS6_IJNS7_ILi64EEESA_SA_EEELi512ENS_10bfloat16_tEfNS_4arch4Sm90ELb0ELb1ELb1ELb1ELb1ELb0ELb0ELb0ELb0ELb1ELb1ELb0EEENS1_21CollectiveEpilogueFwdINS6_IJSA_NS7_ILi512EEESA_EEES9_SC_SE_Li256ELb1ELb1ELb1ELb0EEENS1_36VarlenDynamicPersistentTileSchedulerILi64ELi64ELi256ELi128ELb1ELb1ELb1ELb1ELb0ELb1EEEEEEEEEvNT_6ParamsE)
        /*0290*/ 	.word	0x00000004


	//----- nvinfo : EIATTR_FRAME_SIZE
	.align		4
.L_120:
        /*0294*/ 	.byte	0x04, 0x11
        /*0296*/ 	.short	(.L_122 - .L_121)
	.align		4
.L_121:
        /*0298*/ 	.word	index@(_ZN7cutlass13device_kernelIN5flash11enable_sm90INS1_16FlashAttnFwdSm90INS1_25CollectiveMainloopFwdSm90ILi2EN4cute5tupleIJNS5_1CILi1EEES8_S8_EEENS6_IJNS7_ILi64EEESA_SA_EEELi512ENS_10bfloat16_tEfNS_4arch4Sm90ELb0ELb1ELb1ELb1ELb1ELb0ELb0ELb0ELb0ELb1ELb1ELb0EEENS1_21CollectiveEpilogueFwdINS6_IJSA_NS7_ILi512EEESA_EEES9_SC_SE_Li256ELb1ELb1ELb1ELb0EEENS1_36VarlenDynamicPersistentTileSchedulerILi64ELi64ELi256ELi128ELb1ELb1ELb1ELb1ELb0ELb1EEEEEEEEEvNT_6ParamsE)
        /*029c*/ 	.word	0x00000000


	//----- nvinfo : EIATTR_REGCOUNT
	.align		4
.L_122:
        /*02a0*/ 	.byte	0x04, 0x2f
        /*02a2*/ 	.short	(.L_124 - .L_123)
	.align		4
.L_123:
        /*02a4*/ 	.word	index@(_ZN7cutlass13device_kernelIN5flash11enable_sm90INS1_16FlashAttnFwdSm90INS1_25CollectiveMainloopFwdSm90ILi2EN4cute5tupleIJNS5_1CILi1EEES8_S8_EEENS6_IJNS7_ILi64EEESA_SA_EEELi512ENS_10bfloat16_tEfNS_4arch4Sm90ELb0ELb1ELb1ELb0ELb1ELb0ELb1ELb0ELb0ELb1ELb1ELb0EEENS1_21CollectiveEpilogueFwdINS6_IJSA_NS7_ILi512EEESA_EEES9_SC_SE_Li256ELb0ELb1ELb1ELb0EEENS1_19SingleTileSchedulerILb0ELb1ELb1ELi64EEEEEEEEEvNT_6ParamsE)
        /*02a8*/ 	.word	0x00000004


	//----- nvinfo : EIATTR_FRAME_SIZE
	.align		4
.L_124:
        /*02ac*/ 	.byte	0x04, 0x11
        /*02ae*/ 	.short	(.L_126 - .L_125)
	.align		4
.L_125:
        /*02b0*/ 	.word	index@(_ZN7cutlass13device_kernelIN5flash11enable_sm90INS1_16FlashAttnFwdSm90INS1_25CollectiveMainloopFwdSm90ILi2EN4cute5tupleIJNS5_1CILi1EEES8_S8_EEENS6_IJNS7_ILi64EEESA_SA_EEELi512ENS_10bfloat16_tEfNS_4arch4Sm90ELb0ELb1ELb1ELb0ELb1ELb0ELb1ELb0ELb0ELb1ELb1ELb0EEENS1_21CollectiveEpilogueFwdINS6_IJSA_NS7_ILi512EEESA_EEES9_SC_SE_Li256ELb0ELb1ELb1ELb0EEENS1_19SingleTileSchedulerILb0ELb1ELb1ELi64EEEEEEEEEvNT_6ParamsE)
        /*02b4*/ 	.word	0x00000000


	//----- nvinfo : EIATTR_REGCOUNT
	.align		4
.L_126:
        /*02b8*/ 	.byte	0x04, 0x2f
        /*02ba*/ 	.short	(.L_128 - .L_127)
	.align		4
.L_127:
        /*02bc*/ 	.word	index@(_ZN7cutlass13device_kernelIN5flash11enable_sm90INS1_16FlashAttnFwdSm90INS1_25CollectiveMainloopFwdSm90ILi2EN4cute5tupleIJNS5_1CILi1EEES8_S8_EEENS6_IJNS7_ILi64EEESA_SA_EEELi512ENS_10bfloat16_tEfNS_4arch4Sm90ELb0ELb1ELb1ELb0ELb1ELb0ELb0ELb0ELb0ELb1ELb1ELb0EEENS1_21CollectiveEpilogueFwdINS6_IJSA_NS7_ILi512EEESA_EEES9_SC_SE_Li256ELb0ELb1ELb1ELb0EEENS1_19SingleTileSchedulerILb0ELb1ELb1ELi64EEEEEEEEEvNT_6ParamsE)
        /*02c0*/ 	.word	0x00000004


	//----- nvinfo : EIATTR_FRAME_SIZE
	.align		4
.L_128:
        /*02c4*/ 	.byte	0x04, 0x11
        /*02c6*/ 	.short	(.L_130 - .L_129)
	.align		4
.L_129:
        /*02c8*/ 	.word	index@(_ZN7cutlass13device_kernelIN5flash11enable_sm90INS1_16FlashAttnFwdSm90INS1_25CollectiveMainloopFwdSm90ILi2EN4cute5tupleIJNS5_1CILi1EEES8_S8_EEENS6_IJNS7_ILi64EEESA_SA_EEELi512ENS_10bfloat16_tEfNS_4arch4Sm90ELb0ELb1ELb1ELb0ELb1ELb0ELb0ELb0ELb0ELb1ELb1ELb0EEENS1_21CollectiveEpilogueFwdINS6_IJSA_NS7_ILi512EEESA_EEES9_SC_SE_Li256ELb0ELb1ELb1ELb0EEENS1_19SingleTileSchedulerILb0ELb1ELb1ELi64EEEEEEEEEvNT_6ParamsE)
        /*02cc*/ 	.word	0x00000000


	//----- nvinfo : EIATTR_REGCOUNT
	.align		4
.L_130:
        /*02d0*/ 	.byte	0x04, 0x2f
        /*02d2*/ 	.short	(.L_132 - .L_131)
	.align		4
.L_131:
        /*02d4*/ 	.word	index@(_ZN7cutlass13device_kernelIN5flash11enable_sm90INS1_16FlashAttnFwdSm90INS1_25CollectiveMainloopFwdSm90ILi2EN4cute5tupleIJNS5_1CILi1EEES8_S8_EEENS6_IJNS7_ILi64EEESA_SA_EEELi512ENS_10bfloat16_tEfNS_4arch4Sm90ELb0ELb0ELb1ELb1ELb1ELb1ELb1ELb0ELb0ELb1ELb1ELb0EEENS1_21CollectiveEpilogueFwdINS6_IJSA_NS7_ILi512EEESA_EEES9_SC_SE_Li256ELb1ELb1ELb1ELb0EEENS1_36VarlenDynamicPersistentTileSchedulerILi64ELi64ELi256ELi128ELb1ELb1ELb1ELb0ELb1ELb1EEEEEEEEEvNT_6ParamsE)
        /*02d8*/ 	.word	0x00000004


	//----- nvinfo : EIATTR_FRAME_SIZE
	.align		4
.L_132:
        /*02dc*/ 	.byte	0x04, 0x11
        /*02de*/ 	.short	(.L_134 - .L_133)
	.align		4
.L_133:
        /*02e0*/ 	.word	index@(_ZN7cutlass13device_kernelIN5flash11enable_sm90INS1_16FlashAttnFwdSm90INS1_25CollectiveMainloopFwdSm90ILi2EN4cute5tupleIJNS5_1CILi1EEES8_S8_EEENS6_IJNS7_ILi64EEESA_SA_EEELi512ENS_10bfloat16_tEfNS_4arch4Sm90ELb0ELb0ELb1ELb1ELb1ELb1ELb1ELb0ELb0ELb1ELb1ELb0EEENS1_21CollectiveEpilogueFwdINS6_IJSA_NS7_ILi512EEESA_EEES9_SC_SE_Li256ELb1ELb1ELb1ELb0EEENS1_36VarlenDynamicPersistentTileSchedulerILi64ELi64ELi256ELi128ELb1ELb1ELb1ELb0ELb1ELb1EEEEEEEEEvNT_6ParamsE)
        /*02e4*/ 	.word	0x00000000


	//----- nvinfo : EIATTR_REGCOUNT
	.align		4
.L_134:
        /*02e8*/ 	.byte	0x04, 0x2f
        /*02ea*/ 	.short	(.L_136 - .L_135)
	.align		4
.L_135:
        /*02ec*/ 	.word	index@(_ZN7cutlass13device_kernelIN5flash11enable_sm90INS1_16FlashAttnFwdSm90INS1_25CollectiveMainloopFwdSm90ILi2EN4cute5tupleIJNS5_1CILi1EEES8_S8_EEENS6_IJNS7_ILi64EEESA_SA_EEELi512ENS_10bfloat16_tEfNS_4arch4Sm90ELb0ELb0ELb1ELb1ELb1ELb0ELb1ELb0ELb0ELb1ELb1ELb0EEENS1_21CollectiveEpilogueFwdINS6_IJSA_NS7_ILi512EEESA_EEES9_SC_SE_Li256ELb1ELb1ELb1ELb0EEENS1_36VarlenDynamicPersistentTileSchedulerILi64ELi64ELi256ELi128ELb1ELb1ELb1ELb0ELb1ELb1EEEEEEEEEvNT_6ParamsE)
        /*02f0*/ 	.word	0x00000004


	//----- nvinfo : EIATTR_FRAME_SIZE
	.align		4
.L_136:
        /*02f4*/ 	.byte	0x04, 0x11
        /*02f6*/ 	.short	(.L_138 - .L_137)
	.align		4
.L_137:
        /*02f8*/ 	.word	index@(_ZN7cutlass13device_kernelIN5flash11enable_sm90INS1_16FlashAttnFwdSm90INS1_25CollectiveMainloopFwdSm90ILi2EN4cute5tupleIJNS5_1CILi1EEES8_S8_EEENS6_IJNS7_ILi64EEESA_SA_EEELi512ENS_10bfloat16_tEfNS_4arch4Sm90ELb0ELb0ELb1ELb1ELb1ELb0ELb1ELb0ELb0ELb1ELb1ELb0EEENS1_21CollectiveEpilogueFwdINS6_IJSA_NS7_ILi512EEESA_EEES9_SC_SE_Li256ELb1ELb1ELb1ELb0EEENS1_36VarlenDynamicPersistentTileSchedulerILi64ELi64ELi256ELi128ELb1ELb1ELb1ELb0ELb1ELb1EEEEEEEEEvNT_6ParamsE)
        /*02fc*/ 	.word	0x00000000


	//----- nvinfo : EIATTR_REGCOUNT
	.align		4
.L_138:
        /*0300*/ 	.byte	0x04, 0x2f
        /*0302*/ 	.short	(.L_140 - .L_139)
	.align		4
.L_139:
        /*0304*/ 	.word	index@(_ZN7cutlass13device_kernelIN5flash11enable_sm90INS1_16FlashAttnFwdSm90INS1_25CollectiveMainloopFwdSm90ILi2EN4cute5tupleIJNS5_1CILi1EEES8_S8_EEENS6_IJNS7_ILi64EEESA_SA_EEELi512ENS_10bfloat16_tEfNS_4arch4Sm90ELb0ELb0ELb1ELb1ELb1ELb1ELb0ELb0ELb0ELb1ELb1ELb0EEENS1_21CollectiveEpilogueFwdINS6_IJSA_NS7_ILi512EEESA_EEES9_SC_SE_Li256ELb1ELb1ELb1ELb0EEENS1_36VarlenDynamicPersistentTileSchedulerILi64ELi64ELi256ELi128ELb1ELb1ELb1ELb0ELb1ELb1EEEEEEEEEvNT_6ParamsE)
        /*0308*/ 	.word	0x00000004


	//----- nvinfo : EIATTR_FRAME_SIZE
	.align		4
.L_140:
        /*030c*/ 	.byte	0x04, 0x11
        /*030e*/ 	.short	(.L_142 - .L_141)
	.align		4
.L_141:
        /*0310*/ 	.word	index@(_ZN7cutlass13device_kernelIN5flash11enable_sm90INS1_16FlashAttnFwdSm90INS1_25CollectiveMainloopFwdSm90ILi2EN4cute5tupleIJNS5_1CILi1EEES8_S8_EEENS6_IJNS7_ILi64EEESA_SA_EEELi512ENS_10bfloat16_tEfNS_4arch4Sm90ELb0ELb0ELb1ELb1ELb1ELb1ELb0ELb0ELb0ELb1ELb1ELb0EEENS1_21CollectiveEpilogueFwdINS6_IJSA_NS7_ILi512EEESA_EEES9_SC_SE_Li256ELb1ELb1ELb1ELb0EEENS1_36VarlenDynamicPersistentTileSchedulerILi64ELi64ELi256ELi128ELb1ELb1ELb1ELb0ELb1ELb1EEEEEEEEEvNT_6ParamsE)
        /*0314*/ 	.word	0x00000000


	//----- nvinfo : EIATTR_REGCOUNT
	.align		4
.L_142:
        /*0318*/ 	.byte	0x04, 0x2f
        /*031a*/ 	.short	(.L_144 - .L_143)
	.align		4
.L_143:
        /*031c*/ 	.word	index@(_ZN7cutlass13device_kernelIN5flash11enable_sm90INS1_16FlashAttnFwdSm90INS1_25CollectiveMainloopFwdSm90ILi2EN4cute5tupleIJNS5_1CILi1EEES8_S8_EEENS6_IJNS7_ILi64EEESA_SA_EEELi512ENS_10bfloat16_tEfNS_4arch4Sm90ELb0ELb0ELb1ELb1ELb1ELb0ELb0ELb0ELb0ELb1ELb1ELb0EEENS1_21CollectiveEpilogueFwdINS6_IJSA_NS7_ILi512EEESA_EEES9_SC_SE_Li256ELb1ELb1ELb1ELb0EEENS1_36VarlenDynamicPersistentTileSchedulerILi64ELi64ELi256ELi128ELb1ELb1ELb1ELb0ELb1ELb1EEEEEEEEEvNT_6ParamsE)
        /*0320*/ 	.word	0x00000004


	//----- nvinfo : EIATTR_FRAME_SIZE
	.align		4
.L_144:
        /*0324*/ 	.byte	0x04, 0x11
        /*0326*/ 	.short	(.L_146 - .L_145)
	.align		4
.L_145:
        /*0328*/ 	.word	index@(_ZN7cutlass13device_kernelIN5flash11enable_sm90INS1_16FlashAttnFwdSm90INS1_25CollectiveMainloopFwdSm90ILi2EN4cute5tupleIJNS5_1CILi1EEES8_S8_EEENS6_IJNS7_ILi64EEESA_SA_EEELi512ENS_10bfloat16_tEfNS_4arch4Sm90ELb0ELb0ELb1ELb1ELb1ELb0ELb0ELb0ELb0ELb1ELb1ELb0EEENS1_21CollectiveEpilogueFwdINS6_IJSA_NS7_ILi512EEESA_EEES9_SC_SE_Li256ELb1ELb1ELb1ELb0EEENS1_36VarlenDynamicPersistentTileSchedulerILi64ELi64ELi256ELi128ELb1ELb1ELb1ELb0ELb1ELb1EEEEEEEEEvNT_6ParamsE)
        /*032c*/ 	.word	0x00000000


	//----- nvinfo : EIATTR_REGCOUNT
	.align		4
.L_146:
        /*0330*/ 	.byte	0x04, 0x2f
        /*0332*/ 	.short	(.L_148 - .L_147)
	.align		4
.L_147:
        /*0334*/ 	.word	index@(_ZN7cutlass13device_kernelIN5flash11enable_sm90INS1_16FlashAttnFwdSm90INS1_25CollectiveMainloopFwdSm90ILi2EN4cute5tupleIJNS5_1CILi1EEES8_S8_EEENS6_IJNS7_ILi64EEESA_SA_EEELi512ENS_10bfloat16_tEfNS_4arch4Sm90ELb0ELb0ELb1ELb0ELb1ELb0ELb1ELb0ELb0ELb1ELb1ELb0EEENS1_21CollectiveEpilogueFwdINS6_IJSA_NS7_ILi512EEESA_EEES9_SC_SE_Li256ELb0ELb1ELb1ELb0EEENS1_19SingleTileSchedulerILb0ELb1ELb1ELi64EEEEEEEEEvNT_6ParamsE)
        /*0338*/ 	.word	0x00000004


	//----- nvinfo : EIATTR_FRAME_SIZE
	.align		4
.L_148:
        /*033c*/ 	.byte	0x04, 0x11
        /*033e*/ 	.short	(.L_150 - .L_149)
	.align		4
.L_149:
        /*0340*/ 	.word	index@(_ZN7cutlass13device_kernelIN5flash11enable_sm90INS1_16FlashAttnFwdSm90INS1_25CollectiveMainloopFwdSm90ILi2EN4cute5tupleIJNS5_1CILi1EEES8_S8_EEENS6_IJNS7_ILi64EEESA_SA_EEELi512ENS_10bfloat16_tEfNS_4arch4Sm90ELb0ELb0ELb1ELb0ELb1ELb0ELb1ELb0ELb0ELb1ELb1ELb0EEENS1_21CollectiveEpilogueFwdINS6_IJSA_NS7_ILi512EEESA_EEES9_SC_SE_Li256ELb0ELb1ELb1ELb0EEENS1_19SingleTileSchedulerILb0ELb1ELb1ELi64EEEEEEEEEvNT_6ParamsE)
        /*0344*/ 	.word	0x00000000


	//----- nvinfo : EIATTR_REGCOUNT
	.align		4
.L_150:
        /*0348*/ 	.byte	0x04, 0x2f
        /*034a*/ 	.short	(.L_152 - .L_151)
	.align		4
.L_151:
        /*034c*/ 	.word	index@(_ZN7cutlass13device_kernelIN5flash11enable_sm90INS1_16FlashAttnFwdSm90INS1_25CollectiveMainloopFwdSm90ILi2EN4cute5tupleIJNS5_1CILi1EEES8_S8_EEENS6_IJNS7_ILi64EEESA_SA_EEELi512ENS_10bfloat16_tEfNS_4arch4Sm90ELb0ELb0ELb1ELb0ELb1ELb0ELb0ELb0ELb0ELb1ELb1ELb0EEENS1_21CollectiveEpilogueFwdINS6_IJSA_NS7_ILi512EEESA_EEES9_SC_SE_Li256ELb0ELb1ELb1ELb0EEENS1_19SingleTileSchedulerILb0ELb1ELb1ELi64EEEEEEEEEvNT_6ParamsE)
        /*0350*/ 	.word	0x00000004


	//----- nvinfo : EIATTR_FRAME_SIZE
	.align		4
.L_152:
        /*0354*/ 	.byte	0x04, 0x11
        /*0356*/ 	.short	(.L_154 - .L_153)
	.align		4
.L_153:
        /*0358*/ 	.word	index@(_ZN7cutlass13device_kernelIN5flash11enable_sm90INS1_16FlashAttnFwdSm90INS1_25CollectiveMainloopFwdSm90ILi2EN4cute5tupleIJNS5_1CILi1EEES8_S8_EEENS6_IJNS7_ILi64EEESA_SA_EEELi512ENS_10bfloat16_tEfNS_4arch4Sm90ELb0ELb0ELb1ELb0ELb1ELb0ELb0ELb0ELb0ELb1ELb1ELb0EEENS1_21CollectiveEpilogueFwdINS6_IJSA_NS7_ILi512EEESA_EEES9_SC_SE_Li256ELb0ELb1ELb1ELb0EEENS1_19SingleTileSchedulerILb0ELb1ELb1ELi64EEEEEEEEEvNT_6ParamsE)
        /*035c*/ 	.word	0x00000000


	//----- nvinfo : EIATTR_REGCOUNT
	.align		4
.L_154:
        /*0360*/ 	.byte	0x04, 0x2f
        /*0362*/ 	.short	(.L_156 - .L_155)
	.align		4
.L_155:
        /*0364*/ 	.word	index@(_ZN7cutlass13device_kernelIN5flash11enable_sm90INS1_16FlashAttnFwdSm90INS1_25CollectiveMainloopFwdSm90ILi2EN4cute5tupleIJNS5_1CILi1EEES8_S8_EEENS6_IJNS7_ILi128EEENS7_ILi96EEENS7_ILi192EEEEEELi128ENS_10bfloat16_tEfNS_4arch4Sm90ELb1ELb0ELb1ELb1ELb1ELb1ELb0ELb1ELb1ELb1ELb1ELb0EEENS1_21CollectiveEpilogueFwdINS6_IJSA_SA_SB_EEES9_SE_SG_Li256ELb1ELb1ELb1ELb0EEENS1_36VarlenDynamicPersistentTileSchedulerILi128ELi96ELi256ELi128ELb1ELb1ELb1ELb1ELb1ELb1EEEEEEEEEvNT_6ParamsE)
        /*0368*/ 	.word	0x00000004


	//----- nvinfo : EIATTR_FRAME_SIZE
	.align		4
.L_156:
        /*036c*/ 	.byte	0x04, 0x11
        /*036e*/ 	.short	(.L_158 - .L_157)
	.align		4
.L_157:
        /*0370*/ 	.word	index@(_ZN7cutlass13device_kernelIN5flash11enable_sm90INS1_16FlashAttnFwdSm90INS1_25CollectiveMainloopFwdSm90ILi2EN4cute5tupleIJNS5_1CILi1EEES8_S8_EEENS6_IJNS7_ILi128EEENS7_ILi96EEENS7_ILi192EEEEEELi128ENS_10bfloat16_tEfNS_4arch4Sm90ELb1ELb0ELb1ELb1ELb1ELb1ELb0ELb1ELb1ELb1ELb1ELb0EEENS1_21CollectiveEpilogueFwdINS6_IJSA_SA_SB_EEES9_SE_SG_Li256ELb1ELb1ELb1ELb0EEENS1_36VarlenDynamicPersistentTileSchedulerILi128ELi96ELi256ELi128ELb1ELb1ELb1ELb1ELb1ELb1EEEEEEEEEvNT_6ParamsE)
        /*0374*/ 	.word	0x00000000


	//----- nvinfo : EIATTR_REGCOUNT
	.align		4
.L_158:
        /*0378*/ 	.byte	0x04, 0x2f
        /*037a*/ 	.short	(.L_160 - .L_159)
	.align		4
.L_159:
        /*037c*/ 	.word	index@(_ZN7cutlass13device_kernelIN5flash11enable_sm90INS1_16FlashAttnFwdSm90INS1_25CollectiveMainloopFwdSm90ILi2EN4cute5tupleIJNS5_1CILi1EEES8_S8_EEENS6_IJNS7_ILi128EEENS7_ILi96EEENS7_ILi192EEEEEELi128ENS_10bfloat16_tEfNS_4arch4Sm90ELb1ELb0ELb1ELb1ELb1ELb0ELb0ELb1ELb1ELb1ELb1ELb0EEENS1_21CollectiveEpilogueFwdINS6_IJSA_SA_SB_EEES9_SE_SG_Li256ELb1ELb1ELb1ELb0EEENS1_36VarlenDynamicPersistentTileSchedulerILi128ELi96ELi256ELi128ELb1ELb1ELb1ELb1ELb1ELb1EEEEEEEEEvNT_6ParamsE)
        /*0380*/ 	.word	0x00000004


	//----- nvinfo : EIATTR_FRAME_SIZE
	.align		4
.L_160:
        /*0384*/ 	.byte	0x04, 0x11
        /*0386*/ 	.short	(.L_162 - .L_161)
	.align		4
.L_161:
        /*0388*/ 	.word	index@(_ZN7cutlass13device_kernelIN5flash11enable_sm90INS1_16FlashAttnFwdSm90INS1_25CollectiveMainloopFwdSm90ILi2EN4cute5tupleIJNS5_1CILi1EEES8_S8_EEENS6_IJNS7_ILi128EEENS7_ILi96EEENS7_ILi192EEEEEELi128ENS_10bfloat16_tEfNS_4arch4Sm90ELb1ELb0ELb1ELb1ELb1ELb0ELb0ELb1ELb1ELb1ELb1ELb0EEENS1_21CollectiveEpilogueFwdINS6_IJSA_SA_SB_EEES9_SE_SG_Li256ELb1ELb1ELb1ELb0EEENS1_36VarlenDynamicPersistentTileSchedulerILi128ELi96ELi256ELi128ELb1ELb1ELb1ELb1ELb1ELb1EEEEEEEEEvNT_6ParamsE)
        /*038c*/ 	.word	0x00000000


	//----- nvinfo : EIATTR_REGCOUNT
	.align		4
.L_162:
        /*0390*/ 	.byte	0x04, 0x2f
        /*0392*/ 	.short	(.L_164 - .L_163)
	.align		4
.L_163:
        /*0394*/ 	.word	index@(_ZN7cutlass13device_kernelIN5flash11enable_sm90INS1_16FlashAttnFwdSm90INS1_25CollectiveMainloopFwdSm90ILi2EN4cute5tupleIJNS5_1CILi1EEES8_S8_EEENS6_IJNS7_ILi128EEENS7_ILi96EEENS7_ILi192EEEEEELi128ENS_10bfloat16_tEfNS_4arch4Sm90ELb1ELb0ELb1ELb0ELb1ELb0ELb0ELb1ELb1ELb1ELb1ELb0EEENS1_21CollectiveEpilogueFwdINS6_IJSA_SA_SB_EEES9_SE_SG_Li256ELb0ELb1ELb1ELb0EEENS1_19SingleTileSchedulerILb0ELb1ELb1ELi128EEEEEEEEEvNT_6ParamsE)
        /*0398*/ 	.word	0x00000004


	//----- nvinfo : EIATTR_FRAME_SIZE
	.align		4
.L_164:
        /*039c*/ 	.byte	0x04, 0x11
        /*039e*/ 	.short	(.L_166 - .L_165)
	.align		4
.L_165:
        /*03a0*/ 	.word	index@(_ZN7cutlass13device_kernelIN5flash11enable_sm90INS1_16FlashAttnFwdSm90INS1_25CollectiveMainloopFwdSm90ILi2EN4cute5tupleIJNS5_1CILi1EEES8_S8_EEENS6_IJNS7_ILi128EEENS7_ILi96EEENS7_ILi192EEEEEELi128ENS_10bfloat16_tEfNS_4arch4Sm90ELb1ELb0ELb1ELb0ELb1ELb0ELb0ELb1ELb1ELb1ELb1ELb0EEENS1_21CollectiveEpilogueFwdINS6_IJSA_SA_SB_EEES9_SE_SG_Li256ELb0ELb1ELb1ELb0EEENS1_19SingleTileSchedulerILb0ELb1ELb1ELi128EEEEEEEEEvNT_6ParamsE)
        /*03a4*/ 	.word	0x00000000


	//----- nvinfo : EIATTR_REGCOUNT
	.align		4
.L_166:
        /*03a8*/ 	.byte	0x04, 0x2f
        /*03aa*/ 	.short	(.L_168 - .L_167)
	.align		4
.L_167:
        /*03ac*/ 	.word	index@(_ZN7cutlass13device_kernelIN5flash11enable_sm90INS1_16FlashAttnFwdSm90INS1_25CollectiveMainloopFwdSm90ILi2EN4cute5tupleIJNS5_1CILi1EEES8_S8_EEENS6_IJNS7_ILi128EEENS7_ILi96EEENS7_ILi192EEEEEELi128ENS_10bfloat16_tEfNS_4arch4Sm90ELb0ELb1ELb1ELb1ELb1ELb1ELb0ELb1ELb1ELb1ELb1ELb0EEENS1_21CollectiveEpilogueFwdINS6_IJSA_SA_SB_EEES9_SE_SG_Li256ELb1ELb1ELb1ELb0EEENS1_36VarlenDynamicPersistentTileSchedulerILi128ELi96ELi256ELi128ELb1ELb1ELb1ELb1ELb0ELb1EEEEEEEEEvNT_6ParamsE)
        /*03b0*/ 	.word	0x00000004


	//----- nvinfo : EIATTR_FRAME_SIZE
	.align		4
.L_168:
        /*03b4*/ 	.byte	0x04, 0x11
        /*03b6*/ 	.short	(.L_170 - .L_169)
	.align		4
.L_169:
        /*03b8*/ 	.word	index@(_ZN7cutlass13device_kernelIN5flash11enable_sm90INS1_16FlashAttnFwdSm90INS1_25CollectiveMainloopFwdSm90ILi2EN4cute5tupleIJNS5_1CILi1EEES8_S8_EEENS6_IJNS7_ILi128EEENS7_ILi96EEENS7_ILi192EEEEEELi128ENS_10bfloat16_tEfNS_4arch4Sm90ELb0ELb1ELb1ELb1ELb1ELb1ELb0ELb1ELb1ELb1ELb1ELb0EEENS1_21CollectiveEpilogueFwdINS6_IJSA_SA_SB_EEES9_SE_SG_Li256ELb1ELb1ELb1ELb0EEENS1_36VarlenDynamicPersistentTileSchedulerILi128ELi96ELi256ELi128ELb1ELb1ELb1ELb1ELb0ELb1EEEEEEEEEvNT_6ParamsE)
        /*03bc*/ 	.word	0x00000000


	//----- nvinfo : EIATTR_REGCOUNT
	.align		4
.L_170:
        /*03c0*/ 	.byte	0x04, 0x2f
        /*03c2*/ 	.short	(.L_172 - .L_171)
	.align		4
.L_171:
        /*03c4*/ 	.word	index@(_ZN7cutlass13device_kernelIN5flash11enable_sm90INS1_16FlashAttnFwdSm90INS1_25CollectiveMainloopFwdSm90ILi2EN4cute5tupleIJNS5_1CILi1EEES8_S8_EEENS6_IJNS7_ILi128EEENS7_ILi96EEENS7_ILi192EEEEEELi128ENS_10bfloat16_tEfNS_4arch4Sm90ELb0ELb1ELb1ELb1ELb1ELb0ELb0ELb1ELb1ELb1ELb1ELb0EEENS1_21CollectiveEpilogueFwdINS6_IJSA_SA_SB_EEES9_SE_SG_Li256ELb1ELb1ELb1ELb0EEENS1_36VarlenDynamicPersistentTileSchedulerILi128ELi96ELi256ELi128ELb1ELb1ELb1ELb1ELb0ELb1EEEEEEEEEvNT_6ParamsE)
        /*03c8*/ 	.word	0x00000004


	//----- nvinfo : EIATTR_FRAME_SIZE
	.align		4
.L_172:
        /*03cc*/ 	.byte	0x04, 0x11
        /*03ce*/ 	.short	(.L_174 - .L_173)
	.align		4
.L_173:
        /*03d0*/ 	.word	index@(_ZN7cutlass13device_kernelIN5flash11enable_sm90INS1_16FlashAttnFwdSm90INS1_25CollectiveMainloopFwdSm90ILi2EN4cute5tupleIJNS5_1CILi1EEES8_S8_EEENS6_IJNS7_ILi128EEENS7_ILi96EEENS7_ILi192EEEEEELi128ENS_10bfloat16_tEfNS_4arch4Sm90ELb0ELb1ELb1ELb1ELb1ELb0ELb0ELb1ELb1ELb1ELb1ELb0EEENS1_21CollectiveEpilogueFwdINS6_IJSA_SA_SB_EEES9_SE_SG_Li256ELb1ELb1ELb1ELb0EEENS1_36VarlenDynamicPersistentTileSchedulerILi128ELi96ELi256ELi128ELb1ELb1ELb1ELb1ELb0ELb1EEEEEEEEEvNT_6ParamsE)
        /*03d4*/ 	.word	0x00000000


	//----- nvinfo : EIATTR_REGCOUNT
	.align		4
.L_174:
        /*03d8*/ 	.byte	0x04, 0x2f
        /*03da*/ 	.short	(.L_176 - .L_175)
	.align		4
.L_175:
        /*03dc*/ 	.word	index@(_ZN7cutlass13device_kernelIN5flash11enable_sm90INS1_16FlashAttnFwdSm90INS1_25CollectiveMainloopFwdSm90ILi2EN4cute5tupleIJNS5_1CILi1EEES8_S8_EEENS6_IJNS7_ILi128EEENS7_ILi96EEENS7_ILi192EEEEEELi128ENS_10bfloat16_tEfNS_4arch4Sm90ELb0ELb1ELb1ELb0ELb1ELb0ELb0ELb1ELb1ELb1ELb1ELb0EEENS1_21CollectiveEpilogueFwdINS6_IJSA_SA_SB_EEES9_SE_SG_Li256ELb0ELb1ELb1ELb0EEENS1_19SingleTileSchedulerILb0ELb1ELb1ELi128EEEEEEEEEvNT_6ParamsE)
        /*03e0*/ 	.word	0x00000004


	//----- nvinfo : EIATTR_FRAME_SIZE
	.align		4
.L_176:
        /*03e4*/ 	.byte	0x04, 0x11
        /*03e6*/ 	.short	(.L_178 - .L_177)
	.align		4
.L_177:
        /*03e8*/ 	.word	index@(_ZN7cutlass13device_kernelIN5flash11enable_sm90INS1_16FlashAttnFwdSm90INS1_25CollectiveMainloopFwdSm90ILi2EN4cute5tupleIJNS5_1CILi1EEES8_S8_EEENS6_IJNS7_ILi128EEENS7_ILi96EEENS7_ILi192EEEEEELi128ENS_10bfloat16_tEfNS_4arch4Sm90ELb0ELb1ELb1ELb0ELb1ELb0ELb0ELb1ELb1ELb1ELb1ELb0EEENS1_21CollectiveEpilogueFwdINS6_IJSA_SA_SB_EEES9_SE_SG_Li256ELb0ELb1ELb1ELb0EEENS1_19SingleTileSchedulerILb0ELb1ELb1ELi128EEEEEEEEEvNT_6ParamsE)
        /*03ec*/ 	.word	0x00000000


	//----- nvinfo : EIATTR_REGCOUNT
	.align		4
.L_178:
        /*03f0*/ 	.byte	0x04, 0x2f
        /*03f2*/ 	.short	(.L_180 - .L_179)
	.align		4
.L_179:
        /*03f4*/ 	.word	index@(_ZN7cutlass13device_kernelIN5flash11enable_sm90INS1_16FlashAttnFwdSm90INS1_25CollectiveMainloopFwdSm90ILi2EN4cute5tupleIJNS5_1CILi1EEES8_S8_EEENS6_IJNS7_ILi128EEENS7_ILi96EEENS7_ILi192EEEEEELi128ENS_10bfloat16_tEfNS_4arch4Sm90ELb0ELb0ELb1ELb1ELb1ELb1ELb0ELb1ELb1ELb1ELb1ELb0EEENS1_21CollectiveEpilogueFwdINS6_IJSA_SA_SB_EEES9_SE_SG_Li256ELb1ELb1ELb1ELb0EEENS1_36VarlenDynamicPersistentTileSchedulerILi128ELi96ELi256ELi128ELb1ELb1ELb1ELb0ELb1ELb1EEEEEEEEEvNT_6ParamsE)
        /*03f8*/ 	.word	0x00000004


	//----- nvinfo : EIATTR_FRAME_SIZE
	.align		4
.L_180:
        /*03fc*/ 	.byte	0x04, 0x11
        /*03fe*/ 	.short	(.L_182 - .L_181)
	.align		4
.L_181:
        /*0400*/ 	.word	index@(_ZN7cutlass13device_kernelIN5flash11enable_sm90INS1_16FlashAttnFwdSm90INS1_25CollectiveMainloopFwdSm90ILi2EN4cute5tupleIJNS5_1CILi1EEES8_S8_EEENS6_IJNS7_ILi128EEENS7_ILi96EEENS7_ILi192EEEEEELi128ENS_10bfloat16_tEfNS_4arch4Sm90ELb0ELb0ELb1ELb1ELb1ELb1ELb0ELb1ELb1ELb1ELb1ELb0EEENS1_21CollectiveEpilogueFwdINS6_IJSA_SA_SB_EEES9_SE_SG_Li256ELb1ELb1ELb1ELb0EEENS1_36VarlenDynamicPersistentTileSchedulerILi128ELi96ELi256ELi128ELb1ELb1ELb1ELb0ELb1ELb1EEEEEEEEEvNT_6ParamsE)
        /*0404*/ 	.word	0x00000000


	//----- nvinfo : EIATTR_REGCOUNT
	.align		4
.L_182:
        /*0408*/ 	.byte	0x04, 0x2f
        /*040a*/ 	.short	(.L_184 - .L_183)
	.align		4
.L_183:
        /*040c*/ 	.word	index@(_ZN7cutlass13device_kernelIN5flash11enable_sm90INS1_16FlashAttnFwdSm90INS1_25CollectiveMainloopFwdSm90ILi2EN4cute5tupleIJNS5_1CILi1EEES8_S8_EEENS6_IJNS7_ILi128EEENS7_ILi96EEENS7_ILi192EEEEEELi128ENS_10bfloat16_tEfNS_4arch4Sm90ELb0ELb0ELb1ELb1ELb1ELb0ELb0ELb1ELb1ELb1ELb1ELb0EEENS1_21CollectiveEpilogueFwdINS6_IJSA_SA_SB_EEES9_SE_SG_Li256ELb1ELb1ELb1ELb0EEENS1_36VarlenDynamicPersistentTileSchedulerILi128ELi96ELi256ELi128ELb1ELb1ELb1ELb0ELb1ELb1EEEEEEEEEvNT_6ParamsE)
        /*0410*/ 	.word	0x00000004


	//----- nvinfo : EIATTR_FRAME_SIZE
	.align		4
.L_184:
        /*0414*/ 	.byte	0x04, 0x11
        /*0416*/ 	.short	(.L_186 - .L_185)
	.align		4
.L_185:
        /*0418*/ 	.word	index@(_ZN7cutlass13device_kernelIN5flash11enable_sm90INS1_16FlashAttnFwdSm90INS1_25CollectiveMainloopFwdSm90ILi2EN4cute5tupleIJNS5_1CILi1EEES8_S8_EEENS6_IJNS7_ILi128EEENS7_ILi96EEENS7_ILi192EEEEEELi128ENS_10bfloat16_tEfNS_4arch4Sm90ELb0ELb0ELb1ELb1ELb1ELb0ELb0ELb1ELb1ELb1ELb1ELb0EEENS1_21CollectiveEpilogueFwdINS6_IJSA_SA_SB_EEES9_SE_SG_Li256ELb1ELb1ELb1ELb0EEENS1_36VarlenDynamicPersistentTileSchedulerILi128ELi96ELi256ELi128ELb1ELb1ELb1ELb0ELb1ELb1EEEEEEEEEvNT_6ParamsE)
        /*041c*/ 	.word	0x00000000


	//----- nvinfo : EIATTR_REGCOUNT
	.align		4
.L_186:
        /*0420*/ 	.byte	0x04, 0x2f
        /*0422*/ 	.short	(.L_188 - .L_187)
	.align		4
.L_187:
        /*0424*/ 	.word	index@(_ZN7cutlass13device_kernelIN5flash11enable_sm90INS1_16FlashAttnFwdSm90INS1_25CollectiveMainloopFwdSm90ILi2EN4cute5tupleIJNS5_1CILi1EEES8_S8_EEENS6_IJNS7_ILi128EEENS7_ILi96EEENS7_ILi192EEEEEELi128ENS_10bfloat16_tEfNS_4arch4Sm90ELb0ELb0ELb1ELb0ELb1ELb0ELb0ELb1ELb1ELb1ELb1ELb0EEENS1_21CollectiveEpilogueFwdINS6_IJSA_SA_SB_EEES9_SE_SG_Li256ELb0ELb1ELb1ELb0EEENS1_19SingleTileSchedulerILb0ELb1ELb1ELi128EEEEEEEEEvNT_6ParamsE)
        /*0428*/ 	.word	0x00000004


	//----- nvinfo : EIATTR_FRAME_SIZE
	.align		4
.L_188:
        /*042c*/ 	.byte	0x04, 0x11
        /*042e*/ 	.short	(.L_190 - .L_189)
	.align		4
.L_189:
        /*0430*/ 	.word	index@(_ZN7cutlass13device_kernelIN5flash11enable_sm90INS1_16FlashAttnFwdSm90INS1_25CollectiveMainloopFwdSm90ILi2EN4cute5tupleIJNS5_1CILi1EEES8_S8_EEENS6_IJNS7_ILi128EEENS7_ILi96EEENS7_ILi192EEEEEELi128ENS_10bfloat16_tEfNS_4arch4Sm90ELb0ELb0ELb1ELb0ELb1ELb0ELb0ELb1ELb1ELb1ELb1ELb0EEENS1_21CollectiveEpilogueFwdINS6_IJSA_SA_SB_EEES9_SE_SG_Li256ELb0ELb1ELb1ELb0EEENS1_19SingleTileSchedulerILb0ELb1ELb1ELi128EEEEEEEEEvNT_6ParamsE)
        /*0434*/ 	.word	0x00000000


	//----- nvinfo : EIATTR_MIN_STACK_SIZE
	.align		4
.L_190:
        /*0438*/ 	.byte	0x04, 0x12
        /*043a*/ 	.short	(.L_192 - .L_191)
	.align		4
.L_191:
        /*043c*/ 	.word	index@(_ZN7cutlass13device_kernelIN5flash11enable_sm90INS1_16FlashAttnFwdSm90INS1_25CollectiveMainloopFwdSm90ILi2EN4cute5tupleIJNS5_1CILi1EEES8_S8_EEENS6_IJNS7_ILi128EEENS7_ILi96EEENS7_ILi192EEEEEELi128ENS_10bfloat16_tEfNS_4arch4Sm90ELb0ELb0ELb1ELb0ELb1ELb0ELb0ELb1ELb1ELb1ELb1ELb0EEENS1_21CollectiveEpilogueFwdINS6_IJSA_SA_SB_EEES9_SE_SG_Li256ELb0ELb1ELb1ELb0EEENS1_19SingleTileSchedulerILb0ELb1ELb1ELi128EEEEEEEEEvNT_6ParamsE)
        /*0440*/ 	.word	0x00000000


	//----- nvinfo : EIATTR_MIN_STACK_SIZE
	.align		4
.L_192:
        /*0444*/ 	.byte	0x04, 0x12
        /*0446*/ 	.short	(.L_194 - .L_193)
	.align		4
.L_193:
        /*0448*/ 	.word	index@(_ZN7cutlass13device_kernelIN5flash11enable_sm90INS1_16FlashAttnFwdSm90INS1_25CollectiveMainloopFwdSm90ILi2EN4cute5tupleIJNS5_1CILi1EEES8_S8_EEENS6_IJNS7_ILi128EEENS7_ILi96EEENS7_ILi192EEEEEELi128ENS_10bfloat16_tEfNS_4arch4Sm90ELb0ELb0ELb1ELb1ELb1ELb0ELb0ELb1ELb1ELb1ELb1ELb0EEENS1_21CollectiveEpilogueFwdINS6_IJSA_SA_SB_EEES9_SE_SG_Li256ELb1ELb1ELb1ELb0EEENS1_36VarlenDynamicPersistentTileSchedulerILi128ELi96ELi256ELi128ELb1ELb1ELb1ELb0ELb1ELb1EEEEEEEEEvNT_6ParamsE)
        /*044c*/ 	.word	0x00000000


	//----- nvinfo : EIATTR_MIN_STACK_SIZE
	.align		4
.L_194:
        /*0450*/ 	.byte	0x04, 0x12
        /*0452*/ 	.short	(.L_196 - .L_195)
	.align		4
.L_195:
        /*0454*/ 	.word	index@(_ZN7cutlass13device_kernelIN5flash11enable_sm90INS1_16FlashAttnFwdSm90INS1_25CollectiveMainloopFwdSm90ILi2EN4cute5tupleIJNS5_1CILi1EEES8_S8_EEENS6_IJNS7_ILi128EEENS7_ILi96EEENS7_ILi192EEEEEELi128ENS_10bfloat16_tEfNS_4arch4Sm90ELb0ELb0ELb1ELb1ELb1ELb1ELb0ELb1ELb1ELb1ELb1ELb0EEENS1_21CollectiveEpilogueFwdINS6_IJSA_SA_SB_EEES9_SE_SG_Li256ELb1ELb1ELb1ELb0EEENS1_36VarlenDynamicPersistentTileSchedulerILi128ELi96ELi256ELi128ELb1ELb1ELb1ELb0ELb1ELb1EEEEEEEEEvNT_6ParamsE)
        /*0458*/ 	.word	0x00000000


	//----- nvinfo : EIATTR_MIN_STACK_SIZE
	.align		4
.L_196:
        /*045c*/ 	.byte	0x04, 0x12
        /*045e*/ 	.short	(.L_198 - .L_197)
	.align		4
.L_197:
        /*0460*/ 	.word	index@(_ZN7cutlass13device_kernelIN5flash11enable_sm90INS1_16FlashAttnFwdSm90INS1_25CollectiveMainloopFwdSm90ILi2EN4cute5tupleIJNS5_1CILi1EEES8_S8_EEENS6_IJNS7_ILi128EEENS7_ILi96EEENS7_ILi192EEEEEELi128ENS_10bfloat16_tEfNS_4arch4Sm90ELb0ELb1ELb1ELb0ELb1ELb0ELb0ELb1ELb1ELb1ELb1ELb0EEENS1_21CollectiveEpilogueFwdINS6_IJSA_SA_SB_EEES9_SE_SG_Li256ELb0ELb1ELb1ELb0EEENS1_19SingleTileSchedulerILb0ELb1ELb1ELi128EEEEEEEEEvNT_6ParamsE)
        /*0464*/ 	.word	0x00000000


	//----- nvinfo : EIATTR_MIN_STACK_SIZE
	.align		4
.L_198:
        /*0468*/ 	.byte	0x04, 0x12
        /*046a*/ 	.short	(.L_200 - .L_199)
	.align		4
.L_199:
        /*046c*/ 	.word	index@(_ZN7cutlass13device_kernelIN5flash11enable_sm90INS1_16FlashAttnFwdSm90INS1_25CollectiveMainloopFwdSm90ILi2EN4cute5tupleIJNS5_1CILi1EEES8_S8_EEENS6_IJNS7_ILi128EEENS7_ILi96EEENS7_ILi192EEEEEELi128ENS_10bfloat16_tEfNS_4arch4Sm90ELb0ELb1ELb1ELb1ELb1ELb0ELb0ELb1ELb1ELb1ELb1ELb0EEENS1_21CollectiveEpilogueFwdINS6_IJSA_SA_SB_EEES9_SE_SG_Li256ELb1ELb1ELb1ELb0EEENS1_36VarlenDynamicPersistentTileSchedulerILi128ELi96ELi256ELi128ELb1ELb1ELb1ELb1ELb0ELb1EEEEEEEEEvNT_6ParamsE)
        /*0470*/ 	.word	0x00000000


	//----- nvinfo : EIATTR_MIN_STACK_SIZE
	.align		4
.L_200:
        /*0474*/ 	.byte	0x04, 0x12
        /*0476*/ 	.short	(.L_202 - .L_201)
	.align		4
.L_201:
        /*0478*/ 	.word	index@(_ZN7cutlass13device_kernelIN5flash11enable_sm90INS1_16FlashAttnFwdSm90INS1_25CollectiveMainloopFwdSm90ILi2EN4cute5tupleIJNS5_1CILi1EEES8_S8_EEENS6_IJNS7_ILi128EEENS7_ILi96EEENS7_ILi192EEEEEELi128ENS_10bfloat16_tEfNS_4arch4Sm90ELb0ELb1ELb1ELb1ELb1ELb1ELb0ELb1ELb1ELb1ELb1ELb0EEENS1_21CollectiveEpilogueFwdINS6_IJSA_SA_SB_EEES9_SE_SG_Li256ELb1ELb1ELb1ELb0EEENS1_36VarlenDynamicPersistentTileSchedulerILi128ELi96ELi256ELi128ELb1ELb1ELb1ELb1ELb0ELb1EEEEEEEEEvNT_6ParamsE)
        /*047c*/ 	.word	0x00000000


	//----- nvinfo : EIATTR_MIN_STACK_SIZE
	.align		4
.L_202:
        /*0480*/ 	.byte	0x04, 0x12
        /*0482*/ 	.short	(.L_204 - .L_203)
	.align		4
.L_203:
        /*0484*/ 	.word	index@(_ZN7cutlass13device_kernelIN5flash11enable_sm90INS1_16FlashAttnFwdSm90INS1_25CollectiveMainloopFwdSm90ILi2EN4cute5tupleIJNS5_1CILi1EEES8_S8_EEENS6_IJNS7_ILi128EEENS7_ILi96EEENS7_ILi192EEEEEELi128ENS_10bfloat16_tEfNS_4arch4Sm90ELb1ELb0ELb1ELb0ELb1ELb0ELb0ELb1ELb1ELb1ELb1ELb0EEENS1_21CollectiveEpilogueFwdINS6_IJSA_SA_SB_EEES9_SE_SG_Li256ELb0ELb1ELb1ELb0EEENS1_19SingleTileSchedulerILb0ELb1ELb1ELi128EEEEEEEEEvNT_6ParamsE)
        /*0488*/ 	.word	0x00000000


	//----- nvinfo : EIATTR_MIN_STACK_SIZE
	.align		4
.L_204:
        /*048c*/ 	.byte	0x04, 0x12
        /*048e*/ 	.short	(.L_206 - .L_205)
	.align		4
.L_205:
        /*0490*/ 	.word	index@(_ZN7cutlass13device_kernelIN5flash11enable_sm90INS1_16FlashAttnFwdSm90INS1_25CollectiveMainloopFwdSm90ILi2EN4cute5tupleIJNS5_1CILi1EEES8_S8_EEENS6_IJNS7_ILi128EEENS7_ILi96EEENS7_ILi192EEEEEELi128ENS_10bfloat16_tEfNS_4arch4Sm90ELb1ELb0ELb1ELb1ELb1ELb0ELb0ELb1ELb1ELb1ELb1ELb0EEENS1_21CollectiveEpilogueFwdINS6_IJSA_SA_SB_EEES9_SE_SG_Li256ELb1ELb1ELb1ELb0EEENS1_36VarlenDynamicPersistentTileSchedulerILi128ELi96ELi256ELi128ELb1ELb1ELb1ELb1ELb1ELb1EEEEEEEEEvNT_6ParamsE)
        /*0494*/ 	.word	0x00000000


	//----- nvinfo : EIATTR_MIN_STACK_SIZE
	.align		4
.L_206:
        /*0498*/ 	.byte	0x04, 0x12
        /*049a*/ 	.short	(.L_208 - .L_207)
	.align		4
.L_207:
        /*049c*/ 	.word	index@(_ZN7cutlass13device_kernelIN5flash11enable_sm90INS1_16FlashAttnFwdSm90INS1_25CollectiveMainloopFwdSm90ILi2EN4cute5tupleIJNS5_1CILi1EEES8_S8_EEENS6_IJNS7_ILi128EEENS7_ILi96EEENS7_ILi192EEEEEELi128ENS_10bfloat16_tEfNS_4arch4Sm90ELb1ELb0ELb1ELb1ELb1ELb1ELb0ELb1ELb1ELb1ELb1ELb0EEENS1_21CollectiveEpilogueFwdINS6_IJSA_SA_SB_EEES9_SE_SG_Li256ELb1ELb1ELb1ELb0EEENS1_36VarlenDynamicPersistentTileSchedulerILi128ELi96ELi256ELi128ELb1ELb1ELb1ELb1ELb1ELb1EEEEEEEEEvNT_6ParamsE)
        /*04a0*/ 	.word	0x00000000


	//----- nvinfo : EIATTR_MIN_STACK_SIZE
	.align		4
.L_208:
        /*04a4*/ 	.byte	0x04, 0x12
        /*04a6*/ 	.short	(.L_210 - .L_209)
	.align		4
.L_209:
        /*04a8*/ 	.word	index@(_ZN7cutlass13device_kernelIN5flash11enable_sm90INS1_16FlashAttnFwdSm90INS1_25CollectiveMainloopFwdSm90ILi2EN4cute5tupleIJNS5_1CILi1EEES8_S8_EEENS6_IJNS7_ILi64EEESA_SA_EEELi512ENS_10bfloat16_tEfNS_4arch4Sm90ELb0ELb0ELb1ELb0ELb1ELb0ELb0ELb0ELb0ELb1ELb1ELb0EEENS1_21CollectiveEpilogueFwdINS6_IJSA_NS7_ILi512EEESA_EEES9_SC_SE_Li256ELb0ELb1ELb1ELb0EEENS1_19SingleTileSchedulerILb0ELb1ELb1ELi64EEEEEEEEEvNT_6ParamsE)
        /*04ac*/ 	.word	0x00000000


	//----- nvinfo : EIATTR_MIN_STACK_SIZE
	.align		4
.L_210:
        /*04b0*/ 	.byte	0x04, 0x12
        /*04b2*/ 	.short	(.L_212 - .L_211)
	.align		4
.L_211:
        /*04b4*/ 	.word	index@(_ZN7cutlass13device_kernelIN5flash11enable_sm90INS1_16FlashAttnFwdSm90INS1_25CollectiveMainloopFwdSm90ILi2EN4cute5tupleIJNS5_1CILi1EEES8_S8_EEENS6_IJNS7_ILi64EEESA_SA_EEELi512ENS_10bfloat16_tEfNS_4arch4Sm90ELb0ELb0ELb1ELb0ELb1ELb0ELb1ELb0ELb0ELb1ELb1ELb0EEENS1_21CollectiveEpilogueFwdINS6_IJSA_NS7_ILi512EEESA_EEES9_SC_SE_Li256ELb0ELb1ELb1ELb0EEENS1_19SingleTileSchedulerILb0ELb1ELb1ELi64EEEEEEEEEvNT_6ParamsE)
        /*04b8*/ 	.word	0x00000000


	//----- nvinfo : EIATTR_MIN_STACK_SIZE
	.align		4
.L_212:
        /*04bc*/ 	.byte	0x04, 0x12
        /*04be*/ 	.short	(.L_214 - .L_213)
	.align		4
.L_213:
        /*04c0*/ 	.word	index@(_ZN7cutlass13device_kernelIN5flash11enable_sm90INS1_16FlashAttnFwdSm90INS1_25CollectiveMainloopFwdSm90ILi2EN4cute5tupleIJNS5_1CILi1EEES8_S8_EEENS6_IJNS7_ILi64EEESA_SA_EEELi512ENS_10bfloat16_tEfNS_4arch4Sm90ELb0ELb0ELb1ELb1ELb1ELb0ELb0ELb0ELb0ELb1ELb1ELb0EEENS1_21CollectiveEpilogueFwdINS6_IJSA_NS7_ILi512EEESA_EEES9_SC_SE_Li256ELb1ELb1ELb1ELb0EEENS1_36VarlenDynamicPersistentTileSchedulerILi64ELi64ELi256ELi128ELb1ELb1ELb1ELb0ELb1ELb1EEEEEEEEEvNT_6ParamsE)
        /*04c4*/ 	.word	0x00000000


	//----- nvinfo : EIATTR_MIN_STACK_SIZE
	.align		4
.L_214:
        /*04c8*/ 	.byte	0x04, 0x12
        /*04ca*/ 	.short	(.L_216 - .L_215)
	.align		4
.L_215:
        /*04cc*/ 	.word	index@(_ZN7cutlass13device_kernelIN5flash11enable_sm90INS1_16FlashAttnFwdSm90INS1_25CollectiveMainloopFwdSm90ILi2EN4cute5tupleIJNS5_1CILi1EEES8_S8_EEENS6_IJNS7_ILi64EEESA_SA_EEELi512ENS_10bfloat16_tEfNS_4arch4Sm90ELb0ELb0ELb1ELb1ELb1ELb1ELb0ELb0ELb0ELb1ELb1ELb0EEENS1_21CollectiveEpilogueFwdINS6_IJSA_NS7_ILi512EEESA_EEES9_SC_SE_Li256ELb1ELb1ELb1ELb0EEENS1_36VarlenDynamicPersistentTileSchedulerILi64ELi64ELi256ELi128ELb1ELb1ELb1ELb0ELb1ELb1EEEEEEEEEvNT_6ParamsE)
        /*04d0*/ 	.word	0x00000000


	//----- nvinfo : EIATTR_MIN_STACK_SIZE
	.align		4
.L_216:
        /*04d4*/ 	.byte	0x04, 0x12
        /*04d6*/ 	.short	(.L_218 - .L_217)
	.align		4
.L_217:
        /*04d8*/ 	.word	index@(_ZN7cutlass13device_kernelIN5flash11enable_sm90INS1_16FlashAttnFwdSm90INS1_25CollectiveMainloopFwdSm90ILi2EN4cute5tupleIJNS5_1CILi1EEES8_S8_EEENS6_IJNS7_ILi64EEESA_SA_EEELi512ENS_10bfloat16_tEfNS_4arch4Sm90ELb0ELb0ELb1ELb1ELb1ELb0ELb1ELb0ELb0ELb1ELb1ELb0EEENS1_21CollectiveEpilogueFwdINS6_IJSA_NS7_ILi512EEESA_EEES9_SC_SE_Li256ELb1ELb1ELb1ELb0EEENS1_36VarlenDynamicPersistentTileSchedulerILi64ELi64ELi256ELi128ELb1ELb1ELb1ELb0ELb1ELb1EEEEEEEEEvNT_6ParamsE)
        /*04dc*/ 	.word	0x00000000


	//----- nvinfo : EIATTR_MIN_STACK_SIZE
	.align		4
.L_218:
        /*04e0*/ 	.byte	0x04, 0x12
        /*04e2*/ 	.short	(.L_220 - .L_219)
	.align		4
.L_219:
        /*04e4*/ 	.word	index@(_ZN7cutlass13device_kernelIN5flash11enable_sm90INS1_16FlashAttnFwdSm90INS1_25CollectiveMainloopFwdSm90ILi2EN4cute5tupleIJNS5_1CILi1EEES8_S8_EEENS6_IJNS7_ILi64EEESA_SA_EEELi512ENS_10bfloat16_tEfNS_4arch4Sm90ELb0ELb0ELb1ELb1ELb1ELb1ELb1ELb0ELb0ELb1ELb1ELb0EEENS1_21CollectiveEpilogueFwdINS6_IJSA_NS7_ILi512EEESA_EEES9_SC_SE_Li256ELb1ELb1ELb1ELb0EEENS1_36VarlenDynamicPersistentTileSchedulerILi64ELi64ELi256ELi128ELb1ELb1ELb1ELb0ELb1ELb1EEEEEEEEEvNT_6ParamsE)
        /*04e8*/ 	.word	0x00000000


	//----- nvinfo : EIATTR_MIN_STACK_SIZE
	.align		4
.L_220:
        /*04ec*/ 	.byte	0x04, 0x12
        /*04ee*/ 	.short	(.L_222 - .L_221)
	.align		4
.L_221:
        /*04f0*/ 	.word	index@(_ZN7cutlass13device_kernelIN5flash11enable_sm90INS1_16FlashAttnFwdSm90INS1_25CollectiveMainloopFwdSm90ILi2EN4cute5tupleIJNS5_1CILi1EEES8_S8_EEENS6_IJNS7_ILi64EEESA_SA_EEELi512ENS_10bfloat16_tEfNS_4arch4Sm90ELb0ELb1ELb1ELb0ELb1ELb0ELb0ELb0ELb0ELb1ELb1ELb0EEENS1_21CollectiveEpilogueFwdINS6_IJSA_NS7_ILi512EEESA_EEES9_SC_SE_Li256ELb0ELb1ELb1ELb0EEENS1_19SingleTileSchedulerILb0ELb1ELb1ELi64EEEEEEEEEvNT_6ParamsE)
        /*04f4*/ 	.word	0x00000000


	//----- nvinfo : EIATTR_MIN_STACK_SIZE
	.align		4
.L_222:
        /*04f8*/ 	.byte	0x04, 0x12
        /*04fa*/ 	.short	(.L_224 - .L_223)
	.align		4
.L_223:
        /*04fc*/ 	.word	index@(_ZN7cutlass13device_kernelIN5flash11enable_sm90INS1_16FlashAttnFwdSm90INS1_25CollectiveMainloopFwdSm90ILi2EN4cute5tupleIJNS5_1CILi1EEES8_S8_EEENS6_IJNS7_ILi64EEESA_SA_EEELi512ENS_10bfloat16_tEfNS_4arch4Sm90ELb0ELb1ELb1ELb0ELb1ELb0ELb1ELb0ELb0ELb1ELb1ELb0EEENS1_21CollectiveEpilogueFwdINS6_IJSA_NS7_ILi512EEESA_EEES9_SC_SE_Li256ELb0ELb1ELb1ELb0EEENS1_19SingleTileSchedulerILb0ELb1ELb1ELi64EEEEEEEEEvNT_6ParamsE)
        /*0500*/ 	.word	0x00000000


	//----- nvinfo : EIATTR_MIN_STACK_SIZE
	.align		4
.L_224:
        /*0504*/ 	.byte	0x04, 0x12
        /*0506*/ 	.short	(.L_226 - .L_225)
	.align		4
.L_225:
        /*0508*/ 	.word	index@(_ZN7cutlass13device_kernelIN5flash11enable_sm90INS1_16FlashAttnFwdSm90INS1_25CollectiveMainloopFwdSm90ILi2EN4cute5tupleIJNS5_1CILi1EEES8_S8_EEENS6_IJNS7_ILi64EEESA_SA_EEELi512ENS_10bfloat16_tEfNS_4arch4Sm90ELb0ELb1ELb1ELb1ELb1ELb0ELb0ELb0ELb0ELb1ELb1ELb0EEENS1_21CollectiveEpilogueFwdINS6_IJSA_NS7_ILi512EEESA_EEES9_SC_SE_Li256ELb1ELb1ELb1ELb0EEENS1_36VarlenDynamicPersistentTileSchedulerILi64ELi64ELi256ELi128ELb1ELb1ELb1ELb1ELb0ELb1EEEEEEEEEvNT_6ParamsE)
        /*050c*/ 	.word	0x00000000


	//----- nvinfo : EIATTR_MIN_STACK_SIZE
	.align		4
.L_226:
        /*0510*/ 	.byte	0x04, 0x12
        /*0512*/ 	.short	(.L_228 - .L_227)
	.align		4
.L_227:
        /*0514*/ 	.word	index@(_ZN7cutlass13device_kernelIN5flash11enable_sm90INS1_16FlashAttnFwdSm90INS1_25CollectiveMainloopFwdSm90ILi2EN4cute5tupleIJNS5_1CILi1EEES8_S8_EEENS6_IJNS7_ILi64EEESA_SA_EEELi512ENS_10bfloat16_tEfNS_4arch4Sm90ELb0ELb1ELb1ELb1ELb1ELb1ELb0ELb0ELb0ELb1ELb1ELb0EEENS1_21CollectiveEpilogueFwdINS6_IJSA_NS7_ILi512EEESA_EEES9_SC_SE_Li256ELb1ELb1ELb1ELb0EEENS1_36VarlenDynamicPersistentTileSchedulerILi64ELi64ELi256ELi128ELb1ELb1ELb1ELb1ELb0ELb1EEEEEEEEEvNT_6ParamsE)
        /*0518*/ 	.word	0x00000000


	//----- nvinfo : EIATTR_MIN_STACK_SIZE
	.align		4
.L_228:
        /*051c*/ 	.byte	0x04, 0x12
        /*051e*/ 	.short	(.L_230 - .L_229)
	.align		4
.L_229:
        /*0520*/ 	.word	index@(_ZN7cutlass13device_kernelIN5flash11enable_sm90INS1_16FlashAttnFwdSm90INS1_25CollectiveMainloopFwdSm90ILi2EN4cute5tupleIJNS5_1CILi1EEES8_S8_EEENS6_IJNS7_ILi64EEESA_SA_EEELi512ENS_10bfloat16_tEfNS_4arch4Sm90ELb0ELb1ELb1ELb1ELb1ELb0ELb1ELb0ELb0ELb1ELb1ELb0EEENS1_21CollectiveEpilogueFwdINS6_IJSA_NS7_ILi512EEESA_EEES9_SC_SE_Li256ELb1ELb1ELb1ELb0EEENS1_36VarlenDynamicPersistentTileSchedulerILi64ELi64ELi256ELi128ELb1ELb1ELb1ELb1ELb0ELb1EEEEEEEEEvNT_6ParamsE)
        /*0524*/ 	.word	0x00000000


	//----- nvinfo : EIATTR_MIN_STACK_SIZE
	.align		4
.L_230:
        /*0528*/ 	.byte	0x04, 0x12
        /*052a*/ 	.short	(.L_232 - .L_231)
	.align		4
.L_231:
        /*052c*/ 	.word	index@(_ZN7cutlass13device_kernelIN5flash11enable_sm90INS1_16FlashAttnFwdSm90INS1_25CollectiveMainloopFwdSm90ILi2EN4cute5tupleIJNS5_1CILi1EEES8_S8_EEENS6_IJNS7_ILi64EEESA_SA_EEELi512ENS_10bfloat16_tEfNS_4arch4Sm90ELb0ELb1ELb1ELb1ELb1ELb1ELb1ELb0ELb0ELb1ELb1ELb0EEENS1_21CollectiveEpilogueFwdINS6_IJSA_NS7_ILi512EEESA_EEES9_SC_SE_Li256ELb1ELb1ELb1ELb0EEENS1_36VarlenDynamicPersistentTileSchedulerILi64ELi64ELi256ELi128ELb1ELb1ELb1ELb1ELb0ELb1EEEEEEEEEvNT_6ParamsE)
        /*0530*/ 	.word	0x00000000


	//----- nvinfo : EIATTR_MIN_STACK_SIZE
	.align		4
.L_232:
        /*0534*/ 	.byte	0x04, 0x12
        /*0536*/ 	.short	(.L_234 - .L_233)
	.align		4
.L_233:
        /*0538*/ 	.word	index@(_ZN7cutlass13device_kernelIN5flash11enable_sm90INS1_16FlashAttnFwdSm90INS1_25CollectiveMainloopFwdSm90ILi2EN4cute5tupleIJNS5_1CILi1EEES8_S8_EEENS6_IJNS7_ILi64EEESA_SA_EEELi512ENS_10bfloat16_tEfNS_4arch4Sm90ELb1ELb0ELb1ELb0ELb1ELb0ELb0ELb0ELb0ELb1ELb1ELb0EEENS1_21CollectiveEpilogueFwdINS6_IJSA_NS7_ILi512EEESA_EEES9_SC_SE_Li256ELb0ELb1ELb1ELb0EEENS1_19SingleTileSchedulerILb0ELb1ELb1ELi64EEEEEEEEEvNT_6ParamsE)
        /*053c*/ 	.word	0x00000000


	//----- nvinfo : EIATTR_MIN_STACK_SIZE
	.align		4
.L_234:
        /*0540*/ 	.byte	0x04, 0x12
        /*0542*/ 	.short	(.L_236 - .L_235)
	.align		4
.L_235:
        /*0544*/ 	.word	index@(_ZN7cutlass13device_kernelIN5flash11enable_sm90INS1_16FlashAttnFwdSm90INS1_25CollectiveMainloopFwdSm90ILi2EN4cute5tupleIJNS5_1CILi1EEES8_S8_EEENS6_IJNS7_ILi64EEESA_SA_EEELi512ENS_10bfloat16_tEfNS_4arch4Sm90ELb1ELb0ELb1ELb0ELb1ELb0ELb1ELb0ELb0ELb1ELb1ELb0EEENS1_21CollectiveEpilogueFwdINS6_IJSA_NS7_ILi512EEESA_EEES9_SC_SE_Li256ELb0ELb1ELb1ELb0EEENS1_19SingleTileSchedulerILb0ELb1ELb1ELi64EEEEEEEEEvNT_6ParamsE)
        /*0548*/ 	.word	0x00000000


	//----- nvinfo : EIATTR_MIN_STACK_SIZE
	.align		4
.L_236:
        /*054c*/ 	.byte	0x04, 0x12
        /*054e*/ 	.short	(.L_238 - .L_237)
	.align		4
.L_237:
        /*0550*/ 	.word	index@(_ZN7cutlass13device_kernelIN5flash11enable_sm90INS1_16FlashAttnFwdSm90INS1_25CollectiveMainloopFwdSm90ILi2EN4cute5tupleIJNS5_1CILi1EEES8_S8_EEENS6_IJNS7_ILi64EEESA_SA_EEELi512ENS_10bfloat16_tEfNS_4arch4Sm90ELb1ELb0ELb1ELb1ELb1ELb0ELb0ELb0ELb0ELb1ELb1ELb0EEENS1_21CollectiveEpilogueFwdINS6_IJSA_NS7_ILi512EEESA_EEES9_SC_SE_Li256ELb1ELb1ELb1ELb0EEENS1_36VarlenDynamicPersistentTileSchedulerILi64ELi64ELi256ELi128ELb1ELb1ELb1ELb1ELb1ELb1EEEEEEEEEvNT_6ParamsE)
        /*0554*/ 	.word	0x00000000


	//----- nvinfo : EIATTR_MIN_STACK_SIZE
	.align		4
.L_238:
        /*0558*/ 	.byte	0x04, 0x12
        /*055a*/ 	.short	(.L_240 - .L_239)
	.align		4
.L_239:
        /*055c*/ 	.word	index@(_ZN7cutlass13device_kernelIN5flash11enable_sm90INS1_16FlashAttnFwdSm90INS1_25CollectiveMainloopFwdSm90ILi2EN4cute5tupleIJNS5_1CILi1EEES8_S8_EEENS6_IJNS7_ILi64EEESA_SA_EEELi512ENS_10bfloat16_tEfNS_4arch4Sm90ELb1ELb0ELb1ELb1ELb1ELb1ELb0ELb0ELb0ELb1ELb1ELb0EEENS1_21CollectiveEpilogueFwdINS6_IJSA_NS7_ILi512EEESA_EEES9_SC_SE_Li256ELb1ELb1ELb1ELb0EEENS1_36VarlenDynamicPersistentTileSchedulerILi64ELi64ELi256ELi128ELb1ELb1ELb1ELb1ELb1ELb1EEEEEEEEEvNT_6ParamsE)
        /*0560*/ 	.word	0x00000000


	//----- nvinfo : EIATTR_MIN_STACK_SIZE
	.align		4
.L_240:
        /*0564*/ 	.byte	0x04, 0x12
        /*0566*/ 	.short	(.L_242 - .L_241)
	.align		4
.L_241:
        /*0568*/ 	.word	index@(_ZN7cutlass13device_kernelIN5flash11enable_sm90INS1_16FlashAttnFwdSm90INS1_25CollectiveMainloopFwdSm90ILi2EN4cute5tupleIJNS5_1CILi1EEES8_S8_EEENS6_IJNS7_ILi64EEESA_SA_EEELi512ENS_10bfloat16_tEfNS_4arch4Sm90ELb1ELb0ELb1ELb1ELb1ELb0ELb1ELb0ELb0ELb1ELb1ELb0EEENS1_21CollectiveEpilogueFwdINS6_IJSA_NS7_ILi512EEESA_EEES9_SC_SE_Li256ELb1ELb1ELb1ELb0EEENS1_36VarlenDynamicPersistentTileSchedulerILi64ELi64ELi256ELi128ELb1ELb1ELb1ELb1ELb1ELb1EEEEEEEEEvNT_6ParamsE)
        /*056c*/ 	.word	0x00000000


	//----- nvinfo : EIATTR_MIN_STACK_SIZE
	.align		4
.L_242:
        /*0570*/ 	.byte	0x04, 0x12
        /*0572*/ 	.short	(.L_244 - .L_243)
	.align		4
.L_243:
        /*0574*/ 	.word	index@(_ZN7cutlass13device_kernelIN5flash11enable_sm90INS1_16FlashAttnFwdSm90INS1_25CollectiveMainloopFwdSm90ILi2EN4cute5tupleIJNS5_1CILi1EEES8_S8_EEENS6_IJNS7_ILi64EEESA_SA_EEELi512ENS_10bfloat16_tEfNS_4arch4Sm90ELb1ELb0ELb1ELb1ELb1ELb1ELb1ELb0ELb0ELb1ELb1ELb0EEENS1_21CollectiveEpilogueFwdINS6_IJSA_NS7_ILi512EEESA_EEES9_SC_SE_Li256ELb1ELb1ELb1ELb0EEENS1_36VarlenDynamicPersistentTileSchedulerILi64ELi64ELi256ELi128ELb1ELb1ELb1ELb1ELb1ELb1EEEEEEEEEvNT_6ParamsE)
        /*0578*/ 	.word	0x00000000


	//----- nvinfo : EIATTR_MIN_STACK_SIZE
	.align		4
.L_244:
        /*057c*/ 	.byte	0x04, 0x12
        /*057e*/ 	.short	(.L_246 - .L_245)
	.align		4
.L_245:
        /*0580*/ 	.word	index@(_ZN7cutlass13device_kernelIN5flash11enable_sm90INS1_16FlashAttnFwdSm90INS1_25CollectiveMainloopFwdSm90ILi2EN4cute5tupleIJNS5_1CILi1EEES8_S8_EEENS6_IJNS7_ILi128EEENS7_ILi96EEENS7_ILi64EEEEEELi256ENS_10bfloat16_tEfNS_4arch4Sm90ELb0ELb0ELb1ELb0ELb1ELb0ELb0ELb1ELb0ELb1ELb1ELb0EEENS1_21CollectiveEpilogueFwdINS6_IJSA_NS7_ILi256EEESB_EEES9_SE_SG_Li256ELb0ELb1ELb1ELb0EEENS1_19SingleTileSchedulerILb0ELb1ELb1ELi128EEEEEEEEEvNT_6ParamsE)
        /*0584*/ 	.word	0x00000000


	//----- nvinfo : EIATTR_MIN_STACK_SIZE
	.align		4
.L_246:
        /*0588*/ 	.byte	0x04, 0x12
        /*058a*/ 	.short	(.L_248 - .L_247)
	.align		4
.L_247:
        /*058c*/ 	.word	index@(_ZN7cutlass13device_kernelIN5flash11enable_sm90INS1_16FlashAttnFwdSm90INS1_25CollectiveMainloopFwdSm90ILi2EN4cute5tupleIJNS5_1CILi1EEES8_S8_EEENS6_IJNS7_ILi128EEENS7_ILi96EEENS7_ILi64EEEEEELi256ENS_10bfloat16_tEfNS_4arch4Sm90ELb0ELb0ELb1ELb0ELb1ELb0ELb1ELb1ELb0ELb1ELb1ELb0EEENS1_21CollectiveEpilogueFwdINS6_IJSA_NS7_ILi256EEESB_EEES9_SE_SG_Li256ELb0ELb1ELb1ELb0EEENS1_19SingleTileSchedulerILb0ELb1ELb1ELi128EEEEEEEEEvNT_6ParamsE)
        /*0590*/ 	.word	0x00000000


	//----- nvinfo : EIATTR_MIN_STACK_SIZE
	.align		4
.L_248:
        /*0594*/ 	.byte	0x04, 0x12
        /*0596*/ 	.short	(.L_250 - .L_249)
	.align		4
.L_249:
        /*0598*/ 	.word	index@(_ZN7cutlass13device_kernelIN5flash11enable_sm90INS1_16FlashAttnFwdSm90INS1_25CollectiveMainloopFwdSm90ILi2EN4cute5tupleIJNS5_1CILi1EEES8_S8_EEENS6_IJNS7_ILi128EEENS7_ILi96EEENS7_ILi64EEEEEELi256ENS_10bfloat16_tEfNS_4arch4Sm90ELb0ELb0ELb1ELb1ELb1ELb0ELb0ELb1ELb0ELb1ELb1ELb0EEENS1_21CollectiveEpilogueFwdINS6_IJSA_NS7_ILi256EEESB_EEES9_SE_SG_Li256ELb1ELb1ELb1ELb0EEENS1_36VarlenDynamicPersistentTileSchedulerILi128ELi96ELi256ELi128ELb1ELb1ELb1ELb0ELb1ELb1EEEEEEEEEvNT_6ParamsE)
        /*059c*/ 	.word	0x00000000


	//----- nvinfo : EIATTR_MIN_STACK_SIZE
	.align		4
.L_250:
        /*05a0*/ 	.byte	0x04, 0x12
        /*05a2*/ 	.short	(.L_252 - .L_251)
	.align		4
.L_251:
        /*05a4*/ 	.word	index@(_ZN7cutlass13device_kernelIN5flash11enable_sm90INS1_16FlashAttnFwdSm90INS1_25CollectiveMainloopFwdSm90ILi2EN4cute5tupleIJNS5_1CILi1EEES8_S8_EEENS6_IJNS7_ILi128EEENS7_ILi96EEENS7_ILi64EEEEEELi256ENS_10bfloat16_tEfNS_4arch4Sm90ELb0ELb0ELb1ELb1ELb1ELb1ELb0ELb1ELb0ELb1ELb1ELb0EEENS1_21CollectiveEpilogueFwdINS6_IJSA_NS7_ILi256EEESB_EEES9_SE_SG_Li256ELb1ELb1ELb1ELb0EEENS1_36VarlenDynamicPersistentTileSchedulerILi128ELi96ELi256ELi128ELb1ELb1ELb1ELb0ELb1ELb1EEEEEEEEEvNT_6ParamsE)
        /*05a8*/ 	.word	0x00000000


	//----- nvinfo : EIATTR_MIN_STACK_SIZE
	.align		4
.L_252:
        /*05ac*/ 	.byte	0x04, 0x12
        /*05ae*/ 	.short	(.L_254 - .L_253)
	.align		4
.L_253:
        /*05b0*/ 	.word	index@(_ZN7cutlass13device_kernelIN5flash11enable_sm90INS1_16FlashAttnFwdSm90INS1_25CollectiveMainloopFwdSm90ILi2EN4cute5tupleIJNS5_1CILi1EEES8_S8_EEENS6_IJNS7_ILi128EEENS7_ILi96EEENS7_ILi64EEEEEELi256ENS_10bfloat16_tEfNS_4arch4Sm90ELb0ELb0ELb1ELb1ELb1ELb0ELb1ELb1ELb0ELb1ELb1ELb0EEENS1_21CollectiveEpilogueFwdINS6_IJSA_NS7_ILi256EEESB_EEES9_SE_SG_Li256ELb1ELb1ELb1ELb0EEENS1_36VarlenDynamicPersistentTileSchedulerILi128ELi96ELi256ELi128ELb1ELb1ELb1ELb0ELb1ELb1EEEEEEEEEvNT_6ParamsE)
        /*05b4*/ 	.word	0x00000000


	//----- nvinfo : EIATTR_MIN_STACK_SIZE
	.align		4
.L_254:
        /*05b8*/ 	.byte	0x04, 0x12
        /*05ba*/ 	.short	(.L_256 - .L_255)
	.align		4
.L_255:
        /*05bc*/ 	.word	index@(_ZN7cutlass13device_kernelIN5flash11enable_sm90INS1_16FlashAttnFwdSm90INS1_25CollectiveMainloopFwdSm90ILi2EN4cute5tupleIJNS5_1CILi1EEES8_S8_EEENS6_IJNS7_ILi128EEENS7_ILi96EEENS7_ILi64EEEEEELi256ENS_10bfloat16_tEfNS_4arch4Sm90ELb0ELb0ELb1ELb1ELb1ELb1ELb1ELb1ELb0ELb1ELb1ELb0EEENS1_21CollectiveEpilogueFwdINS6_IJSA_NS7_ILi256EEESB_EEES9_SE_SG_Li256ELb1ELb1ELb1ELb0EEENS1_36VarlenDynamicPersistentTileSchedulerILi128ELi96ELi256ELi128ELb1ELb1ELb1ELb0ELb1ELb1EEEEEEEEEvNT_6ParamsE)
        /*05c0*/ 	.word	0x00000000


	//----- nvinfo : EIATTR_MIN_STACK_SIZE
	.align		4
.L_256:
        /*05c4*/ 	.byte	0x04, 0x12
        /*05c6*/ 	.short	(.L_258 - .L_257)
	.align		4
.L_257:
        /*05c8*/ 	.word	index@(_ZN7cutlass13device_kernelIN5flash11enable_sm90INS1_16FlashAttnFwdSm90INS1_25CollectiveMainloopFwdSm90ILi2EN4cute5tupleIJNS5_1CILi1EEES8_S8_EEENS6_IJNS7_ILi128EEENS7_ILi96EEENS7_ILi64EEEEEELi256ENS_10bfloat16_tEfNS_4arch4Sm90ELb0ELb1ELb1ELb0ELb1ELb0ELb0ELb1ELb0ELb1ELb1ELb0EEENS1_21CollectiveEpilogueFwdINS6_IJSA_NS7_ILi256EEESB_EEES9_SE_SG_Li256ELb0ELb1ELb1ELb0EEENS1_19SingleTileSchedulerILb0ELb1ELb1ELi128EEEEEEEEEvNT_6ParamsE)
        /*05cc*/ 	.word	0x00000000


	//----- nvinfo : EIATTR_MIN_STACK_SIZE
	.align		4
.L_258:
        /*05d0*/ 	.byte	0x04, 0x12
        /*05d2*/ 	.short	(.L_260 - .L_259)
	.align		4
.L_259:
        /*05d4*/ 	.word	index@(_ZN7cutlass13device_kernelIN5flash11enable_sm90INS1_16FlashAttnFwdSm90INS1_25CollectiveMainloopFwdSm90ILi2EN4cute5tupleIJNS5_1CILi1EEES8_S8_EEENS6_IJNS7_ILi128EEENS7_ILi96EEENS7_ILi64EEEEEELi256ENS_10bfloat16_tEfNS_4arch4Sm90ELb0ELb1ELb1ELb0ELb1ELb0ELb1ELb1ELb0ELb1ELb1ELb0EEENS1_21CollectiveEpilogueFwdINS6_IJSA_NS7_ILi256EEESB_EEES9_SE_SG_Li256ELb0ELb1ELb1ELb0EEENS1_19SingleTileSchedulerILb0ELb1ELb1ELi128EEEEEEEEEvNT_6ParamsE)
        /*05d8*/ 	.word	0x00000000


	//----- nvinfo : EIATTR_MIN_STACK_SIZE
	.align		4
.L_260:
        /*05dc*/ 	.byte	0x04, 0x12
        /*05de*/ 	.short	(.L_262 - .L_261)
	.align		4
.L_261:
        /*05e0*/ 	.word	index@(_ZN7cutlass13device_kernelIN5flash11enable_sm90INS1_16FlashAttnFwdSm90INS1_25CollectiveMainloopFwdSm90ILi2EN4cute5tupleIJNS5_1CILi1EEES8_S8_EEENS6_IJNS7_ILi128EEENS7_ILi96EEENS7_ILi64EEEEEELi256ENS_10bfloat16_tEfNS_4arch4Sm90ELb0ELb1ELb1ELb1ELb1ELb0ELb0ELb1ELb0ELb1ELb1ELb0EEENS1_21CollectiveEpilogueFwdINS6_IJSA_NS7_ILi256EEESB_EEES9_SE_SG_Li256ELb1ELb1ELb1ELb0EEENS1_36VarlenDynamicPersistentTileSchedulerILi128ELi96ELi256ELi128ELb1ELb1ELb1ELb1ELb0ELb1EEEEEEEEEvNT_6ParamsE)
        /*05e4*/ 	.word	0x00000000


	//----- nvinfo : EIATTR_MIN_STACK_SIZE
	.align		4
.L_262:
        /*05e8*/ 	.byte	0x04, 0x12
        /*05ea*/ 	.short	(.L_264 - .L_263)
	.align		4
.L_263:
        /*05ec*/ 	.word	index@(_ZN7cutlass13device_kernelIN5flash11enable_sm90INS1_16FlashAttnFwdSm90INS1_25CollectiveMainloopFwdSm90ILi2EN4cute5tupleIJNS5_1CILi1EEES8_S8_EEENS6_IJNS7_ILi128EEENS7_ILi96EEENS7_ILi64EEEEEELi256ENS_10bfloat16_tEfNS_4arch4Sm90ELb0ELb1ELb1ELb1ELb1ELb1ELb0ELb1ELb0ELb1ELb1ELb0EEENS1_21CollectiveEpilogueFwdINS6_IJSA_NS7_ILi256EEESB_EEES9_SE_SG_Li256ELb1ELb1ELb1ELb0EEENS1_36VarlenDynamicPersistentTileSchedulerILi128ELi96ELi256ELi128ELb1ELb1ELb1ELb1ELb0ELb1EEEEEEEEEvNT_6ParamsE)
        /*05f0*/ 	.word	0x00000000


	//----- nvinfo : EIATTR_MIN_STACK_SIZE
	.align		4
.L_264:
        /*05f4*/ 	.byte	0x04, 0x12
        /*05f6*/ 	.short	(.L_266 - .L_265)
	.align		4
.L_265:
        /*05f8*/ 	.word	index@(_ZN7cutlass13device_kernelIN5flash11enable_sm90INS1_16FlashAttnFwdSm90INS1_25CollectiveMainloopFwdSm90ILi2EN4cute5tupleIJNS5_1CILi1EEES8_S8_EEENS6_IJNS7_ILi128EEENS7_ILi96EEENS7_ILi64EEEEEELi256ENS_10bfloat16_tEfNS_4arch4Sm90ELb0ELb1ELb1ELb1ELb1ELb0ELb1ELb1ELb0ELb1ELb1ELb0EEENS1_21CollectiveEpilogueFwdINS6_IJSA_NS7_ILi256EEESB_EEES9_SE_SG_Li256ELb1ELb1ELb1ELb0EEENS1_36VarlenDynamicPersistentTileSchedulerILi128ELi96ELi256ELi128ELb1ELb1ELb1ELb1ELb0ELb1EEEEEEEEEvNT_6ParamsE)
        /*05fc*/ 	.word	0x00000000


	//----- nvinfo : EIATTR_MIN_STACK_SIZE
	.align		4
.L_266:
        /*0600*/ 	.byte	0x04, 0x12
        /*0602*/ 	.short	(.L_268 - .L_267)
	.align		4
.L_267:
        /*0604*/ 	.word	index@(_ZN7cutlass13device_kernelIN5flash11enable_sm90INS1_16FlashAttnFwdSm90INS1_25CollectiveMainloopFwdSm90ILi2EN4cute5tupleIJNS5_1CILi1EEES8_S8_EEENS6_IJNS7_ILi128EEENS7_ILi96EEENS7_ILi64EEEEEELi256ENS_10bfloat16_tEfNS_4arch4Sm90ELb0ELb1ELb1ELb1ELb1ELb1ELb1ELb1ELb0ELb1ELb1ELb0EEENS1_21CollectiveEpilogueFwdINS6_IJSA_NS7_ILi256EEESB_EEES9_SE_SG_Li256ELb1ELb1ELb1ELb0EEENS1_36VarlenDynamicPersistentTileSchedulerILi128ELi96ELi256ELi128ELb1ELb1ELb1ELb1ELb0ELb1EEEEEEEEEvNT_6ParamsE)
        /*0608*/ 	.word	0x00000000


	//----- nvinfo : EIATTR_MIN_STACK_SIZE
	.align		4
.L_268:
        /*060c*/ 	.byte	0x04, 0x12
        /*060e*/ 	.short	(.L_270 - .L_269)
	.align		4
.L_269:
        /*0610*/ 	.word	index@(_ZN7cutlass13device_kernelIN5flash11enable_sm90INS1_16FlashAttnFwdSm90INS1_25CollectiveMainloopFwdSm90ILi2EN4cute5tupleIJNS5_1CILi1EEES8_S8_EEENS6_IJNS7_ILi128EEENS7_ILi96EEENS7_ILi64EEEEEELi256ENS_10bfloat16_tEfNS_4arch4Sm90ELb1ELb0ELb1ELb0ELb1ELb0ELb0ELb1ELb0ELb1ELb1ELb0EEENS1_21CollectiveEpilogueFwdINS6_IJSA_NS7_ILi256EEESB_EEES9_SE_SG_Li256ELb0ELb1ELb1ELb0EEENS1_19SingleTileSchedulerILb0ELb1ELb1ELi128EEEEEEEEEvNT_6ParamsE)
        /*0614*/ 	.word	0x00000000


	//----- nvinfo : EIATTR_MIN_STACK_SIZE
	.align		4
.L_270:
        /*0618*/ 	.byte	0x04, 0x12
        /*061a*/ 	.short	(.L_272 - .L_271)
	.align		4
.L_271:
        /*061c*/ 	.word	index@(_ZN7cutlass13device_kernelIN5flash11enable_sm90INS1_16FlashAttnFwdSm90INS1_25CollectiveMainloopFwdSm90ILi2EN4cute5tupleIJNS5_1CILi1EEES8_S8_EEENS6_IJNS7_ILi128EEENS7_ILi96EEENS7_ILi64EEEEEELi256ENS_10bfloat16_tEfNS_4arch4Sm90ELb1ELb0ELb1ELb0ELb1ELb0ELb1ELb1ELb0ELb1ELb1ELb0EEENS1_21CollectiveEpilogueFwdINS6_IJSA_NS7_ILi256EEESB_EEES9_SE_SG_Li256ELb0ELb1ELb1ELb0EEENS1_19SingleTileSchedulerILb0ELb1ELb1ELi128EEEEEEEEEvNT_6ParamsE)
        /*0620*/ 	.word	0x00000000


	//----- nvinfo : EIATTR_MIN_STACK_SIZE
	.align		4
.L_272:
        /*0624*/ 	.byte	0x04, 0x12
        /*0626*/ 	.short	(.L_274 - .L_273)
	.align		4
.L_273:
        /*0628*/ 	.word	index@(_ZN7cutlass13device_kernelIN5flash11enable_sm90INS1_16FlashAttnFwdSm90INS1_25CollectiveMainloopFwdSm90ILi2EN4cute5tupleIJNS5_1CILi1EEES8_S8_EEENS6_IJNS7_ILi128EEENS7_ILi96EEENS7_ILi64EEEEEELi256ENS_10bfloat16_tEfNS_4arch4Sm90ELb1ELb0ELb1ELb1ELb1ELb0ELb0ELb1ELb0ELb1ELb1ELb0EEENS1_21CollectiveEpilogueFwdINS6_IJSA_NS7_ILi256EEESB_EEES9_SE_SG_Li256ELb1ELb1ELb1ELb0EEENS1_36VarlenDynamicPersistentTileSchedulerILi128ELi96ELi256ELi128ELb1ELb1ELb1ELb1ELb1ELb1EEEEEEEEEvNT_6ParamsE)
        /*062c*/ 	.word	0x00000000


	//----- nvinfo : EIATTR_MIN_STACK_SIZE
	.align		4
.L_274:
        /*0630*/ 	.byte	0x04, 0x12
        /*0632*/ 	.short	(.L_276 - .L_275)
	.align		4
.L_275:
        /*0634*/ 	.word	index@(_ZN7cutlass13device_kernelIN5flash11enable_sm90INS1_16FlashAttnFwdSm90INS1_25CollectiveMainloopFwdSm90ILi2EN4cute5tupleIJNS5_1CILi1EEES8_S8_EEENS6_IJNS7_ILi128EEENS7_ILi96EEENS7_ILi64EEEEEELi256ENS_10bfloat16_tEfNS_4arch4Sm90ELb1ELb0ELb1ELb1ELb1ELb1ELb0ELb1ELb0ELb1ELb1ELb0EEENS1_21CollectiveEpilogueFwdINS6_IJSA_NS7_ILi256EEESB_EEES9_SE_SG_Li256ELb1ELb1ELb1ELb0EEENS1_36VarlenDynamicPersistentTileSchedulerILi128ELi96ELi256ELi128ELb1ELb1ELb1ELb1ELb1ELb1EEEEEEEEEvNT_6ParamsE)
        /*0638*/ 	.word	0x00000000


	//----- nvinfo : EIATTR_MIN_STACK_SIZE
	.align		4
.L_276:
        /*063c*/ 	.byte	0x04, 0x12
        /*063e*/ 	.short	(.L_278 - .L_277)
	.align		4
.L_277:
        /*0640*/ 	.word	index@(_ZN7cutlass13device_kernelIN5flash11enable_sm90INS1_16FlashAttnFwdSm90INS1_25CollectiveMainloopFwdSm90ILi2EN4cute5tupleIJNS5_1CILi1EEES8_S8_EEENS6_IJNS7_ILi128EEENS7_ILi96EEENS7_ILi64EEEEEELi256ENS_10bfloat16_tEfNS_4arch4Sm90ELb1ELb0ELb1ELb1ELb1ELb0ELb1ELb1ELb0ELb1ELb1ELb0EEENS1_21CollectiveEpilogueFwdINS6_IJSA_NS7_ILi256EEESB_EEES9_SE_SG_Li256ELb1ELb1ELb1ELb0EEENS1_36VarlenDynamicPersistentTileSchedulerILi128ELi96ELi256ELi128ELb1ELb1ELb1ELb1ELb1ELb1EEEEEEEEEvNT_6ParamsE)
        /*0644*/ 	.word	0x00000000


	//----- nvinfo : EIATTR_MIN_STACK_SIZE
	.align		4
.L_278:
        /*0648*/ 	.byte	0x04, 0x12
        /*064a*/ 	.short	(.L_280 - .L_279)
	.align		4
.L_279:
        /*064c*/ 	.word	index@(_ZN7cutlass13device_kernelIN5flash11enable_sm90INS1_16FlashAttnFwdSm90INS1_25CollectiveMainloopFwdSm90ILi2EN4cute5tupleIJNS5_1CILi1EEES8_S8_EEENS6_IJNS7_ILi128EEENS7_ILi96EEENS7_ILi64EEEEEELi256ENS_10bfloat16_tEfNS_4arch4Sm90ELb1ELb0ELb1ELb1ELb1ELb1ELb1ELb1ELb0ELb1ELb1ELb0EEENS1_21CollectiveEpilogueFwdINS6_IJSA_NS7_ILi256EEESB_EEES9_SE_SG_Li256ELb1ELb1ELb1ELb0EEENS1_36VarlenDynamicPersistentTileSchedulerILi128ELi96ELi256ELi128ELb1ELb1ELb1ELb1ELb1ELb1EEEEEEEEEvNT_6ParamsE)
        /*0650*/ 	.word	0x00000000
.L_280:


//--------------------- .nv.compat                --------------------------
	.section	.nv.compat,"",@"SHT_CUDA_COMPAT_INFO"
	.align	4
        /*0000*/ 	.byte	0x02, 0x09, 0x01, 0x00, 0x02, 0x02, 0x01, 0x00, 0x02, 0x05, 0x05, 0x00, 0x03, 0x07, 0x01, 0x01
        /*0010*/ 	.byte	0x02, 0x03, 0x00, 0x00, 0x02, 0x06, 0x01, 0x00, 0x04, 0x0b, 0x08, 0x00, 0x00, 0x00, 0x00, 0x00
        /*0020*/ 	.byte	0x00, 0x00, 0x00, 0x00


//--------------------- .nv.info._ZN7cutlass13device_kernelIN5flash11enable_sm90INS1_16FlashAttnFwdSm90INS1_25CollectiveMainloopFwdSm90ILi2EN4cute5tupleIJNS5_1CILi1EEES8_S8_EEENS6_IJNS7_ILi128EEENS7_ILi96EEENS7_ILi192EEEEEELi128ENS_10bfloat16_tEfNS_4arch4Sm90ELb0ELb0ELb1ELb0ELb1ELb0ELb0ELb1ELb1ELb1ELb1ELb0EEENS1_21CollectiveEpilogueFwdINS6_IJSA_SA_SB_EEES9_SE_SG_Li256ELb0ELb1ELb1ELb0EEENS1_19SingleTileSchedulerILb0ELb1ELb1ELi128EEEEEEEEEvNT_6ParamsE --------------------------
	.section	.nv.info._ZN7cutlass13device_kernelIN5flash11enable_sm90INS1_16FlashAttnFwdSm90INS1_25CollectiveMainloopFwdSm90ILi2EN4cute5tupleIJNS5_1CILi1EEES8_S8_EEENS6_IJNS7_ILi128EEENS7_ILi96EEENS7_ILi192EEEEEELi128ENS_10bfloat16_tEfNS_4arch4Sm90ELb0ELb0ELb1ELb0ELb1ELb0ELb0ELb1ELb1ELb1ELb1ELb0EEENS1_21CollectiveEpilogueFwdINS6_IJSA_SA_SB_EEES9_SE_SG_Li256ELb0ELb1ELb1ELb0EEENS1_19SingleTileSchedulerILb0ELb1ELb1ELi128EEEEEEEEEvNT_6ParamsE,"",@"SHT_CUDA_INFO"
	.sectionflags	@""
	.align	4


	//----- nvinfo : EIATTR_CUDA_API_VERSION
	.align		4
        /*0000*/ 	.byte	0x04, 0x37
        /*0002*/ 	.short	(.L_282 - .L_281)
.L_281:
        /*0004*/ 	.word	0x00000082


	//----- nvinfo : EIATTR_KPARAM_INFO
	.align		4
.L_282:
        /*0008*/ 	.byte	0x04, 0x17
        /*000a*/ 	.short	(.L_284 - .L_283)
.L_283:
        /*000c*/ 	.word	0x00000000
        /*0010*/ 	.short	0x0000
        /*0012*/ 	.short	0x0000
        /*0014*/ 	.byte	0x00, 0xf0, 0x01, 0x28


	//----- nvinfo : EIATTR_SPARSE_MMA_MASK
	.align		4
.L_284:
        /*0018*/ 	.byte	0x03, 0x50
        /*001a*/ 	.short	0x0000


	//----- nvinfo : EIATTR_MAXREG_COUNT
	.align		4
        /*001c*/ 	.byte	0x03, 0x1b
        /*001e*/ 	.short	0x00a8


	//----- nvinfo : EIATTR_MERCURY_ISA_VERSION
	.align		4
        /*0020*/ 	.byte	0x03, 0x5f
        /*0022*/ 	.short	0x0101


	//----- nvinfo : EIATTR_VRC_CTA_INIT_COUNT
	.align		4
        /*0024*/ 	.byte	0x02, 0x4a
	.zero		1
	.zero		1


	//----- nvinfo : EIATTR_EXIT_INSTR_OFFSETS
	.align		4
        /*0028*/ 	.byte	0x04, 0x1c
        /*002a*/ 	.short	(.L_286 - .L_285)


	//   ....[0]....
.L_285:
        /*002c*/ 	.word	0x00000010


	//----- nvinfo : EIATTR_MAX_THREADS
	.align		4
.L_286:
        /*0030*/ 	.byte	0x04, 0x05
        /*0032*/ 	.short	(.L_288 - .L_287)
.L_287:
        /*0034*/ 	.word	0x00000180
        /*0038*/ 	.word	0x00000001
        /*003c*/ 	.word	0x00000001


	//----- nvinfo : EIATTR_CBANK_PARAM_SIZE
	.align		4
.L_288:
        /*0040*/ 	.byte	0x03, 0x19
        /*0042*/ 	.short	0x0a00


	//----- nvinfo : EIATTR_PARAM_CBANK
	.align		4
        /*0044*/ 	.byte	0x04, 0x0a
        /*0046*/ 	.short	(.L_290 - .L_289)
	.align		4
.L_289:
        /*0048*/ 	.word	index@(.nv.constant0._ZN7cutlass13device_kernelIN5flash11enable_sm90INS1_16FlashAttnFwdSm90INS1_25CollectiveMainloopFwdSm90ILi2EN4cute5tupleIJNS5_1CILi1EEES8_S8_EEENS6_IJNS7_ILi128EEENS7_ILi96EEENS7_ILi192EEEEEELi128ENS_10bfloat16_tEfNS_4arch4Sm90ELb0ELb0ELb1ELb0ELb1ELb0ELb0ELb1ELb1ELb1ELb1ELb0EEENS1_21CollectiveEpilogueFwdINS6_IJSA_SA_SB_EEES9_SE_SG_Li256ELb0ELb1ELb1ELb0EEENS1_19SingleTileSchedulerILb0ELb1ELb1ELi128EEEEEEEEEvNT_6ParamsE)
        /*004c*/ 	.short	0x0380
        /*004e*/ 	.short	0x0a00


	//----- nvinfo : EIATTR_SW_WAR
	.align		4
.L_290:
        /*0050*/ 	.byte	0x04, 0x36
        /*0052*/ 	.short	(.L_292 - .L_291)
.L_291:
        /*0054*/ 	.word	0x00000008
.L_292:


//--------------------- .nv.info._ZN7cutlass13device_kernelIN5flash11enable_sm90INS1_16FlashAttnFwdSm90INS1_25CollectiveMainloopFwdSm90ILi2EN4cute5tupleIJNS5_1CILi1EEES8_S8_EEENS6_IJNS7_ILi128EEENS7_ILi96EEENS7_ILi192EEEEEELi128ENS_10bfloat16_tEfNS_4arch4Sm90ELb0ELb0ELb1ELb1ELb1ELb0ELb0ELb1ELb1ELb1ELb1ELb0EEENS1_21CollectiveEpilogueFwdINS6_IJSA_SA_SB_EEES9_SE_SG_Li256ELb1ELb1ELb1ELb0EEENS1_36VarlenDynamicPersistentTileSchedulerILi128ELi96ELi256ELi128ELb1ELb1ELb1ELb0ELb1ELb1EEEEEEEEEvNT_6ParamsE --------------------------
	.section	.nv.info._ZN7cutlass13device_kernelIN5flash11enable_sm90INS1_16FlashAttnFwdSm90INS1_25CollectiveMainloopFwdSm90ILi2EN4cute5tupleIJNS5_1CILi1EEES8_S8_EEENS6_IJNS7_ILi128EEENS7_ILi96EEENS7_ILi192EEEEEELi128ENS_10bfloat16_tEfNS_4arch4Sm90ELb0ELb0ELb1ELb1ELb1ELb0ELb0ELb1ELb1ELb1ELb1ELb0EEENS1_21CollectiveEpilogueFwdINS6_IJSA_SA_SB_EEES9_SE_SG_Li256ELb1ELb1ELb1ELb0EEENS1_36VarlenDynamicPersistentTileSchedulerILi128ELi96ELi256ELi128ELb1ELb1ELb1ELb0ELb1ELb1EEEEEEEEEvNT_6ParamsE,"",@"SHT_CUDA_INFO"
	.sectionflags	@""
	.align	4


	//----- nvinfo : EIATTR_CUDA_API_VERSION
	.align		4
        /*0000*/ 	.byte	0x04, 0x37
        /*0002*/ 	.short	(.L_294 - .L_293)
.L_293:
        /*0004*/ 	.word	0x00000082


	//----- nvinfo : EIATTR_KPARAM_INFO
	.align		4
.L_294:
        /*0008*/ 	.byte	0x04, 0x17
        /*000a*/ 	.short	(.L_296 - .L_295)
.L_295:
        /*000c*/ 	.word	0x00000000
        /*0010*/ 	.short	0x0000
        /*0012*/ 	.short	0x0000
        /*0014*/ 	.byte	0x00, 0xf0, 0x01, 0x2a


	//----- nvinfo : EIATTR_SPARSE_MMA_MASK
	.align		4
.L_296:
        /*0018*/ 	.byte	0x03, 0x50
        /*001a*/ 	.short	0x0000


	//----- nvinfo : EIATTR_MAXREG_COUNT
	.align		4
        /*001c*/ 	.byte	0x03, 0x1b
        /*001e*/ 	.short	0x00a8


	//----- nvinfo : EIATTR_MERCURY_ISA_VERSION
	.align		4
        /*0020*/ 	.byte	0x03, 0x5f
        /*0022*/ 	.short	0x0101


	//----- nvinfo : EIATTR_VRC_CTA_INIT_COUNT
	.align		4
        /*0024*/ 	.byte	0x02, 0x4a
	.zero		1
	.zero		1


	//----- nvinfo : EIATTR_EXIT_INSTR_OFFSETS
	.align		4
        /*0028*/ 	.byte	0x04, 0x1c
        /*002a*/ 	.short	(.L_298 - .L_297)


	//   ....[0]....
.L_297:
        /*002c*/ 	.word	0x00000010


	//----- nvinfo : EIATTR_MAX_THREADS
	.align		4
.L_298:
        /*0030*/ 	.byte	0x04, 0x05
        /*0032*/ 	.short	(.L_300 - .L_299)
.L_299:
        /*0034*/ 	.word	0x00000180
        /*0038*/ 	.word	0x00000001
        /*003c*/ 	.word	0x00000001


	//----- nvinfo : EIATTR_CBANK_PARAM_SIZE
	.align		4
.L_300:
        /*0040*/ 	.byte	0x03, 0x19
        /*0042*/ 	.short	0x0a80


	//----- nvinfo : EIATTR_PARAM_CBANK
	.align		4
        /*0044*/ 	.byte	0x04, 0x0a
        /*0046*/ 	.short	(.L_302 - .L_301)
	.align		4
.L_301:
        /*0048*/ 	.word	index@(.nv.constant0._ZN7cutlass13device_kernelIN5flash11enable_sm90INS1_16FlashAttnFwdSm90INS1_25CollectiveMainloopFwdSm90ILi2EN4cute5tupleIJNS5_1CILi1EEES8_S8_EEENS6_IJNS7_ILi128EEENS7_ILi96EEENS7_ILi192EEEEEELi128ENS_10bfloat16_tEfNS_4arch4Sm90ELb0ELb0ELb1ELb1ELb1ELb0ELb0ELb1ELb1ELb1ELb1ELb0EEENS1_21CollectiveEpilogueFwdINS6_IJSA_SA_SB_EEES9_SE_SG_Li256ELb1ELb1ELb1ELb0EEENS1_36VarlenDynamicPersistentTileSchedulerILi128ELi96ELi256ELi128ELb1ELb1ELb1ELb0ELb1ELb1EEEEEEEEEvNT_6ParamsE)
        /*004c*/ 	.short	0x0380
        /*004e*/ 	.short	0x0a80


	//----- nvinfo : EIATTR_SW_WAR
	.align		4
.L_302:
        /*0050*/ 	.byte	0x04, 0x36
        /*0052*/ 	.short	(.L_304 - .L_303)
.L_303:
        /*0054*/ 	.word	0x00000008
.L_304:


//--------------------- .nv.info._ZN7cutlass13device_kernelIN5flash11enable_sm90INS1_16FlashAttnFwdSm90INS1_25CollectiveMainloopFwdSm90ILi2EN4cute5tupleIJNS5_1CILi1EEES8_S8_EEENS6_IJNS7_ILi128EEENS7_ILi96EEENS7_ILi192EEEEEELi128ENS_10bfloat16_tEfNS_4arch4Sm90ELb0ELb0ELb1ELb1ELb1ELb1ELb0ELb1ELb1ELb1ELb1ELb0EEENS1_21CollectiveEpilogueFwdINS6_IJSA_SA_SB_EEES9_SE_SG_Li256ELb1ELb1ELb1ELb0EEENS1_36VarlenDynamicPersistentTileSchedulerILi128ELi96ELi256ELi128ELb1ELb1ELb1ELb0ELb1ELb1EEEEEEEEEvNT_6ParamsE --------------------------
	.section	.nv.info._ZN7cutlass13device_kernelIN5flash11enable_sm90INS1_16FlashAttnFwdSm90INS1_25CollectiveMainloopFwdSm90ILi2EN4cute5tupleIJNS5_1CILi1EEES8_S8_EEENS6_IJNS7_ILi128EEENS7_ILi96EEENS7_ILi192EEEEEELi128ENS_10bfloat16_tEfNS_4arch4Sm90ELb0ELb0ELb1ELb1ELb1ELb1ELb0ELb1ELb1ELb1ELb1ELb0EEENS1_21CollectiveEpilogueFwdINS6_IJSA_SA_SB_EEES9_SE_SG_Li256ELb1ELb1ELb1ELb0EEENS1_36VarlenDynamicPersistentTileSchedulerILi128ELi96ELi256ELi128ELb1ELb1ELb1ELb0ELb1ELb1EEEEEEEEEvNT_6ParamsE,"",@"SHT_CUDA_INFO"
	.sectionflags	@""
	.align	4


	//----- nvinfo : EIATTR_CUDA_API_VERSION
	.align		4
        /*0000*/ 	.byte	0x04, 0x37
        /*0002*/ 	.short	(.L_306 - .L_305)
.L_305:
        /*0004*/ 	.word	0x00000082


	//----- nvinfo : EIATTR_KPARAM_INFO
	.align		4
.L_306:
        /*0008*/ 	.byte	0x04, 0x17
        /*000a*/ 	.short	(.L_308 - .L_307)
.L_307:
        /*000c*/ 	.word	0x00000000
        /*0010*/ 	.short	0x0000
        /*0012*/ 	.short	0x0000
        /*0014*/ 	.byte	0x00, 0xf0, 0x01, 0x2a


	//----- nvinfo : EIATTR_SPARSE_MMA_MASK
	.align		4
.L_308:
        /*0018*/ 	.byte	0x03, 0x50
        /*001a*/ 	.short	0x0000


	//----- nvinfo : EIATTR_MAXREG_COUNT
	.align		4
        /*001c*/ 	.byte	0x03, 0x1b
        /*001e*/ 	.short	0x00a8


	//----- nvinfo : EIATTR_MERCURY_ISA_VERSION
	.align		4
        /*0020*/ 	.byte	0x03, 0x5f
        /*0022*/ 	.short	0x0101


	//----- nvinfo : EIATTR_VRC_CTA_INIT_COUNT
	.align		4
        /*0024*/ 	.byte	0x02, 0x4a
	.zero		1
	.zero		1


	//----- nvinfo : EIATTR_EXIT_INSTR_OFFSETS
	.align		4
        /*0028*/ 	.byte	0x04, 0x1c
        /*002a*/ 	.short	(.L_310 - .L_309)


	//   ....[0]....
.L_309:
        /*002c*/ 	.word	0x00000010


	//----- nvinfo : EIATTR_MAX_THREADS
	.align		4
.L_310:
        /*0030*/ 	.byte	0x04, 0x05
        /*0032*/ 	.short	(.L_312 - .L_311)
.L_311:
        /*0034*/ 	.word	0x00000180
        /*0038*/ 	.word	0x00000001
        /*003c*/ 	.word	0x00000001


	//----- nvinfo : EIATTR_CBANK_PARAM_SIZE
	.align		4
.L_312:
        /*0040*/ 	.byte	0x03, 0x19
        /*0042*/ 	.short	0x0a80


	//----- nvinfo : EIATTR_PARAM_CBANK
	.align		4
        /*0044*/ 	.byte	0x04, 0x0a
        /*0046*/ 	.short	(.L_314 - .L_313)
	.align		4
.L_313:
        /*0048*/ 	.word	index@(.nv.constant0._ZN7cutlass13device_kernelIN5flash11enable_sm90INS1_16FlashAttnFwdSm90INS1_25CollectiveMainloopFwdSm90ILi2EN4cute5tupleIJNS5_1CILi1EEES8_S8_EEENS6_IJNS7_ILi128EEENS7_ILi96EEENS7_ILi192EEEEEELi128ENS_10bfloat16_tEfNS_4arch4Sm90ELb0ELb0ELb1ELb1ELb1ELb1ELb0ELb1ELb1ELb1ELb1ELb0EEENS1_21CollectiveEpilogueFwdINS6_IJSA_SA_SB_EEES9_SE_SG_Li256ELb1ELb1ELb1ELb0EEENS1_36VarlenDynamicPersistentTileSchedulerILi128ELi96ELi256ELi128ELb1ELb1ELb1ELb0ELb1ELb1EEEEEEEEEvNT_6ParamsE)
        /*004c*/ 	.short	0x0380
        /*004e*/ 	.short	0x0a80


	//----- nvinfo : EIATTR_SW_WAR
	.align		4
.L_314:
        /*0050*/ 	.byte	0x04, 0x36
        /*0052*/ 	.short	(.L_316 - .L_315)
.L_315:
        /*0054*/ 	.word	0x00000008
.L_316:


//--------------------- .nv.info._ZN7cutlass13device_kernelIN5flash11enable_sm90INS1_16FlashAttnFwdSm90INS1_25CollectiveMainloopFwdSm90ILi2EN4cute5tupleIJNS5_1CILi1EEES8_S8_EEENS6_IJNS7_ILi128EEENS7_ILi96EEENS7_ILi192EEEEEELi128ENS_10bfloat16_tEfNS_4arch4Sm90ELb0ELb1ELb1ELb0ELb1ELb0ELb0ELb1ELb1ELb1ELb1ELb0EEENS1_21CollectiveEpilogueFwdINS6_IJSA_SA_SB_EEES9_SE_SG_Li256ELb0ELb1ELb1ELb0EEENS1_19SingleTileSchedulerILb0ELb1ELb1ELi128EEEEEEEEEvNT_6ParamsE --------------------------
	.section	.nv.info._ZN7cutlass13device_kernelIN5flash11enable_sm90INS1_16FlashAttnFwdSm90INS1_25CollectiveMainloopFwdSm90ILi2EN4cute5tupleIJNS5_1CILi1EEES8_S8_EEENS6_IJNS7_ILi128EEENS7_ILi96EEENS7_ILi192EEEEEELi128ENS_10bfloat16_tEfNS_4arch4Sm90ELb0ELb1ELb1ELb0ELb1ELb0ELb0ELb1ELb1ELb1ELb1ELb0EEENS1_21CollectiveEpilogueFwdINS6_IJSA_SA_SB_EEES9_SE_SG_Li256ELb0ELb1ELb1ELb0EEENS1_19SingleTileSchedulerILb0ELb1ELb1ELi128EEEEEEEEEvNT_6ParamsE,"",@"SHT_CUDA_INFO"
	.sectionflags	@""
	.align	4


	//----- nvinfo : EIATTR_CUDA_API_VERSION
	.align		4
        /*0000*/ 	.byte	0x04, 0x37
        /*0002*/ 	.short	(.L_318 - .L_317)
.L_317:
        /*0004*/ 	.word	0x00000082


	//----- nvinfo : EIATTR_KPARAM_INFO
	.align		4
.L_318:
        /*0008*/ 	.byte	0x04, 0x17
        /*000a*/ 	.short	(.L_320 - .L_319)
.L_319:
        /*000c*/ 	.word	0x00000000
        /*0010*/ 	.short	0x0000
        /*0012*/ 	.short	0x0000
        /*0014*/ 	.byte	0x00, 0xf0, 0x01, 0x28


	//----- nvinfo : EIATTR_SPARSE_MMA_MASK
	.align		4
.L_320:
        /*0018*/ 	.byte	0x03, 0x50
        /*001a*/ 	.short	0x0000


	//----- nvinfo : EIATTR_MAXREG_COUNT
	.align		4
        /*001c*/ 	.byte	0x03, 0x1b
        /*001e*/ 	.short	0x00a8


	//----- nvinfo : EIATTR_MERCURY_ISA_VERSION
	.align		4
        /*0020*/ 	.byte	0x03, 0x5f
        /*0022*/ 	.short	0x0101


	//----- nvinfo : EIATTR_VRC_CTA_INIT_COUNT
	.align		4
        /*0024*/ 	.byte	0x02, 0x4a
	.zero		1
	.zero		1


	//----- nvinfo : EIATTR_EXIT_INSTR_OFFSETS
	.align		4
        /*0028*/ 	.byte	0x04, 0x1c
        /*002a*/ 	.short	(.L_322 - .L_321)


	//   ....[0]....
.L_321:
        /*002c*/ 	.word	0x00000010


	//----- nvinfo : EIATTR_MAX_THREADS
	.align		4
.L_322:
        /*0030*/ 	.byte	0x04, 0x05
        /*0032*/ 	.short	(.L_324 - .L_323)
.L_323:
        /*0034*/ 	.word	0x00000180
        /*0038*/ 	.word	0x00000001
        /*003c*/ 	.word	0x00000001


	//----- nvinfo : EIATTR_CBANK_PARAM_SIZE
	.align		4
.L_324:
        /*0040*/ 	.byte	0x03, 0x19
        /*0042*/ 	.short	0x0a00


	//----- nvinfo : EIATTR_PARAM_CBANK
	.align		4
        /*0044*/ 	.byte	0x04, 0x0a
        /*0046*/ 	.short	(.L_326 - .L_325)
	.align		4
.L_325:
        /*0048*/ 	.word	index@(.nv.constant0._ZN7cutlass13device_kernelIN5flash11enable_sm90INS1_16FlashAttnFwdSm90INS1_25CollectiveMainloopFwdSm90ILi2EN4cute5tupleIJNS5_1CILi1EEES8_S8_EEENS6_IJNS7_ILi128EEENS7_ILi96EEENS7_ILi192EEEEEELi128ENS_10bfloat16_tEfNS_4arch4Sm90ELb0ELb1ELb1ELb0ELb1ELb0ELb0ELb1ELb1ELb1ELb1ELb0EEENS1_21CollectiveEpilogueFwdINS6_IJSA_SA_SB_EEES9_SE_SG_Li256ELb0ELb1ELb1ELb0EEENS1_19SingleTileSchedulerILb0ELb1ELb1ELi128EEEEEEEEEvNT_6ParamsE)
        /*004c*/ 	.short	0x0380
        /*004e*/ 	.short	0x0a00


	//----- nvinfo : EIATTR_SW_WAR
	.align		4
.L_326:
        /*0050*/ 	.byte	0x04, 0x36
        /*0052*/ 	.short	(.L_328 - .L_327)
.L_327:
        /*0054*/ 	.word	0x00000008
.L_328:


//--------------------- .nv.info._ZN7cutlass13device_kernelIN5flash11enable_sm90INS1_16FlashAttnFwdSm90INS1_25CollectiveMainloopFwdSm90ILi2EN4cute5tupleIJNS5_1CILi1EEES8_S8_EEENS6_IJNS7_ILi128EEENS7_ILi96EEENS7_ILi192EEEEEELi128ENS_10bfloat16_tEfNS_4arch4Sm90ELb0ELb1ELb1ELb1ELb1ELb0ELb0ELb1ELb1ELb1ELb1ELb0EEENS1_21CollectiveEpilogueFwdINS6_IJSA_SA_SB_EEES9_SE_SG_Li256ELb1ELb1ELb1ELb0EEENS1_36VarlenDynamicPersistentTileSchedulerILi128ELi96ELi256ELi128ELb1ELb1ELb1ELb1ELb0ELb1EEEEEEEEEvNT_6ParamsE --------------------------
	.section	.nv.info._ZN7cutlass13device_kernelIN5flash11enable_sm90INS1_16FlashAttnFwdSm90INS1_25CollectiveMainloopFwdSm90ILi2EN4cute5tupleIJNS5_1CILi1EEES8_S8_EEENS6_IJNS7_ILi128EEENS7_ILi96EEENS7_ILi192EEEEEELi128ENS_10bfloat16_tEfNS_4arch4Sm90ELb0ELb1ELb1ELb1ELb1ELb0ELb0ELb1ELb1ELb1ELb1ELb0EEENS1_21CollectiveEpilogueFwdINS6_IJSA_SA_SB_EEES9_SE_SG_Li256ELb1ELb1ELb1ELb0EEENS1_36VarlenDynamicPersistentTileSchedulerILi128ELi96ELi256ELi128ELb1ELb1ELb1ELb1ELb0ELb1EEEEEEEEEvNT_6ParamsE,"",@"SHT_CUDA_INFO"
	.sectionflags	@""
	.align	4


	//----- nvinfo : EIATTR_CUDA_API_VERSION
	.align		4
        /*0000*/ 	.byte	0x04, 0x37
        /*0002*/ 	.short	(.L_330 - .L_329)
.L_329:
        /*0004*/ 	.word	0x00000082


	//----- nvinfo : EIATTR_KPARAM_INFO
	.align		4
.L_330:
        /*0008*/ 	.byte	0x04, 0x17
        /*000a*/ 	.short	(.L_332 - .L_331)
.L_331:
        /*000c*/ 	.word	0x00000000
        /*0010*/ 	.short	0x0000
        /*0012*/ 	.short	0x0000
        /*0014*/ 	.byte	0x00, 0xf0, 0x01, 0x2a


	//----- nvinfo : EIATTR_SPARSE_MMA_MASK
	.align		4
.L_332:
        /*0018*/ 	.byte	0x03, 0x50
        /*001a*/ 	.short	0x0000


	//----- nvinfo : EIATTR_MAXREG_COUNT
	.align		4
        /*001c*/ 	.byte	0x03, 0x1b
        /*001e*/ 	.short	0x00a8


	//----- nvinfo : EIATTR_MERCURY_ISA_VERSION
	.align		4
        /*0020*/ 	.byte	0x03, 0x5f
        /*0022*/ 	.short	0x0101


	//----- nvinfo : EIATTR_VRC_CTA_INIT_COUNT
	.align		4
        /*0024*/ 	.byte	0x02, 0x4a
	.zero		1
	.zero		1


	//----- nvinfo : EIATTR_EXIT_INSTR_OFFSETS
	.align		4
        /*0028*/ 	.byte	0x04, 0x1c
        /*002a*/ 	.short	(.L_334 - .L_333)


	//   ....[0]....
.L_333:
        /*002c*/ 	.word	0x00000010


	//----- nvinfo : EIATTR_MAX_THREADS
	.align		4
.L_334:
        /*0030*/ 	.byte	0x04, 0x05
        /*0032*/ 	.short	(.L_336 - .L_335)
.L_335:
        /*0034*/ 	.word	0x00000180
        /*0038*/ 	.word	0x00000001
        /*003c*/ 	.word	0x00000001


	//----- nvinfo : EIATTR_CBANK_PARAM_SIZE
	.align		4
.L_336:
        /*0040*/ 	.byte	0x03, 0x19
        /*0042*/ 	.short	0x0a80


	//----- nvinfo : EIATTR_PARAM_CBANK
	.align		4
        /*0044*/ 	.byte	0x04, 0x0a
        /*0046*/ 	.short	(.L_338 - .L_337)
	.align		4
.L_337:
        /*0048*/ 	.word	index@(.nv.constant0._ZN7cutlass13device_kernelIN5flash11enable_sm90INS1_16FlashAttnFwdSm90INS1_25CollectiveMainloopFwdSm90ILi2EN4cute5tupleIJNS5_1CILi1EEES8_S8_EEENS6_IJNS7_ILi128EEENS7_ILi96EEENS7_ILi192EEEEEELi128ENS_10bfloat16_tEfNS_4arch4Sm90ELb0ELb1ELb1ELb1ELb1ELb0ELb0ELb1ELb1ELb1ELb1ELb0EEENS1_21CollectiveEpilogueFwdINS6_IJSA_SA_SB_EEES9_SE_SG_Li256ELb1ELb1ELb1ELb0EEENS1_36VarlenDynamicPersistentTileSchedulerILi128ELi96ELi256ELi128ELb1ELb1ELb1ELb1ELb0ELb1EEEEEEEEEvNT_6ParamsE)
        /*004c*/ 	.short	0x0380
        /*004e*/ 	.short	0x0a80


	//----- nvinfo : EIATTR_SW_WAR
	.align		4
.L_338:
        /*0050*/ 	.byte	0x04, 0x36
        /*0052*/ 	.short	(.L_340 - .L_339)
.L_339:
        /*0054*/ 	.word	0x00000008
.L_340:


//--------------------- .nv.info._ZN7cutlass13device_kernelIN5flash11enable_sm90INS1_16FlashAttnFwdSm90INS1_25CollectiveMainloopFwdSm90ILi2EN4cute5tupleIJNS5_1CILi1EEES8_S8_EEENS6_IJNS7_ILi128EEENS7_ILi96EEENS7_ILi192EEEEEELi128ENS_10bfloat16_tEfNS_4arch4Sm90ELb0ELb1ELb1ELb1ELb1ELb1ELb0ELb1ELb1ELb1ELb1ELb0EEENS1_21CollectiveEpilogueFwdINS6_IJSA_SA_SB_EEES9_SE_SG_Li256ELb1ELb1ELb1ELb0EEENS1_36VarlenDynamicPersistentTileSchedulerILi128ELi96ELi256ELi128ELb1ELb1ELb1ELb1ELb0ELb1EEEEEEEEEvNT_6ParamsE --------------------------
	.section	.nv.info._ZN7cutlass13device_kernelIN5flash11enable_sm90INS1_16FlashAttnFwdSm90INS1_25CollectiveMainloopFwdSm90ILi2EN4cute5tupleIJNS5_1CILi1EEES8_S8_EEENS6_IJNS7_ILi128EEENS7_ILi96EEENS7_ILi192EEEEEELi128ENS_10bfloat16_tEfNS_4arch4Sm90ELb0ELb1ELb1ELb1ELb1ELb1ELb0ELb1ELb1ELb1ELb1ELb0EEENS1_21CollectiveEpilogueFwdINS6_IJSA_SA_SB_EEES9_SE_SG_Li256ELb1ELb1ELb1ELb0EEENS1_36VarlenDynamicPersistentTileSchedulerILi128ELi96ELi256ELi128ELb1ELb1ELb1ELb1ELb0ELb1EEEEEEEEEvNT_6ParamsE,"",@"SHT_CUDA_INFO"
	.sectionflags	@""
	.align	4


	//----- nvinfo : EIATTR_CUDA_API_VERSION
	.align		4
        /*0000*/ 	.byte	0x04, 0x37
        /*0002*/ 	.short	(.L_342 - .L_341)
.L_341:
        /*0004*/ 	.word	0x00000082


	//----- nvinfo : EIATTR_KPARAM_INFO
	.align		4
.L_342:
        /*0008*/ 	.byte	0x04, 0x17
        /*000a*/ 	.short	(.L_344 - .L_343)
.L_343:
        /*000c*/ 	.word	0x00000000
        /*0010*/ 	.short	0x0000
        /*0012*/ 	.short	0x0000
        /*0014*/ 	.byte	0x00, 0xf0, 0x01, 0x2a


	//----- nvinfo : EIATTR_SPARSE_MMA_MASK
	.align		4
.L_344:
        /*0018*/ 	.byte	0x03, 0x50
        /*001a*/ 	.short	0x0000


	//----- nvinfo : EIATTR_MAXREG_COUNT
	.align		4
        /*001c*/ 	.byte	0x03, 0x1b
        /*001e*/ 	.short	0x00a8


	//----- nvinfo : EIATTR_MERCURY_ISA_VERSION
	.align		4
        /*0020*/ 	.byte	0x03, 0x5f
        /*0022*/ 	.short	0x0101


	//----- nvinfo : EIATTR_VRC_CTA_INIT_COUNT
	.align		4
        /*0024*/ 	.byte	0x02, 0x4a
	.zero		1
	.zero		1


	//----- nvinfo : EIATTR_EXIT_INSTR_OFFSETS
	.align		4
        /*0028*/ 	.byte	0x04, 0x1c
        /*002a*/ 	.short	(.L_346 - .L_345)


	//   ....[0]....
.L_345:
        /*002c*/ 	.word	0x00000010


	//----- nvinfo : EIATTR_MAX_THREADS
	.align		4
.L_346:
        /*0030*/ 	.byte	0x04, 0x05
        /*0032*/ 	.short	(.L_348 - .L_347)
.L_347:
        /*0034*/ 	.word	0x00000180
        /*0038*/ 	.word	0x00000001
        /*003c*/ 	.word	0x00000001


	//----- nvinfo : EIATTR_CBANK_PARAM_SIZE
	.align		4
.L_348:
        /*0040*/ 	.byte	0x03, 0x19
        /*0042*/ 	.short	0x0a80


	//----- nvinfo : EIATTR_PARAM_CBANK
	.align		4
        /*0044*/ 	.byte	0x04, 0x0a
        /*0046*/ 	.short	(.L_350 - .L_349)
	.align		4
.L_349:
        /*0048*/ 	.word	index@(.nv.constant0._ZN7cutlass13device_kernelIN5flash11enable_sm90INS1_16FlashAttnFwdSm90INS1_25CollectiveMainloopFwdSm90ILi2EN4cute5tupleIJNS5_1CILi1EEES8_S8_EEENS6_IJNS7_ILi128EEENS7_ILi96EEENS7_ILi192EEEEEELi128ENS_10bfloat16_tEfNS_4arch4Sm90ELb0ELb1ELb1ELb1ELb1ELb1ELb0ELb1ELb1ELb1ELb1ELb0EEENS1_21CollectiveEpilogueFwdINS6_IJSA_SA_SB_EEES9_SE_SG_Li256ELb1ELb1ELb1ELb0EEENS1_36VarlenDynamicPersistentTileSchedulerILi128ELi96ELi256ELi128ELb1ELb1ELb1ELb1ELb0ELb1EEEEEEEEEvNT_6ParamsE)
        /*004c*/ 	.short	0x0380
        /*004e*/ 	.short	0x0a80


	//----- nvinfo : EIATTR_SW_WAR
	.align		4
.L_350:
        /*0050*/ 	.byte	0x04, 0x36
        /*0052*/ 	.short	(.L_352 - .L_351)
.L_351:
        /*0054*/ 	.word	0x00000008
.L_352:


//--------------------- .nv.info._ZN7cutlass13device_kernelIN5flash11enable_sm90INS1_16FlashAttnFwdSm90INS1_25CollectiveMainloopFwdSm90ILi2EN4cute5tupleIJNS5_1CILi1EEES8_S8_EEENS6_IJNS7_ILi128EEENS7_ILi96EEENS7_ILi192EEEEEELi128ENS_10bfloat16_tEfNS_4arch4Sm90ELb1ELb0ELb1ELb0ELb1ELb0ELb0ELb1ELb1ELb1ELb1ELb0EEENS1_21CollectiveEpilogueFwdINS6_IJSA_SA_SB_EEES9_SE_SG_Li256ELb0ELb1ELb1ELb0EEENS1_19SingleTileSchedulerILb0ELb1ELb1ELi128EEEEEEEEEvNT_6ParamsE --------------------------
	.section	.nv.info._ZN7cutlass13device_kernelIN5flash11enable_sm90INS1_16FlashAttnFwdSm90INS1_25CollectiveMainloopFwdSm90ILi2EN4cute5tupleIJNS5_1CILi1EEES8_S8_EEENS6_IJNS7_ILi128EEENS7_ILi96EEENS7_ILi192EEEEEELi128ENS_10bfloat16_tEfNS_4arch4Sm90ELb1ELb0ELb1ELb0ELb1ELb0ELb0ELb1ELb1ELb1ELb1ELb0EEENS1_21CollectiveEpilogueFwdINS6_IJSA_SA_SB_EEES9_SE_SG_Li256ELb0ELb1ELb1ELb0EEENS1_19SingleTileSchedulerILb0ELb1ELb1ELi128EEEEEEEEEvNT_6ParamsE,"",@"SHT_CUDA_INFO"
	.sectionflags	@""
	.align	4


	//----- nvinfo : EIATTR_CUDA_API_VERSION
	.align		4
        /*0000*/ 	.byte	0x04, 0x37
        /*0002*/ 	.short	(.L_354 - .L_353)
.L_353:
        /*0004*/ 	.word	0x00000082


	//----- nvinfo : EIATTR_KPARAM_INFO
	.align		4
.L_354:
        /*0008*/ 	.byte	0x04, 0x17
        /*000a*/ 	.short	(.L_356 - .L_355)
.L_355:
        /*000c*/ 	.word	0x00000000
        /*0010*/ 	.short	0x0000
        /*0012*/ 	.short	0x0000
        /*0014*/ 	.byte	0x00, 0xf0, 0x01, 0x28


	//----- nvinfo : EIATTR_SPARSE_MMA_MASK
	.align		4
.L_356:
        /*0018*/ 	.byte	0x03, 0x50
        /*001a*/ 	.short	0x0000


	//----- nvinfo : EIATTR_MAXREG_COUNT
	.align		4
        /*001c*/ 	.byte	0x03, 0x1b
        /*001e*/ 	.short	0x00a8


	//----- nvinfo : EIATTR_MERCURY_ISA_VERSION
	.align		4
        /*0020*/ 	.byte	0x03, 0x5f
        /*0022*/ 	.short	0x0101


	//----- nvinfo : EIATTR_VRC_CTA_INIT_COUNT
	.align		4
        /*0024*/ 	.byte	0x02, 0x4a
	.zero		1
	.zero		1


	//----- nvinfo : EIATTR_EXIT_INSTR_OFFSETS
	.align		4
        /*0028*/ 	.byte	0x04, 0x1c
        /*002a*/ 	.short	(.L_358 - .L_357)


	//   ....[0]....
.L_357:
        /*002c*/ 	.word	0x00000010


	//----- nvinfo : EIATTR_MAX_THREADS
	.align		4
.L_358:
        /*0030*/ 	.byte	0x04, 0x05
        /*0032*/ 	.short	(.L_360 - .L_359)
.L_359:
        /*0034*/ 	.word	0x00000180
        /*0038*/ 	.word	0x00000001
        /*003c*/ 	.word	0x00000001


	//----- nvinfo : EIATTR_CBANK_PARAM_SIZE
	.align		4
.L_360:
        /*0040*/ 	.byte	0x03, 0x19
        /*0042*/ 	.short	0x0a00


	//----- nvinfo : EIATTR_PARAM_CBANK
	.align		4
        /*0044*/ 	.byte	0x04, 0x0a
        /*0046*/ 	.short	(.L_362 - .L_361)
	.align		4
.L_361:
        /*0048*/ 	.word	index@(.nv.constant0._ZN7cutlass13device_kernelIN5flash11enable_sm90INS1_16FlashAttnFwdSm90INS1_25CollectiveMainloopFwdSm90ILi2EN4cute5tupleIJNS5_1CILi1EEES8_S8_EEENS6_IJNS7_ILi128EEENS7_ILi96EEENS7_ILi192EEEEEELi128ENS_10bfloat16_tEfNS_4arch4Sm90ELb1ELb0ELb1ELb0ELb1ELb0ELb0ELb1ELb1ELb1ELb1ELb0EEENS1_21CollectiveEpilogueFwdINS6_IJSA_SA_SB_EEES9_SE_SG_Li256ELb0ELb1ELb1ELb0EEENS1_19SingleTileSchedulerILb0ELb1ELb1ELi128EEEEEEEEEvNT_6ParamsE)
        /*004c*/ 	.short	0x0380
        /*004e*/ 	.short	0x0a00


	//----- nvinfo : EIATTR_SW_WAR
	.align		4
.L_362:
        /*0050*/ 	.byte	0x04, 0x36
        /*0052*/ 	.short	(.L_364 - .L_363)
.L_363:
        /*0054*/ 	.word	0x00000008
.L_364:


//--------------------- .nv.info._ZN7cutlass13device_kernelIN5flash11enable_sm90INS1_16FlashAttnFwdSm90INS1_25CollectiveMainloopFwdSm90ILi2EN4cute5tupleIJNS5_1CILi1EEES8_S8_EEENS6_IJNS7_ILi128EEENS7_ILi96EEENS7_ILi192EEEEEELi128ENS_10bfloat16_tEfNS_4arch4Sm90ELb1ELb0ELb1ELb1ELb1ELb0ELb0ELb1ELb1ELb1ELb1ELb0EEENS1_21CollectiveEpilogueFwdINS6_IJSA_SA_SB_EEES9_SE_SG_Li256ELb1ELb1ELb1ELb0EEENS1_36VarlenDynamicPersistentTileSchedulerILi128ELi96ELi256ELi128ELb1ELb1ELb1ELb1ELb1ELb1EEEEEEEEEvNT_6ParamsE --------------------------
	.section	.nv.info._ZN7cutlass13device_kernelIN5flash11enable_sm90INS1_16FlashAttnFwdSm90INS1_25CollectiveMainloopFwdSm90ILi2EN4cute5tupleIJNS5_1CILi1EEES8_S8_EEENS6_IJNS7_ILi128EEENS7_ILi96EEENS7_ILi192EEEEEELi128ENS_10bfloat16_tEfNS_4arch4Sm90ELb1ELb0ELb1ELb1ELb1ELb0ELb0ELb1ELb1ELb1ELb1ELb0EEENS1_21CollectiveEpilogueFwdINS6_IJSA_SA_SB_EEES9_SE_SG_Li256ELb1ELb1ELb1ELb0EEENS1_36VarlenDynamicPersistentTileSchedulerILi128ELi96ELi256ELi128ELb1ELb1ELb1ELb1ELb1ELb1EEEEEEEEEvNT_6ParamsE,"",@"SHT_CUDA_INFO"
	.sectionflags	@""
	.align	4


	//----- nvinfo : EIATTR_CUDA_API_VERSION
	.align		4
        /*0000*/ 	.byte	0x04, 0x37
        /*0002*/ 	.short	(.L_366 - .L_365)
.L_365:
        /*0004*/ 	.word	0x00000082


	//----- nvinfo : EIATTR_KPARAM_INFO
	.align		4
.L_366:
        /*0008*/ 	.byte	0x04, 0x17
        /*000a*/ 	.short	(.L_368 - .L_367)
.L_367:
        /*000c*/ 	.word	0x00000000
        /*0010*/ 	.short	0x0000
        /*0012*/ 	.short	0x0000
        /*0014*/ 	.byte	0x00, 0xf0, 0x01, 0x2a


	//----- nvinfo : EIATTR_SPARSE_MMA_MASK
	.align		4
.L_368:
        /*0018*/ 	.byte	0x03, 0x50
        /*001a*/ 	.short	0x0000


	//----- nvinfo : EIATTR_MAXREG_COUNT
	.align		4
        /*001c*/ 	.byte	0x03, 0x1b
        /*001e*/ 	.short	0x00a8


	//----- nvinfo : EIATTR_MERCURY_ISA_VERSION
	.align		4
        /*0020*/ 	.byte	0x03, 0x5f
        /*0022*/ 	.short	0x0101


	//----- nvinfo : EIATTR_VRC_CTA_INIT_COUNT
	.align		4
        /*0024*/ 	.byte	0x02, 0x4a
	.zero		1
	.zero		1


	//----- nvinfo : EIATTR_EXIT_INSTR_OFFSETS
	.align		4
        /*0028*/ 	.byte	0x04, 0x1c
        /*002a*/ 	.short	(.L_370 - .L_369)


	//   ....[0]....
.L_369:
        /*002c*/ 	.word	0x00000010


	//----- nvinfo : EIATTR_MAX_THREADS
	.align		4
.L_370:
        /*0030*/ 	.byte	0x04, 0x05
        /*0032*/ 	.short	(.L_372 - .L_371)
.L_371:
        /*0034*/ 	.word	0x00000180
        /*0038*/ 	.word	0x00000001
        /*003c*/ 	.word	0x00000001


	//----- nvinfo : EIATTR_CBANK_PARAM_SIZE
	.align		4
.L_372:
        /*0040*/ 	.byte	0x03, 0x19
        /*0042*/ 	.short	0x0a80


	//----- nvinfo : EIATTR_PARAM_CBANK
	.align		4
        /*0044*/ 	.byte	0x04, 0x0a
        /*0046*/ 	.short	(.L_374 - .L_373)
	.align		4
.L_373:
        /*0048*/ 	.word	index@(.nv.constant0._ZN7cutlass13device_kernelIN5flash11enable_sm90INS1_16FlashAttnFwdSm90INS1_25CollectiveMainloopFwdSm90ILi2EN4cute5tupleIJNS5_1CILi1EEES8_S8_EEENS6_IJNS7_ILi128EEENS7_ILi96EEENS7_ILi192EEEEEELi128ENS_10bfloat16_tEfNS_4arch4Sm90ELb1ELb0ELb1ELb1ELb1ELb0ELb0ELb1ELb1ELb1ELb1ELb0EEENS1_21CollectiveEpilogueFwdINS6_IJSA_SA_SB_EEES9_SE_SG_Li256ELb1ELb1ELb1ELb0EEENS1_36VarlenDynamicPersistentTileSchedulerILi128ELi96ELi256ELi128ELb1ELb1ELb1ELb1ELb1ELb1EEEEEEEEEvNT_6ParamsE)
        /*004c*/ 	.short	0x0380
        /*004e*/ 	.short	0x0a80


	//----- nvinfo : EIATTR_SW_WAR
	.align		4
.L_374:
        /*0050*/ 	.byte	0x04, 0x36
        /*0052*/ 	.short	(.L_376 - .L_375)
.L_375:
        /*0054*/ 	.word	0x00000008
.L_376:


//--------------------- .nv.info._ZN7cutlass13device_kernelIN5flash11enable_sm90INS1_16FlashAttnFwdSm90INS1_25CollectiveMainloopFwdSm90ILi2EN4cute5tupleIJNS5_1CILi1EEES8_S8_EEENS6_IJNS7_ILi128EEENS7_ILi96EEENS7_ILi192EEEEEELi128ENS_10bfloat16_tEfNS_4arch4Sm90ELb1ELb0ELb1ELb1ELb1ELb1ELb0ELb1ELb1ELb1ELb1ELb0EEENS1_21CollectiveEpilogueFwdINS6_IJSA_SA_SB_EEES9_SE_SG_Li256ELb1ELb1ELb1ELb0EEENS1_36VarlenDynamicPersistentTileSchedulerILi128ELi96ELi256ELi128ELb1ELb1ELb1ELb1ELb1ELb1EEEEEEEEEvNT_6ParamsE --------------------------
	.section	.nv.info._ZN7cutlass13device_kernelIN5flash11enable_sm90INS1_16FlashAttnFwdSm90INS1_25CollectiveMainloopFwdSm90ILi2EN4cute5tupleIJNS5_1CILi1EEES8_S8_EEENS6_IJNS7_ILi128EEENS7_ILi96EEENS7_ILi192EEEEEELi128ENS_10bfloat16_tEfNS_4arch4Sm90ELb1ELb0ELb1ELb1ELb1ELb1ELb0ELb1ELb1ELb1ELb1ELb0EEENS1_21CollectiveEpilogueFwdINS6_IJSA_SA_SB_EEES9_SE_SG_Li256ELb1ELb1ELb1ELb0EEENS1_36VarlenDynamicPersistentTileSchedulerILi128ELi96ELi256ELi128ELb1ELb1ELb1ELb1ELb1ELb1EEEEEEEEEvNT_6ParamsE,"",@"SHT_CUDA_INFO"
	.sectionflags	@""
	.align	4


	//----- nvinfo : EIATTR_CUDA_API_VERSION
	.align		4
        /*0000*/ 	.byte	0x04, 0x37
        /*0002*/ 	.short	(.L_378 - .L_377)
.L_377:
        /*0004*/ 	.word	0x00000082


	//----- nvinfo : EIATTR_KPARAM_INFO
	.align		4
.L_378:
        /*0008*/ 	.byte	0x04, 0x17
        /*000a*/ 	.short	(.L_380 - .L_379)
.L_379:
        /*000c*/ 	.word	0x00000000
        /*0010*/ 	.short	0x0000
        /*0012*/ 	.short	0x0000
        /*0014*/ 	.byte	0x00, 0xf0, 0x01, 0x2a


	//----- nvinfo : EIATTR_SPARSE_MMA_MASK
	.align		4
.L_380:
        /*0018*/ 	.byte	0x03, 0x50
        /*001a*/ 	.short	0x0000


	//----- nvinfo : EIATTR_MAXREG_COUNT
	.align		4
        /*001c*/ 	.byte	0x03, 0x1b
        /*001e*/ 	.short	0x00a8


	//----- nvinfo : EIATTR_MERCURY_ISA_VERSION
	.align		4
        /*0020*/ 	.byte	0x03, 0x5f
        /*0022*/ 	.short	0x0101


	//----- nvinfo : EIATTR_VRC_CTA_INIT_COUNT
	.align		4
        /*0024*/ 	.byte	0x02, 0x4a
	.zero		1
	.zero		1


	//----- nvinfo : EIATTR_EXIT_INSTR_OFFSETS
	.align		4
        /*0028*/ 	.byte	0x04, 0x1c
        /*002a*/ 	.short	(.L_382 - .L_381)


	//   ....[0]....
.L_381:
        /*002c*/ 	.word	0x00000010


	//----- nvinfo : EIATTR_MAX_THREADS
	.align		4
.L_382:
        /*0030*/ 	.byte	0x04, 0x05
        /*0032*/ 	.short	(.L_384 - .L_383)
.L_383:
        /*0034*/ 	.word	0x00000180
        /*0038*/ 	.word	0x00000001
        /*003c*/ 	.word	0x00000001


	//----- nvinfo : EIATTR_CBANK_PARAM_SIZE
	.align		4
.L_384:
        /*0040*/ 	.byte	0x03, 0x19
        /*0042*/ 	.short	0x0a80


	//----- nvinfo : EIATTR_PARAM_CBANK
	.align		4
        /*0044*/ 	.byte	0x04, 0x0a
        /*0046*/ 	.short	(.L_386 - .L_385)
	.align		4
.L_385:
        /*0048*/ 	.word	index@(.nv.constant0._ZN7cutlass13device_kernelIN5flash11enable_sm90INS1_16FlashAttnFwdSm90INS1_25CollectiveMainloopFwdSm90ILi2EN4cute5tupleIJNS5_1CILi1EEES8_S8_EEENS6_IJNS7_ILi128EEENS7_ILi96EEENS7_ILi192EEEEEELi128ENS_10bfloat16_tEfNS_4arch4Sm90ELb1ELb0ELb1ELb1ELb1ELb1ELb0ELb1ELb1ELb1ELb1ELb0EEENS1_21CollectiveEpilogueFwdINS6_IJSA_SA_SB_EEES9_SE_SG_Li256ELb1ELb1ELb1ELb0EEENS1_36VarlenDynamicPersistentTileSchedulerILi128ELi96ELi256ELi128ELb1ELb1ELb1ELb1ELb1ELb1EEEEEEEEEvNT_6ParamsE)
        /*004c*/ 	.short	0x0380
        /*004e*/ 	.short	0x0a80


	//----- nvinfo : EIATTR_SW_WAR
	.align		4
.L_386:
        /*0050*/ 	.byte	0x04, 0x36
        /*0052*/ 	.short	(.L_388 - .L_387)
.L_387:
        /*0054*/ 	.word	0x00000008
.L_388:


//--------------------- .nv.info._ZN7cutlass13device_kernelIN5flash11enable_sm90INS1_16FlashAttnFwdSm90INS1_25CollectiveMainloopFwdSm90ILi2EN4cute5tupleIJNS5_1CILi1EEES8_S8_EEENS6_IJNS7_ILi64EEESA_SA_EEELi512ENS_10bfloat16_tEfNS_4arch4Sm90ELb0ELb0ELb1ELb0ELb1ELb0ELb0ELb0ELb0ELb1ELb1ELb0EEENS1_21CollectiveEpilogueFwdINS6_IJSA_NS7_ILi512EEESA_EEES9_SC_SE_Li256ELb0ELb1ELb1ELb0EEENS1_19SingleTileSchedulerILb0ELb1ELb1ELi64EEEEEEEEEvNT_6ParamsE --------------------------
	.section	.nv.info._ZN7cutlass13device_kernelIN5flash11enable_sm90INS1_16FlashAttnFwdSm90INS1_25CollectiveMainloopFwdSm90ILi2EN4cute5tupleIJNS5_1CILi1EEES8_S8_EEENS6_IJNS7_ILi64EEESA_SA_EEELi512ENS_10bfloat16_tEfNS_4arch4Sm90ELb0ELb0ELb1ELb0ELb1ELb0ELb0ELb0ELb0ELb1ELb1ELb0EEENS1_21CollectiveEpilogueFwdINS6_IJSA_NS7_ILi512EEESA_EEES9_SC_SE_Li256ELb0ELb1ELb1ELb0EEENS1_19SingleTileSchedulerILb0ELb1ELb1ELi64EEEEEEEEEvNT_6ParamsE,"",@"SHT_CUDA_INFO"
	.sectionflags	@""
	.align	4


	//----- nvinfo : EIATTR_CUDA_API_VERSION
	.align		4
        /*0000*/ 	.byte	0x04, 0x37
        /*0002*/ 	.short	(.L_390 - .L_389)
.L_389:
        /*0004*/ 	.word	0x00000082


	//----- nvinfo : EIATTR_KPARAM_INFO
	.align		4
.L_390:
        /*0008*/ 	.byte	0x04, 0x17
        /*000a*/ 	.short	(.L_392 - .L_391)
.L_391:
        /*000c*/ 	.word	0x00000000
        /*0010*/ 	.short	0x0000
        /*0012*/ 	.short	0x0000
        /*0014*/ 	.byte	0x00, 0xf0, 0x01, 0x28


	//----- nvinfo : EIATTR_SPARSE_MMA_MASK
	.align		4
.L_392:
        /*0018*/ 	.byte	0x03, 0x50
        /*001a*/ 	.short	0x0000


	//----- nvinfo : EIATTR_MAXREG_COUNT
	.align		4
        /*001c*/ 	.byte	0x03, 0x1b
        /*001e*/ 	.short	0x00a8


	//----- nvinfo : EIATTR_MERCURY_ISA_VERSION
	.align		4
        /*0020*/ 	.byte	0x03, 0x5f
        /*0022*/ 	.short	0x0101


	//----- nvinfo : EIATTR_VRC_CTA_INIT_COUNT
	.align		4
        /*0024*/ 	.byte	0x02, 0x4a
	.zero		1
	.zero		1


	//----- nvinfo : EIATTR_EXIT_INSTR_OFFSETS
	.align		4
        /*0028*/ 	.byte	0x04, 0x1c
        /*002a*/ 	.short	(.L_394 - .L_393)


	//   ....[0]....
.L_393:
        /*002c*/ 	.word	0x00000010


	//----- nvinfo : EIATTR_MAX_THREADS
	.align		4
.L_394:
        /*0030*/ 	.byte	0x04, 0x05
        /*0032*/ 	.short	(.L_396 - .L_395)
.L_395:
        /*0034*/ 	.word	0x00000180
        /*0038*/ 	.word	0x00000001
        /*003c*/ 	.word	0x00000001


	//----- nvinfo : EIATTR_CBANK_PARAM_SIZE
	.align		4
.L_396:
        /*0040*/ 	.byte	0x03, 0x19
        /*0042*/ 	.short	0x0a00


	//----- nvinfo : EIATTR_PARAM_CBANK
	.align		4
        /*0044*/ 	.byte	0x04, 0x0a
        /*0046*/ 	.short	(.L_398 - .L_397)
	.align		4
.L_397:
        /*0048*/ 	.word	index@(.nv.constant0._ZN7cutlass13device_kernelIN5flash11enable_sm90INS1_16FlashAttnFwdSm90INS1_25CollectiveMainloopFwdSm90ILi2EN4cute5tupleIJNS5_1CILi1EEES8_S8_EEENS6_IJNS7_ILi64EEESA_SA_EEELi512ENS_10bfloat16_tEfNS_4arch4Sm90ELb0ELb0ELb1ELb0ELb1ELb0ELb0ELb0ELb0ELb1ELb1ELb0EEENS1_21CollectiveEpilogueFwdINS6_IJSA_NS7_ILi512EEESA_EEES9_SC_SE_Li256ELb0ELb1ELb1ELb0EEENS1_19SingleTileSchedulerILb0ELb1ELb1ELi64EEEEEEEEEvNT_6ParamsE)
        /*004c*/ 	.short	0x0380
        /*004e*/ 	.short	0x0a00


	//----- nvinfo : EIATTR_SW_WAR
	.align		4
.L_398:
        /*0050*/ 	.byte	0x04, 0x36
        /*0052*/ 	.short	(.L_400 - .L_399)
.L_399:
        /*0054*/ 	.word	0x00000008
.L_400:


//--------------------- .nv.info._ZN7cutlass13device_kernelIN5flash11enable_sm90INS1_16FlashAttnFwdSm90INS1_25CollectiveMainloopFwdSm90ILi2EN4cute5tupleIJNS5_1CILi1EEES8_S8_EEENS6_IJNS7_ILi64EEESA_SA_EEELi512ENS_10bfloat16_tEfNS_4arch4Sm90ELb0ELb0ELb1ELb0ELb1ELb0ELb1ELb0ELb0ELb1ELb1ELb0EEENS1_21CollectiveEpilogueFwdINS6_IJSA_NS7_ILi512EEESA_EEES9_SC_SE_Li256ELb0ELb1ELb1ELb0EEENS1_19SingleTileSchedulerILb0ELb1ELb1ELi64EEEEEEEEEvNT_6ParamsE --------------------------
	.section	.nv.info._ZN7cutlass13device_kernelIN5flash11enable_sm90INS1_16FlashAttnFwdSm90INS1_25CollectiveMainloopFwdSm90ILi2EN4cute5tupleIJNS5_1CILi1EEES8_S8_EEENS6_IJNS7_ILi64EEESA_SA_EEELi512ENS_10bfloat16_tEfNS_4arch4Sm90ELb0ELb0ELb1ELb0ELb1ELb0ELb1ELb0ELb0ELb1ELb1ELb0EEENS1_21CollectiveEpilogueFwdINS6_IJSA_NS7_ILi512EEESA_EEES9_SC_SE_Li256ELb0ELb1ELb1ELb0EEENS1_19SingleTileSchedulerILb0ELb1ELb1ELi64EEEEEEEEEvNT_6ParamsE,"",@"SHT_CUDA_INFO"
	.sectionflags	@""
	.align	4


	//----- nvinfo : EIATTR_CUDA_API_VERSION
	.align		4
        /*0000*/ 	.byte	0x04, 0x37
        /*0002*/ 	.short	(.L_402 - .L_401)
.L_401:
        /*0004*/ 	.word	0x00000082


	//----- nvinfo : EIATTR_KPARAM_INFO
	.align		4
.L_402:
        /*0008*/ 	.byte	0x04, 0x17
        /*000a*/ 	.short	(.L_404 - .L_403)
.L_403:
        /*000c*/ 	.word	0x00000000
        /*0010*/ 	.short	0x0000
        /*0012*/ 	.short	0x0000
        /*0014*/ 	.byte	0x00, 0xf0, 0x01, 0x2c


	//----- nvinfo : EIATTR_SPARSE_MMA_MASK
	.align		4
.L_404:
        /*0018*/ 	.byte	0x03, 0x50
        /*001a*/ 	.short	0x0000


	//----- nvinfo : EIATTR_MAXREG_COUNT
	.align		4
        /*001c*/ 	.byte	0x03, 0x1b
        /*001e*/ 	.short	0x00a8


	//----- nvinfo : EIATTR_MERCURY_ISA_VERSION
	.align		4
        /*0020*/ 	.byte	0x03, 0x5f
        /*0022*/ 	.short	0x0101


	//----- nvinfo : EIATTR_VRC_CTA_INIT_COUNT
	.align		4
        /*0024*/ 	.byte	0x02, 0x4a
	.zero		1
	.zero		1


	//----- nvinfo : EIATTR_EXIT_INSTR_OFFSETS
	.align		4
        /*0028*/ 	.byte	0x04, 0x1c
        /*002a*/ 	.short	(.L_406 - .L_405)


	//   ....[0]....
.L_405:
        /*002c*/ 	.word	0x00000010


	//----- nvinfo : EIATTR_MAX_THREADS
	.align		4
.L_406:
        /*0030*/ 	.byte	0x04, 0x05
        /*0032*/ 	.short	(.L_408 - .L_407)
.L_407:
        /*0034*/ 	.word	0x00000180
        /*0038*/ 	.word	0x00000001
        /*003c*/ 	.word	0x00000001


	//----- nvinfo : EIATTR_CBANK_PARAM_SIZE
	.align		4
.L_408:
        /*0040*/ 	.byte	0x03, 0x19
        /*0042*/ 	.short	0x0b00


	//----- nvinfo : EIATTR_PARAM_CBANK
	.align		4
        /*0044*/ 	.byte	0x04, 0x0a
        /*0046*/ 	.short	(.L_410 - .L_409)
	.align		4
.L_409:
        /*0048*/ 	.word	index@(.nv.constant0._ZN7cutlass13device_kernelIN5flash11enable_sm90INS1_16FlashAttnFwdSm90INS1_25CollectiveMainloopFwdSm90ILi2EN4cute5tupleIJNS5_1CILi1EEES8_S8_EEENS6_IJNS7_ILi64EEESA_SA_EEELi512ENS_10bfloat16_tEfNS_4arch4Sm90ELb0ELb0ELb1ELb0ELb1ELb0ELb1ELb0ELb0ELb1ELb1ELb0EEENS1_21CollectiveEpilogueFwdINS6_IJSA_NS7_ILi512EEESA_EEES9_SC_SE_Li256ELb0ELb1ELb1ELb0EEENS1_19SingleTileSchedulerILb0ELb1ELb1ELi64EEEEEEEEEvNT_6ParamsE)
        /*004c*/ 	.short	0x0380
        /*004e*/ 	.short	0x0b00


	//----- nvinfo : EIATTR_SW_WAR
	.align		4
.L_410:
        /*0050*/ 	.byte	0x04, 0x36
        /*0052*/ 	.short	(.L_412 - .L_411)
.L_411:
        /*0054*/ 	.word	0x00000008
.L_412:


//--------------------- .nv.info._ZN7cutlass13device_kernelIN5flash11enable_sm90INS1_16FlashAttnFwdSm90INS1_25CollectiveMainloopFwdSm90ILi2EN4cute5tupleIJNS5_1CILi1EEES8_S8_EEENS6_IJNS7_ILi64EEESA_SA_EEELi512ENS_10bfloat16_tEfNS_4arch4Sm90ELb0ELb0ELb1ELb1ELb1ELb0ELb0ELb0ELb0ELb1ELb1ELb0EEENS1_21CollectiveEpilogueFwdINS6_IJSA_NS7_ILi512EEESA_EEES9_SC_SE_Li256ELb1ELb1ELb1ELb0EEENS1_36VarlenDynamicPersistentTileSchedulerILi64ELi64ELi256ELi128ELb1ELb1ELb1ELb0ELb1ELb1EEEEEEEEEvNT_6ParamsE --------------------------
	.section	.nv.info._ZN7cutlass13device_kernelIN5flash11enable_sm90INS1_16FlashAttnFwdSm90INS1_25CollectiveMainloopFwdSm90ILi2EN4cute5tupleIJNS5_1CILi1EEES8_S8_EEENS6_IJNS7_ILi64EEESA_SA_EEELi512ENS_10bfloat16_tEfNS_4arch4Sm90ELb0ELb0ELb1ELb1ELb1ELb0ELb0ELb0ELb0ELb1ELb1ELb0EEENS1_21CollectiveEpilogueFwdINS6_IJSA_NS7_ILi512EEESA_EEES9_SC_SE_Li256ELb1ELb1ELb1ELb0EEENS1_36VarlenDynamicPersistentTileSchedulerILi64ELi64ELi256ELi128ELb1ELb1ELb1ELb0ELb1ELb1EEEEEEEEEvNT_6ParamsE,"",@"SHT_CUDA_INFO"
	.sectionflags	@""
	.align	4


	//----- nvinfo : EIATTR_CUDA_API_VERSION
	.align		4
        /*0000*/ 	.byte	0x04, 0x37
        /*0002*/ 	.short	(.L_414 - .L_413)
.L_413:
        /*0004*/ 	.word	0x00000082


	//----- nvinfo : EIATTR_KPARAM_INFO
	.align		4
.L_414:
        /*0008*/ 	.byte	0x04, 0x17
        /*000a*/ 	.short	(.L_416 - .L_415)
.L_415:
        /*000c*/ 	.word	0x00000000
        /*0010*/ 	.short	0x0000
        /*0012*/ 	.short	0x0000
        /*0014*/ 	.byte	0x00, 0xf0, 0x01, 0x2a


	//----- nvinfo : EIATTR_SPARSE_MMA_MASK
	.align		4
.L_416:
        /*0018*/ 	.byte	0x03, 0x50
        /*001a*/ 	.short	0x0000


	//----- nvinfo : EIATTR_MAXREG_COUNT
	.align		4
        /*001c*/ 	.byte	0x03, 0x1b
        /*001e*/ 	.short	0x00a8


	//----- nvinfo : EIATTR_MERCURY_ISA_VERSION
	.align		4
        /*0020*/ 	.byte	0x03, 0x5f
        /*0022*/ 	.short	0x0101


	//----- nvinfo : EIATTR_VRC_CTA_INIT_COUNT
	.align		4
        /*0024*/ 	.byte	0x02, 0x4a
	.zero		1
	.zero		1


	//----- nvinfo : EIATTR_EXIT_INSTR_OFFSETS
	.align		4
        /*0028*/ 	.byte	0x04, 0x1c
        /*002a*/ 	.short	(.L_418 - .L_417)


	//   ....[0]....
.L_417:
        /*002c*/ 	.word	0x00000010


	//----- nvinfo : EIATTR_MAX_THREADS
	.align		4
.L_418:
        /*0030*/ 	.byte	0x04, 0x05
        /*0032*/ 	.short	(.L_420 - .L_419)
.L_419:
        /*0034*/ 	.word	0x00000180
        /*0038*/ 	.word	0x00000001
        /*003c*/ 	.word	0x00000001


	//----- nvinfo : EIATTR_CBANK_PARAM_SIZE
	.align		4
.L_420:
        /*0040*/ 	.byte	0x03, 0x19
        /*0042*/ 	.short	0x0a80


	//----- nvinfo : EIATTR_PARAM_CBANK
	.align		4
        /*0044*/ 	.byte	0x04, 0x0a
        /*0046*/ 	.short	(.L_422 - .L_421)
	.align		4
.L_421:
        /*0048*/ 	.word	index@(.nv.constant0._ZN7cutlass13device_kernelIN5flash11enable_sm90INS1_16FlashAttnFwdSm90INS1_25CollectiveMainloopFwdSm90ILi2EN4cute5tupleIJNS5_1CILi1EEES8_S8_EEENS6_IJNS7_ILi64EEESA_SA_EEELi512ENS_10bfloat16_tEfNS_4arch4Sm90ELb0ELb0ELb1ELb1ELb1ELb0ELb0ELb0ELb0ELb1ELb1ELb0EEENS1_21CollectiveEpilogueFwdINS6_IJSA_NS7_ILi512EEESA_EEES9_SC_SE_Li256ELb1ELb1ELb1ELb0EEENS1_36VarlenDynamicPersistentTileSchedulerILi64ELi64ELi256ELi128ELb1ELb1ELb1ELb0ELb1ELb1EEEEEEEEEvNT_6ParamsE)
        /*004c*/ 	.short	0x0380
        /*004e*/ 	.short	0x0a80


	//----- nvinfo : EIATTR_SW_WAR
	.align		4
.L_422:
        /*0050*/ 	.byte	0x04, 0x36
        /*0052*/ 	.short	(.L_424 - .L_423)
.L_423:
        /*0054*/ 	.word	0x00000008
.L_424:


//--------------------- .nv.info._ZN7cutlass13device_kernelIN5flash11enable_sm90INS1_16FlashAttnFwdSm90INS1_25CollectiveMainloopFwdSm90ILi2EN4cute5tupleIJNS5_1CILi1EEES8_S8_EEENS6_IJNS7_ILi64EEESA_SA_EEELi512ENS_10bfloat16_tEfNS_4arch4Sm90ELb0ELb0ELb1ELb1ELb1ELb1ELb0ELb0ELb0ELb1ELb1ELb0EEENS1_21CollectiveEpilogueFwdINS6_IJSA_NS7_ILi512EEESA_EEES9_SC_SE_Li256ELb1ELb1ELb1ELb0EEENS1_36VarlenDynamicPersistentTileSchedulerILi64ELi64ELi256ELi128ELb1ELb1ELb1ELb0ELb1ELb1EEEEEEEEEvNT_6ParamsE --------------------------
	.section	.nv.info._ZN7cutlass13device_kernelIN5flash11enable_sm90INS1_16FlashAttnFwdSm90INS1_25CollectiveMainloopFwdSm90ILi2EN4cute5tupleIJNS5_1CILi1EEES8_S8_EEENS6_IJNS7_ILi64EEESA_SA_EEELi512ENS_10bfloat16_tEfNS_4arch4Sm90ELb0ELb0ELb1ELb1ELb1ELb1ELb0ELb0ELb0ELb1ELb1ELb0EEENS1_21CollectiveEpilogueFwdINS6_IJSA_NS7_ILi512EEESA_EEES9_SC_SE_Li256ELb1ELb1ELb1ELb0EEENS1_36VarlenDynamicPersistentTileSchedulerILi64ELi64ELi256ELi128ELb1ELb1ELb1ELb0ELb1ELb1EEEEEEEEEvNT_6ParamsE,"",@"SHT_CUDA_INFO"
	.sectionflags	@""
	.align	4


	//----- nvinfo : EIATTR_CUDA_API_VERSION
	.align		4
        /*0000*/ 	.byte	0x04, 0x37
        /*0002*/ 	.short	(.L_426 - .L_425)
.L_425:
        /*0004*/ 	.word	0x00000082


	//----- nvinfo : EIATTR_KPARAM_INFO
	.align		4
.L_426:
        /*0008*/ 	.byte	0x04, 0x17
        /*000a*/ 	.short	(.L_428 - .L_427)
.L_427:
        /*000c*/ 	.word	0x00000000
        /*0010*/ 	.short	0x0000
        /*0012*/ 	.short	0x0000
        /*0014*/ 	.byte	0x00, 0xf0, 0x01, 0x2a


	//----- nvinfo : EIATTR_SPARSE_MMA_MASK
	.align		4
.L_428:
        /*0018*/ 	.byte	0x03, 0x50
        /*001a*/ 	.short	0x0000


	//----- nvinfo : EIATTR_MAXREG_COUNT
	.align		4
        /*001c*/ 	.byte	0x03, 0x1b
        /*001e*/ 	.short	0x00a8


	//----- nvinfo : EIATTR_MERCURY_ISA_VERSION
	.align		4
        /*0020*/ 	.byte	0x03, 0x5f
        /*0022*/ 	.short	0x0101


	//----- nvinfo : EIATTR_VRC_CTA_INIT_COUNT
	.align		4
        /*0024*/ 	.byte	0x02, 0x4a
	.zero		1
	.zero		1


	//----- nvinfo : EIATTR_EXIT_INSTR_OFFSETS
	.align		4
        /*0028*/ 	.byte	0x04, 0x1c
        /*002a*/ 	.short	(.L_430 - .L_429)


	//   ....[0]....
.L_429:
        /*002c*/ 	.word	0x00000010


	//----- nvinfo : EIATTR_MAX_THREADS
	.align		4
.L_430:
        /*0030*/ 	.byte	0x04, 0x05
        /*0032*/ 	.short	(.L_432 - .L_431)
.L_431:
        /*0034*/ 	.word	0x00000180
        /*0038*/ 	.word	0x00000001
        /*003c*/ 	.word	0x00000001


	//----- nvinfo : EIATTR_CBANK_PARAM_SIZE
	.align		4
.L_432:
        /*0040*/ 	.byte	0x03, 0x19
        /*0042*/ 	.short	0x0a80


	//----- nvinfo : EIATTR_PARAM_CBANK
	.align		4
        /*0044*/ 	.byte	0x04, 0x0a
        /*0046*/ 	.short	(.L_434 - .L_433)
	.align		4
.L_433:
        /*0048*/ 	.word	index@(.nv.constant0._ZN7cutlass13device_kernelIN5flash11enable_sm90INS1_16FlashAttnFwdSm90INS1_25CollectiveMainloopFwdSm90ILi2EN4cute5tupleIJNS5_1CILi1EEES8_S8_EEENS6_IJNS7_ILi64EEESA_SA_EEELi512ENS_10bfloat16_tEfNS_4arch4Sm90ELb0ELb0ELb1ELb1ELb1ELb1ELb0ELb0ELb0ELb1ELb1ELb0EEENS1_21CollectiveEpilogueFwdINS6_IJSA_NS7_ILi512EEESA_EEES9_SC_SE_Li256ELb1ELb1ELb1ELb0EEENS1_36VarlenDynamicPersistentTileSchedulerILi64ELi64ELi256ELi128ELb1ELb1ELb1ELb0ELb1ELb1EEEEEEEEEvNT_6ParamsE)
        /*004c*/ 	.short	0x0380
        /*004e*/ 	.short	0x0a80


	//----- nvinfo : EIATTR_SW_WAR
	.align		4
.L_434:
        /*0050*/ 	.byte	0x04, 0x36
        /*0052*/ 	.short	(.L_436 - .L_435)
.L_435:
        /*0054*/ 	.word	0x00000008
.L_436:


//--------------------- .nv.info._ZN7cutlass13device_kernelIN5flash11enable_sm90INS1_16FlashAttnFwdSm90INS1_25CollectiveMainloopFwdSm90ILi2EN4cute5tupleIJNS5_1CILi1EEES8_S8_EEENS6_IJNS7_ILi64EEESA_SA_EEELi512ENS_10bfloat16_tEfNS_4arch4Sm90ELb0ELb0ELb1ELb1ELb1ELb0ELb1ELb0ELb0ELb1ELb1ELb0EEENS1_21CollectiveEpilogueFwdINS6_IJSA_NS7_ILi512EEESA_EEES9_SC_SE_Li256ELb1ELb1ELb1ELb0EEENS1_36VarlenDynamicPersistentTileSchedulerILi64ELi64ELi256ELi128ELb1ELb1ELb1ELb0ELb1ELb1EEEEEEEEEvNT_6ParamsE --------------------------
	.section	.nv.info._ZN7cutlass13device_kernelIN5flash11enable_sm90INS1_16FlashAttnFwdSm90INS1_25CollectiveMainloopFwdSm90ILi2EN4cute5tupleIJNS5_1CILi1EEES8_S8_EEENS6_IJNS7_ILi64EEESA_SA_EEELi512ENS_10bfloat16_tEfNS_4arch4Sm90ELb0ELb0ELb1ELb1ELb1ELb0ELb1ELb0ELb0ELb1ELb1ELb0EEENS1_21CollectiveEpilogueFwdINS6_IJSA_NS7_ILi512EEESA_EEES9_SC_SE_Li256ELb1ELb1ELb1ELb0EEENS1_36VarlenDynamicPersistentTileSchedulerILi64ELi64ELi256ELi128ELb1ELb1ELb1ELb0ELb1ELb1EEEEEEEEEvNT_6ParamsE,"",@"SHT_CUDA_INFO"
	.sectionflags	@""
	.align	4


	//----- nvinfo : EIATTR_CUDA_API_VERSION
	.align		4
        /*0000*/ 	.byte	0x04, 0x37
        /*0002*/ 	.short	(.L_438 - .L_437)
.L_437:
        /*0004*/ 	.word	0x00000082


	//----- nvinfo : EIATTR_KPARAM_INFO
	.align		4
.L_438:
        /*0008*/ 	.byte	0x04, 0x17
        /*000a*/ 	.short	(.L_440 - .L_439)
.L_439:
        /*000c*/ 	.word	0x00000000
        /*0010*/ 	.short	0x0000
        /*0012*/ 	.short	0x0000
        /*0014*/ 	.byte	0x00, 0xf0, 0x01, 0x2e


	//----- nvinfo : EIATTR_SPARSE_MMA_MASK
	.align		4
.L_440:
        /*0018*/ 	.byte	0x03, 0x50
        /*001a*/ 	.short	0x0000


	//----- nvinfo : EIATTR_MAXREG_COUNT
	.align		4
        /*001c*/ 	.byte	0x03, 0x1b
        /*001e*/ 	.short	0x00a8


	//----- nvinfo : EIATTR_MERCURY_ISA_VERSION
	.align		4
        /*0020*/ 	.byte	0x03, 0x5f
        /*0022*/ 	.short	0x0101


	//----- nvinfo : EIATTR_VRC_CTA_INIT_COUNT
	.align		4
        /*0024*/ 	.byte	0x02, 0x4a
	.zero		1
	.zero		1


	//----- nvinfo : EIATTR_EXIT_INSTR_OFFSETS
	.align		4
        /*0028*/ 	.byte	0x04, 0x1c
        /*002a*/ 	.short	(.L_442 - .L_441)


	//   ....[0]....
.L_441:
        /*002c*/ 	.word	0x00000010


	//----- nvinfo : EIATTR_MAX_THREADS
	.align		4
.L_442:
        /*0030*/ 	.byte	0x04, 0x05
        /*0032*/ 	.short	(.L_444 - .L_443)
.L_443:
        /*0034*/ 	.word	0x00000180
        /*0038*/ 	.word	0x00000001
        /*003c*/ 	.word	0x00000001


	//----- nvinfo : EIATTR_CBANK_PARAM_SIZE
	.align		4
.L_444:
        /*0040*/ 	.byte	0x03, 0x19
        /*0042*/ 	.short	0x0b80


	//----- nvinfo : EIATTR_PARAM_CBANK
	.align		4
        /*0044*/ 	.byte	0x04, 0x0a
        /*0046*/ 	.short	(.L_446 - .L_445)
	.align		4
.L_445:
        /*0048*/ 	.word	index@(.nv.constant0._ZN7cutlass13device_kernelIN5flash11enable_sm90INS1_16FlashAttnFwdSm90INS1_25CollectiveMainloopFwdSm90ILi2EN4cute5tupleIJNS5_1CILi1EEES8_S8_EEENS6_IJNS7_ILi64EEESA_SA_EEELi512ENS_10bfloat16_tEfNS_4arch4Sm90ELb0ELb0ELb1ELb1ELb1ELb0ELb1ELb0ELb0ELb1ELb1ELb0EEENS1_21CollectiveEpilogueFwdINS6_IJSA_NS7_ILi512EEESA_EEES9_SC_SE_Li256ELb1ELb1ELb1ELb0EEENS1_36VarlenDynamicPersistentTileSchedulerILi64ELi64ELi256ELi128ELb1ELb1ELb1ELb0ELb1ELb1EEEEEEEEEvNT_6ParamsE)
        /*004c*/ 	.short	0x0380
        /*004e*/ 	.short	0x0b80


	//----- nvinfo : EIATTR_SW_WAR
	.align		4
.L_446:
        /*0050*/ 	.byte	0x04, 0x36
        /*0052*/ 	.short	(.L_448 - .L_447)
.L_447:
        /*0054*/ 	.word	0x00000008
.L_448:


//--------------------- .nv.info._ZN7cutlass13device_kernelIN5flash11enable_sm90INS1_16FlashAttnFwdSm90INS1_25CollectiveMainloopFwdSm90ILi2EN4cute5tupleIJNS5_1CILi1EEES8_S8_EEENS6_IJNS7_ILi64EEESA_SA_EEELi512ENS_10bfloat16_tEfNS_4arch4Sm90ELb0ELb0ELb1ELb1ELb1ELb1ELb1ELb0ELb0ELb1ELb1ELb0EEENS1_21CollectiveEpilogueFwdINS6_IJSA_NS7_ILi512EEESA_EEES9_SC_SE_Li256ELb1ELb1ELb1ELb0EEENS1_36VarlenDynamicPersistentTileSchedulerILi64ELi64ELi256ELi128ELb1ELb1ELb1ELb0ELb1ELb1EEEEEEEEEvNT_6ParamsE --------------------------
	.section	.nv.info._ZN7cutlass13device_kernelIN5flash11enable_sm90INS1_16FlashAttnFwdSm90INS1_25CollectiveMainloopFwdSm90ILi2EN4cute5tupleIJNS5_1CILi1EEES8_S8_EEENS6_IJNS7_ILi64EEESA_SA_EEELi512ENS_10bfloat16_tEfNS_4arch4Sm90ELb0ELb0ELb1ELb1ELb1ELb1ELb1ELb0ELb0ELb1ELb1ELb0EEENS1_21CollectiveEpilogueFwdINS6_IJSA_NS7_ILi512EEESA_EEES9_SC_SE_Li256ELb1ELb1ELb1ELb0EEENS1_36VarlenDynamicPersistentTileSchedulerILi64ELi64ELi256ELi128ELb1ELb1ELb1ELb0ELb1ELb1EEEEEEEEEvNT_6ParamsE,"",@"SHT_CUDA_INFO"
	.sectionflags	@""
	.align	4


	//----- nvinfo : EIATTR_CUDA_API_VERSION
	.align		4
        /*0000*/ 	.byte	0x04, 0x37
        /*0002*/ 	.short	(.L_450 - .L_449)
.L_449:
        /*0004*/ 	.word	0x00000082


	//----- nvinfo : EIATTR_KPARAM_INFO
	.align		4
.L_450:
        /*0008*/ 	.byte	0x04, 0x17
        /*000a*/ 	.short	(.L_452 - .L_451)
.L_451:
        /*000c*/ 	.word	0x00000000
        /*0010*/ 	.short	0x0000
        /*0012*/ 	.short	0x0000
        /*0014*/ 	.byte	0x00, 0xf0, 0x01, 0x2e


	//----- nvinfo : EIATTR_SPARSE_MMA_MASK
	.align		4
.L_452:
        /*0018*/ 	.byte	0x03, 0x50
        /*001a*/ 	.short	0x0000


	//----- nvinfo : EIATTR_MAXREG_COUNT
	.align		4
        /*001c*/ 	.byte	0x03, 0x1b
        /*001e*/ 	.short	0x00a8


	//----- nvinfo : EIATTR_MERCURY_ISA_VERSION
	.align		4
        /*0020*/ 	.byte	0x03, 0x5f
        /*0022*/ 	.short	0x0101


	//----- nvinfo : EIATTR_VRC_CTA_INIT_COUNT
	.align		4
        /*0024*/ 	.byte	0x02, 0x4a
	.zero		1
	.zero		1


	//----- nvinfo : EIATTR_EXIT_INSTR_OFFSETS
	.align		4
        /*0028*/ 	.byte	0x04, 0x1c
        /*002a*/ 	.short	(.L_454 - .L_453)


	//   ....[0]....
.L_453:
        /*002c*/ 	.word	0x00000010


	//----- nvinfo : EIATTR_MAX_THREADS
	.align		4
.L_454:
        /*0030*/ 	.byte	0x04, 0x05
        /*0032*/ 	.short	(.L_456 - .L_455)
.L_455:
        /*0034*/ 	.word	0x00000180
        /*0038*/ 	.word	0x00000001
        /*003c*/ 	.word	0x00000001


	//----- nvinfo : EIATTR_CBANK_PARAM_SIZE
	.align		4
.L_456:
        /*0040*/ 	.byte	0x03, 0x19
        /*0042*/ 	.short	0x0b80


	//----- nvinfo : EIATTR_PARAM_CBANK
	.align		4
        /*0044*/ 	.byte	0x04, 0x0a
        /*0046*/ 	.short	(.L_458 - .L_457)
	.align		4
.L_457:
        /*0048*/ 	.word	index@(.nv.constant0._ZN7cutlass13device_kernelIN5flash11enable_sm90INS1_16FlashAttnFwdSm90INS1_25CollectiveMainloopFwdSm90ILi2EN4cute5tupleIJNS5_1CILi1EEES8_S8_EEENS6_IJNS7_ILi64EEESA_SA_EEELi512ENS_10bfloat16_tEfNS_4arch4Sm90ELb0ELb0ELb1ELb1ELb1ELb1ELb1ELb0ELb0ELb1ELb1ELb0EEENS1_21CollectiveEpilogueFwdINS6_IJSA_NS7_ILi512EEESA_EEES9_SC_SE_Li256ELb1ELb1ELb1ELb0EEENS1_36VarlenDynamicPersistentTileSchedulerILi64ELi64ELi256ELi128ELb1ELb1ELb1ELb0ELb1ELb1EEEEEEEEEvNT_6ParamsE)
        /*004c*/ 	.short	0x0380
        /*004e*/ 	.short	0x0b80


	//----- nvinfo : EIATTR_SW_WAR
	.align		4
.L_458:
        /*0050*/ 	.byte	0x04, 0x36
        /*0052*/ 	.short	(.L_460 - .L_459)
.L_459:
        /*0054*/ 	.word	0x00000008
.L_460:


//--------------------- .nv.info._ZN7cutlass13device_kernelIN5flash11enable_sm90INS1_16FlashAttnFwdSm90INS1_25CollectiveMainloopFwdSm90ILi2EN4cute5tupleIJNS5_1CILi1EEES8_S8_EEENS6_IJNS7_ILi64EEESA_SA_EEELi512ENS_10bfloat16_tEfNS_4arch4Sm90ELb0ELb1ELb1ELb0ELb1ELb0ELb0ELb0ELb0ELb1ELb1ELb0EEENS1_21CollectiveEpilogueFwdINS6_IJSA_NS7_ILi512EEESA_EEES9_SC_SE_Li256ELb0ELb1ELb1ELb0EEENS1_19SingleTileSchedulerILb0ELb1ELb1ELi64EEEEEEEEEvNT_6ParamsE --------------------------
	.section	.nv.info._ZN7cutlass13device_kernelIN5flash11enable_sm90INS1_16FlashAttnFwdSm90INS1_25CollectiveMainloopFwdSm90ILi2EN4cute5tupleIJNS5_1CILi1EEES8_S8_EEENS6_IJNS7_ILi64EEESA_SA_EEELi512ENS_10bfloat16_tEfNS_4arch4Sm90ELb0ELb1ELb1ELb0ELb1ELb0ELb0ELb0ELb0ELb1ELb1ELb0EEENS1_21CollectiveEpilogueFwdINS6_IJSA_NS7_ILi512EEESA_EEES9_SC_SE_Li256ELb0ELb1ELb1ELb0EEENS1_19SingleTileSchedulerILb0ELb1ELb1ELi64EEEEEEEEEvNT_6ParamsE,"",@"SHT_CUDA_INFO"
	.sectionflags	@""
	.align	4


	//----- nvinfo : EIATTR_CUDA_API_VERSION
	.align		4
        /*0000*/ 	.byte	0x04, 0x37
        /*0002*/ 	.short	(.L_462 - .L_461)
.L_461:
        /*0004*/ 	.word	0x00000082


	//----- nvinfo : EIATTR_KPARAM_INFO
	.align		4
.L_462:
        /*0008*/ 	.byte	0x04, 0x17
        /*000a*/ 	.short	(.L_464 - .L_463)
.L_463:
        /*000c*/ 	.word	0x00000000
        /*0010*/ 	.short	0x0000
        /*0012*/ 	.short	0x0000
        /*0014*/ 	.byte	0x00, 0xf0, 0x01, 0x28


	//----- nvinfo : EIATTR_SPARSE_MMA_MASK
	.align		4
.L_464:
        /*0018*/ 	.byte	0x03, 0x50
        /*001a*/ 	.short	0x0000


	//----- nvinfo : EIATTR_MAXREG_COUNT
	.align		4
        /*001c*/ 	.byte	0x03, 0x1b
        /*001e*/ 	.short	0x00a8


	//----- nvinfo : EIATTR_MERCURY_ISA_VERSION
	.align		4
        /*0020*/ 	.byte	0x03, 0x5f
        /*0022*/ 	.short	0x0101


	//----- nvinfo : EIATTR_VRC_CTA_INIT_COUNT
	.align		4
        /*0024*/ 	.byte	0x02, 0x4a
	.zero		1
	.zero		1


	//----- nvinfo : EIATTR_EXIT_INSTR_OFFSETS
	.align		4
        /*0028*/ 	.byte	0x04, 0x1c
        /*002a*/ 	.short	(.L_466 - .L_465)


	//   ....[0]....
.L_465:
        /*002c*/ 	.word	0x00000010


	//----- nvinfo : EIATTR_MAX_THREADS
	.align		4
.L_466:
        /*0030*/ 	.byte	0x04, 0x05
        /*0032*/ 	.short	(.L_468 - .L_467)
.L_467:
        /*0034*/ 	.word	0x00000180
        /*0038*/ 	.word	0x00000001
        /*003c*/ 	.word	0x00000001


	//----- nvinfo : EIATTR_CBANK_PARAM_SIZE
	.align		4
.L_468:
        /*0040*/ 	.byte	0x03, 0x19
        /*0042*/ 	.short	0x0a00


	//----- nvinfo : EIATTR_PARAM_CBANK
	.align		4
        /*0044*/ 	.byte	0x04, 0x0a
        /*0046*/ 	.short	(.L_470 - .L_469)
	.align		4
.L_469:
        /*0048*/ 	.word	index@(.nv.constant0._ZN7cutlass13device_kernelIN5flash11enable_sm90INS1_16FlashAttnFwdSm90INS1_25CollectiveMainloopFwdSm90ILi2EN4cute5tupleIJNS5_1CILi1EEES8_S8_EEENS6_IJNS7_ILi64EEESA_SA_EEELi512ENS_10bfloat16_tEfNS_4arch4Sm90ELb0ELb1ELb1ELb0ELb1ELb0ELb0ELb0ELb0ELb1ELb1ELb0EEENS1_21CollectiveEpilogueFwdINS6_IJSA_NS7_ILi512EEESA_EEES9_SC_SE_Li256ELb0ELb1ELb1ELb0EEENS1_19SingleTileSchedulerILb0ELb1ELb1ELi64EEEEEEEEEvNT_6ParamsE)
        /*004c*/ 	.short	0x0380
        /*004e*/ 	.short	0x0a00


	//----- nvinfo : EIATTR_SW_WAR
	.align		4
.L_470:
        /*0050*/ 	.byte	0x04, 0x36
        /*0052*/ 	.short	(.L_472 - .L_471)
.L_471:
        /*0054*/ 	.word	0x00000008
.L_472:


//--------------------- .nv.info._ZN7cutlass13device_kernelIN5flash11enable_sm90INS1_16FlashAttnFwdSm90INS1_25CollectiveMainloopFwdSm90ILi2EN4cute5tupleIJNS5_1CILi1EEES8_S8_EEENS6_IJNS7_ILi64EEESA_SA_EEELi512ENS_10bfloat16_tEfNS_4arch4Sm90ELb0ELb1ELb1ELb0ELb1ELb0ELb1ELb0ELb0ELb1ELb1ELb0EEENS1_21CollectiveEpilogueFwdINS6_IJSA_NS7_ILi512EEESA_EEES9_SC_SE_Li256ELb0ELb1ELb1ELb0EEENS1_19SingleTileSchedulerILb0ELb1ELb1ELi64EEEEEEEEEvNT_6ParamsE --------------------------
	.section	.nv.info._ZN7cutlass13device_kernelIN5flash11enable_sm90INS1_16FlashAttnFwdSm90INS1_25CollectiveMainloopFwdSm90ILi2EN4cute5tupleIJNS5_1CILi1EEES8_S8_EEENS6_IJNS7_ILi64EEESA_SA_EEELi512ENS_10bfloat16_tEfNS_4arch4Sm90ELb0ELb1ELb1ELb0ELb1ELb0ELb1ELb0ELb0ELb1ELb1ELb0EEENS1_21CollectiveEpilogueFwdINS6_IJSA_NS7_ILi512EEESA_EEES9_SC_SE_Li256ELb0ELb1ELb1ELb0EEENS1_19SingleTileSchedulerILb0ELb1ELb1ELi64EEEEEEEEEvNT_6ParamsE,"",@"SHT_CUDA_INFO"
	.sectionflags	@""
	.align	4


	//----- nvinfo : EIATTR_CUDA_API_VERSION
	.align		4
        /*0000*/ 	.byte	0x04, 0x37
        /*0002*/ 	.short	(.L_474 - .L_473)
.L_473:
        /*0004*/ 	.word	0x00000082


	//----- nvinfo : EIATTR_KPARAM_INFO
	.align		4
.L_474:
        /*0008*/ 	.byte	0x04, 0x17
        /*000a*/ 	.short	(.L_476 - .L_475)
.L_475:
        /*000c*/ 	.word	0x00000000
        /*0010*/ 	.short	0x0000
        /*0012*/ 	.short	0x0000
        /*0014*/ 	.byte	0x00, 0xf0, 0x01, 0x2c


	//----- nvinfo : EIATTR_SPARSE_MMA_MASK
	.align		4
.L_476:
        /*0018*/ 	.byte	0x03, 0x50
        /*001a*/ 	.short	0x0000


	//----- nvinfo : EIATTR_MAXREG_COUNT
	.align		4
        /*001c*/ 	.byte	0x03, 0x1b
        /*001e*/ 	.short	0x00a8


	//----- nvinfo : EIATTR_MERCURY_ISA_VERSION
	.align		4
        /*0020*/ 	.byte	0x03, 0x5f
        /*0022*/ 	.short	0x0101


	//----- nvinfo : EIATTR_VRC_CTA_INIT_COUNT
	.align		4
        /*0024*/ 	.byte	0x02, 0x4a
	.zero		1
	.zero		1


	//----- nvinfo : EIATTR_EXIT_INSTR_OFFSETS
	.align		4
        /*0028*/ 	.byte	0x04, 0x1c
        /*002a*/ 	.short	(.L_478 - .L_477)


	//   ....[0]....
.L_477:
        /*002c*/ 	.word	0x00000010


	//----- nvinfo : EIATTR_MAX_THREADS
	.align		4
.L_478:
        /*0030*/ 	.byte	0x04, 0x05
        /*0032*/ 	.short	(.L_480 - .L_479)
.L_479:
        /*0034*/ 	.word	0x00000180
        /*0038*/ 	.word	0x00000001
        /*003c*/ 	.word	0x00000001


	//----- nvinfo : EIATTR_CBANK_PARAM_SIZE
	.align		4
.L_480:
        /*0040*/ 	.byte	0x03, 0x19
        /*0042*/ 	.short	0x0b00


	//----- nvinfo : EIATTR_PARAM_CBANK
	.align		4
        /*0044*/ 	.byte	0x04, 0x0a
        /*0046*/ 	.short	(.L_482 - .L_481)
	.align		4
.L_481:
        /*0048*/ 	.word	index@(.nv.constant0._ZN7cutlass13device_kernelIN5flash11enable_sm90INS1_16FlashAttnFwdSm90INS1_25CollectiveMainloopFwdSm90ILi2EN4cute5tupleIJNS5_1CILi1EEES8_S8_EEENS6_IJNS7_ILi64EEESA_SA_EEELi512ENS_10bfloat16_tEfNS_4arch4Sm90ELb0ELb1ELb1ELb0ELb1ELb0ELb1ELb0ELb0ELb1ELb1ELb0EEENS1_21CollectiveEpilogueFwdINS6_IJSA_NS7_ILi512EEESA_EEES9_SC_SE_Li256ELb0ELb1ELb1ELb0EEENS1_19SingleTileSchedulerILb0ELb1ELb1ELi64EEEEEEEEEvNT_6ParamsE)
        /*004c*/ 	.short	0x0380
        /*004e*/ 	.short	0x0b00


	//----- nvinfo : EIATTR_SW_WAR
	.align		4
.L_482:
        /*0050*/ 	.byte	0x04, 0x36
        /*0052*/ 	.short	(.L_484 - .L_483)
.L_483:
        /*0054*/ 	.word	0x00000008
.L_484:


//--------------------- .nv.info._ZN7cutlass13device_kernelIN5flash11enable_sm90INS1_16FlashAttnFwdSm90INS1_25CollectiveMainloopFwdSm90ILi2EN4cute5tupleIJNS5_1CILi1EEES8_S8_EEENS6_IJNS7_ILi64EEESA_SA_EEELi512ENS_10bfloat16_tEfNS_4arch4Sm90ELb0ELb1ELb1ELb1ELb1ELb0ELb0ELb0ELb0ELb1ELb1ELb0EEENS1_21CollectiveEpilogueFwdINS6_IJSA_NS7_ILi512EEESA_EEES9_SC_SE_Li256ELb1ELb1ELb1ELb0EEENS1_36VarlenDynamicPersistentTileSchedulerILi64ELi64ELi256ELi128ELb1ELb1ELb1ELb1ELb0ELb1EEEEEEEEEvNT_6ParamsE --------------------------
	.section	.nv.info._ZN7cutlass13device_kernelIN5flash11enable_sm90INS1_16FlashAttnFwdSm90INS1_25CollectiveMainloopFwdSm90ILi2EN4cute5tupleIJNS5_1CILi1EEES8_S8_EEENS6_IJNS7_ILi64EEESA_SA_EEELi512ENS_10bfloat16_tEfNS_4arch4Sm90ELb0ELb1ELb1ELb1ELb1ELb0ELb0ELb0ELb0ELb1ELb1ELb0EEENS1_21CollectiveEpilogueFwdINS6_IJSA_NS7_ILi512EEESA_EEES9_SC_SE_Li256ELb1ELb1ELb1ELb0EEENS1_36VarlenDynamicPersistentTileSchedulerILi64ELi64ELi256ELi128ELb1ELb1ELb1ELb1ELb0ELb1EEEEEEEEEvNT_6ParamsE,"",@"SHT_CUDA_INFO"
	.sectionflags	@""
	.align	4


	//----- nvinfo : EIATTR_CUDA_API_VERSION
	.align		4
        /*0000*/ 	.byte	0x04, 0x37
        /*0002*/ 	.short	(.L_486 - .L_485)
.L_485:
        /*0004*/ 	.word	0x00000082


	//----- nvinfo : EIATTR_KPARAM_INFO
	.align		4
.L_486:
        /*0008*/ 	.byte	0x04, 0x17
        /*000a*/ 	.short	(.L_488 - .L_487)
.L_487:
        /*000c*/ 	.word	0x00000000
        /*0010*/ 	.short	0x0000
        /*0012*/ 	.short	0x0000
        /*0014*/ 	.byte	0x00, 0xf0, 0x01, 0x2a


	//----- nvinfo : EIATTR_SPARSE_MMA_MASK
	.align		4
.L_488:
        /*0018*/ 	.byte	0x03, 0x50
        /*001a*/ 	.short	0x0000


	//----- nvinfo : EIATTR_MAXREG_COUNT
	.align		4
        /*001c*/ 	.byte	0x03, 0x1b
        /*001e*/ 	.short	0x00a8


	//----- nvinfo : EIATTR_MERCURY_ISA_VERSION
	.align		4
        /*0020*/ 	.byte	0x03, 0x5f
        /*0022*/ 	.short	0x0101


	//----- nvinfo : EIATTR_VRC_CTA_INIT_COUNT
	.align		4
        /*0024*/ 	.byte	0x02, 0x4a
	.zero		1
	.zero		1


	//----- nvinfo : EIATTR_EXIT_INSTR_OFFSETS
	.align		4
        /*0028*/ 	.byte	0x04, 0x1c
        /*002a*/ 	.short	(.L_490 - .L_489)


	//   ....[0]....
.L_489:
        /*002c*/ 	.word	0x00000010


	//----- nvinfo : EIATTR_MAX_THREADS
	.align		4
.L_490:
        /*0030*/ 	.byte	0x04, 0x05
        /*0032*/ 	.short	(.L_492 - .L_491)
.L_491:
        /*0034*/ 	.word	0x00000180
        /*0038*/ 	.word	0x00000001
        /*003c*/ 	.word	0x00000001


	//----- nvinfo : EIATTR_CBANK_PARAM_SIZE
	.align		4
.L_492:
        /*0040*/ 	.byte	0x03, 0x19
        /*0042*/ 	.short	0x0a80


	//----- nvinfo : EIATTR_PARAM_CBANK
	.align		4
        /*0044*/ 	.byte	0x04, 0x0a
        /*0046*/ 	.short	(.L_494 - .L_493)
	.align		4
.L_493:
        /*0048*/ 	.word	index@(.nv.constant0._ZN7cutlass13device_kernelIN5flash11enable_sm90INS1_16FlashAttnFwdSm90INS1_25CollectiveMainloopFwdSm90ILi2EN4cute5tupleIJNS5_1CILi1EEES8_S8_EEENS6_IJNS7_ILi64EEESA_SA_EEELi512ENS_10bfloat16_tEfNS_4arch4Sm90ELb0ELb1ELb1ELb1ELb1ELb0ELb0ELb0ELb0ELb1ELb1ELb0EEENS1_21CollectiveEpilogueFwdINS6_IJSA_NS7_ILi512EEESA_EEES9_SC_SE_Li256ELb1ELb1ELb1ELb0EEENS1_36VarlenDynamicPersistentTileSchedulerILi64ELi64ELi256ELi128ELb1ELb1ELb1ELb1ELb0ELb1EEEEEEEEEvNT_6ParamsE)
        /*004c*/ 	.short	0x0380
        /*004e*/ 	.short	0x0a80


	//----- nvinfo : EIATTR_SW_WAR
	.align		4
.L_494:
        /*0050*/ 	.byte	0x04, 0x36
        /*0052*/ 	.short	(.L_496 - .L_495)
.L_495:
        /*0054*/ 	.word	0x00000008
.L_496:


//--------------------- .nv.info._ZN7cutlass13device_kernelIN5flash11enable_sm90INS1_16FlashAttnFwdSm90INS1_25CollectiveMainloopFwdSm90ILi2EN4cute5tupleIJNS5_1CILi1EEES8_S8_EEENS6_IJNS7_ILi64EEESA_SA_EEELi512ENS_10bfloat16_tEfNS_4arch4Sm90ELb0ELb1ELb1ELb1ELb1ELb1ELb0ELb0ELb0ELb1ELb1ELb0EEENS1_21CollectiveEpilogueFwdINS6_IJSA_NS7_ILi512EEESA_EEES9_SC_SE_Li256ELb1ELb1ELb1ELb0EEENS1_36VarlenDynamicPersistentTileSchedulerILi64ELi64ELi256ELi128ELb1ELb1ELb1ELb1ELb0ELb1EEEEEEEEEvNT_6ParamsE --------------------------
	.section	.nv.info._ZN7cutlass13device_kernelIN5flash11enable_sm90INS1_16FlashAttnFwdSm90INS1_25CollectiveMainloopFwdSm90ILi2EN4cute5tupleIJNS5_1CILi1EEES8_S8_EEENS6_IJNS7_ILi64EEESA_SA_EEELi512ENS_10bfloat16_tEfNS_4arch4Sm90ELb0ELb1ELb1ELb1ELb1ELb1ELb0ELb0ELb0ELb1ELb1ELb0EEENS1_21CollectiveEpilogueFwdINS6_IJSA_NS7_ILi512EEESA_EEES9_SC_SE_Li256ELb1ELb1ELb1ELb0EEENS1_36VarlenDynamicPersistentTileSchedulerILi64ELi64ELi256ELi128ELb1ELb1ELb1ELb1ELb0ELb1EEEEEEEEEvNT_6ParamsE,"",@"SHT_CUDA_INFO"
	.sectionflags	@""
	.align	4


	//----- nvinfo : EIATTR_CUDA_API_VERSION
	.align		4
        /*0000*/ 	.byte	0x04, 0x37
        /*0002*/ 	.short	(.L_498 - .L_497)
.L_497:
        /*0004*/ 	.word	0x00000082


	//----- nvinfo : EIATTR_KPARAM_INFO
	.align		4
.L_498:
        /*0008*/ 	.byte	0x04, 0x17
        /*000a*/ 	.short	(.L_500 - .L_499)
.L_499:
        /*000c*/ 	.word	0x00000000
        /*0010*/ 	.short	0x0000
        /*0012*/ 	.short	0x0000
        /*0014*/ 	.byte	0x00, 0xf0, 0x01, 0x2a


	//----- nvinfo : EIATTR_SPARSE_MMA_MASK
	.align		4
.L_500:
        /*0018*/ 	.byte	0x03, 0x50
        /*001a*/ 	.short	0x0000


	//----- nvinfo : EIATTR_MAXREG_COUNT
	.align		4
        /*001c*/ 	.byte	0x03, 0x1b
        /*001e*/ 	.short	0x00a8


	//----- nvinfo : EIATTR_MERCURY_ISA_VERSION
	.align		4
        /*0020*/ 	.byte	0x03, 0x5f
        /*0022*/ 	.short	0x0101


	//----- nvinfo : EIATTR_VRC_CTA_INIT_COUNT
	.align		4
        /*0024*/ 	.byte	0x02, 0x4a
	.zero		1
	.zero		1


	//----- nvinfo : EIATTR_EXIT_INSTR_OFFSETS
	.align		4
        /*0028*/ 	.byte	0x04, 0x1c
        /*002a*/ 	.short	(.L_502 - .L_501)


	//   ....[0]....
.L_501:
        /*002c*/ 	.word	0x00000010


	//----- nvinfo : EIATTR_MAX_THREADS
	.align		4
.L_502:
        /*0030*/ 	.byte	0x04, 0x05
        /*0032*/ 	.short	(.L_504 - .L_503)
.L_503:
        /*0034*/ 	.word	0x00000180
        /*0038*/ 	.word	0x00000001
        /*003c*/ 	.word	0x00000001


	//----- nvinfo : EIATTR_CBANK_PARAM_SIZE
	.align		4
.L_504:
        /*0040*/ 	.byte	0x03, 0x19
        /*0042*/ 	.short	0x0a80


	//----- nvinfo : EIATTR_PARAM_CBANK
	.align		4
        /*0044*/ 	.byte	0x04, 0x0a
        /*0046*/ 	.short	(.L_506 - .L_505)
	.align		4
.L_505:
        /*0048*/ 	.word	index@(.nv.constant0._ZN7cutlass13device_kernelIN5flash11enable_sm90INS1_16FlashAttnFwdSm90INS1_25CollectiveMainloopFwdSm90ILi2EN4cute5tupleIJNS5_1CILi1EEES8_S8_EEENS6_IJNS7_ILi64EEESA_SA_EEELi512ENS_10bfloat16_tEfNS_4arch4Sm90ELb0ELb1ELb1ELb1ELb1ELb1ELb0ELb0ELb0ELb1ELb1ELb0EEENS1_21CollectiveEpilogueFwdINS6_IJSA_NS7_ILi512EEESA_EEES9_SC_SE_Li256ELb1ELb1ELb1ELb0EEENS1_36VarlenDynamicPersistentTileSchedulerILi64ELi64ELi256ELi128ELb1ELb1ELb1ELb1ELb0ELb1EEEEEEEEEvNT_6ParamsE)
        /*004c*/ 	.short	0x0380
        /*004e*/ 	.short	0x0a80


	//----- nvinfo : EIATTR_SW_WAR
	.align		4
.L_506:
        /*0050*/ 	.byte	0x04, 0x36
        /*0052*/ 	.short	(.L_508 - .L_507)
.L_507:
        /*0054*/ 	.word	0x00000008
.L_508:


//--------------------- .nv.info._ZN7cutlass13device_kernelIN5flash11enable_sm90INS1_16FlashAttnFwdSm90INS1_25CollectiveMainloopFwdSm90ILi2EN4cute5tupleIJNS5_1CILi1EEES8_S8_EEENS6_IJNS7_ILi64EEESA_SA_EEELi512ENS_10bfloat16_tEfNS_4arch4Sm90ELb0ELb1ELb1ELb1ELb1ELb0ELb1ELb0ELb0ELb1ELb1ELb0EEENS1_21CollectiveEpilogueFwdINS6_IJSA_NS7_ILi512EEESA_EEES9_SC_SE_Li256ELb1ELb1ELb1ELb0EEENS1_36VarlenDynamicPersistentTileSchedulerILi64ELi64ELi256ELi128ELb1ELb1ELb1ELb1ELb0ELb1EEEEEEEEEvNT_6ParamsE --------------------------
	.section	.nv.info._ZN7cutlass13device_kernelIN5flash11enable_sm90INS1_16FlashAttnFwdSm90INS1_25CollectiveMainloopFwdSm90ILi2EN4cute5tupleIJNS5_1CILi1EEES8_S8_EEENS6_IJNS7_ILi64EEESA_SA_EEELi512ENS_10bfloat16_tEfNS_4arch4Sm90ELb0ELb1ELb1ELb1ELb1ELb0ELb1ELb0ELb0ELb1ELb1ELb0EEENS1_21CollectiveEpilogueFwdINS6_IJSA_NS7_ILi512EEESA_EEES9_SC_SE_Li256ELb1ELb1ELb1ELb0EEENS1_36VarlenDynamicPersistentTileSchedulerILi64ELi64ELi256ELi128ELb1ELb1ELb1ELb1ELb0ELb1EEEEEEEEEvNT_6ParamsE,"",@"SHT_CUDA_INFO"
	.sectionflags	@""
	.align	4


	//----- nvinfo : EIATTR_CUDA_API_VERSION
	.align		4
        /*0000*/ 	.byte	0x04, 0x37
        /*0002*/ 	.short	(.L_510 - .L_509)
.L_509:
        /*0004*/ 	.word	0x00000082


	//----- nvinfo : EIATTR_KPARAM_INFO
	.align		4
.L_510:
        /*0008*/ 	.byte	0x04, 0x17
        /*000a*/ 	.short	(.L_512 - .L_511)
.L_511:
        /*000c*/ 	.word	0x00000000
        /*0010*/ 	.short	0x0000
        /*0012*/ 	.short	0x0000
        /*0014*/ 	.byte	0x00, 0xf0, 0x01, 0x2e


	//----- nvinfo : EIATTR_SPARSE_MMA_MASK
	.align		4
.L_512:
        /*0018*/ 	.byte	0x03, 0x50
        /*001a*/ 	.short	0x0000


	//----- nvinfo : EIATTR_MAXREG_COUNT
	.align		4
        /*001c*/ 	.byte	0x03, 0x1b
        /*001e*/ 	.short	0x00a8


	//----- nvinfo : EIATTR_MERCURY_ISA_VERSION
	.align		4
        /*0020*/ 	.byte	0x03, 0x5f
        /*0022*/ 	.short	0x0101


	//----- nvinfo : EIATTR_VRC_CTA_INIT_COUNT
	.align		4
        /*0024*/ 	.byte	0x02, 0x4a
	.zero		1
	.zero		1


	//----- nvinfo : EIATTR_EXIT_INSTR_OFFSETS
	.align		4
        /*0028*/ 	.byte	0x04, 0x1c
        /*002a*/ 	.short	(.L_514 - .L_513)


	//   ....[0]....
.L_513:
        /*002c*/ 	.word	0x00000010


	//----- nvinfo : EIATTR_MAX_THREADS
	.align		4
.L_514:
        /*0030*/ 	.byte	0x04, 0x05
        /*0032*/ 	.short	(.L_516 - .L_515)
.L_515:
        /*0034*/ 	.word	0x00000180
        /*0038*/ 	.word	0x00000001
        /*003c*/ 	.word	0x00000001


	//----- nvinfo : EIATTR_CBANK_PARAM_SIZE
	.align		4
.L_516:
        /*0040*/ 	.byte	0x03, 0x19
        /*0042*/ 	.short	0x0b80


	//----- nvinfo : EIATTR_PARAM_CBANK
	.align		4
        /*0044*/ 	.byte	0x04, 0x0a
        /*0046*/ 	.short	(.L_518 - .L_517)
	.align		4
.L_517:
        /*0048*/ 	.word	index@(.nv.constant0._ZN7cutlass13device_kernelIN5flash11enable_sm90INS1_16FlashAttnFwdSm90INS1_25CollectiveMainloopFwdSm90ILi2EN4cute5tupleIJNS5_1CILi1EEES8_S8_EEENS6_IJNS7_ILi64EEESA_SA_EEELi512ENS_10bfloat16_tEfNS_4arch4Sm90ELb0ELb1ELb1ELb1ELb1ELb0ELb1ELb0ELb0ELb1ELb1ELb0EEENS1_21CollectiveEpilogueFwdINS6_IJSA_NS7_ILi512EEESA_EEES9_SC_SE_Li256ELb1ELb1ELb1ELb0EEENS1_36VarlenDynamicPersistentTileSchedulerILi64ELi64ELi256ELi128ELb1ELb1ELb1ELb1ELb0ELb1EEEEEEEEEvNT_6ParamsE)
        /*004c*/ 	.short	0x0380
        /*004e*/ 	.short	0x0b80


	//----- nvinfo : EIATTR_SW_WAR
	.align		4
.L_518:
        /*0050*/ 	.byte	0x04, 0x36
        /*0052*/ 	.short	(.L_520 - .L_519)
.L_519:
        /*0054*/ 	.word	0x00000008
.L_520:


//--------------------- .nv.info._ZN7cutlass13device_kernelIN5flash11enable_sm90INS1_16FlashAttnFwdSm90INS1_25CollectiveMainloopFwdSm90ILi2EN4cute5tupleIJNS5_1CILi1EEES8_S8_EEENS6_IJNS7_ILi64EEESA_SA_EEELi512ENS_10bfloat16_tEfNS_4arch4Sm90ELb0ELb1ELb1ELb1ELb1ELb1ELb1ELb0ELb0ELb1ELb1ELb0EEENS1_21CollectiveEpilogueFwdINS6_IJSA_NS7_ILi512EEESA_EEES9_SC_SE_Li256ELb1ELb1ELb1ELb0EEENS1_36VarlenDynamicPersistentTileSchedulerILi64ELi64ELi256ELi128ELb1ELb1ELb1ELb1ELb0ELb1EEEEEEEEEvNT_6ParamsE --------------------------
	.section	.nv.info._ZN7cutlass13device_kernelIN5flash11enable_sm90INS1_16FlashAttnFwdSm90INS1_25CollectiveMainloopFwdSm90ILi2EN4cute5tupleIJNS5_1CILi1EEES8_S8_EEENS6_IJNS7_ILi64EEESA_SA_EEELi512ENS_10bfloat16_tEfNS_4arch4Sm90ELb0ELb1ELb1ELb1ELb1ELb1ELb1ELb0ELb0ELb1ELb1ELb0EEENS1_21CollectiveEpilogueFwdINS6_IJSA_NS7_ILi512EEESA_EEES9_SC_SE_Li256ELb1ELb1ELb1ELb0EEENS1_36VarlenDynamicPersistentTileSchedulerILi64ELi64ELi256ELi128ELb1ELb1ELb1ELb1ELb0ELb1EEEEEEEEEvNT_6ParamsE,"",@"SHT_CUDA_INFO"
	.sectionflags	@""
	.align	4


	//----- nvinfo : EIATTR_CUDA_API_VERSION
	.align		4
        /*0000*/ 	.byte	0x04, 0x37
        /*0002*/ 	.short	(.L_522 - .L_521)
.L_521:
        /*0004*/ 	.word	0x00000082


	//----- nvinfo : EIATTR_KPARAM_INFO
	.align		4
.L_522:
        /*0008*/ 	.byte	0x04, 0x17
        /*000a*/ 	.short	(.L_524 - .L_523)
.L_523:
        /*000c*/ 	.word	0x00000000
        /*0010*/ 	.short	0x0000
        /*0012*/ 	.short	0x0000
        /*0014*/ 	.byte	0x00, 0xf0, 0x01, 0x2e


	//----- nvinfo : EIATTR_SPARSE_MMA_MASK
	.align		4
.L_524:
        /*0018*/ 	.byte	0x03, 0x50
        /*001a*/ 	.short	0x0000


	//----- nvinfo : EIATTR_MAXREG_COUNT
	.align		4
        /*001c*/ 	.byte	0x03, 0x1b
        /*001e*/ 	.short	0x00a8


	//----- nvinfo : EIATTR_MERCURY_ISA_VERSION
	.align		4
        /*0020*/ 	.byte	0x03, 0x5f
        /*0022*/ 	.short	0x0101


	//----- nvinfo : EIATTR_VRC_CTA_INIT_COUNT
	.align		4
        /*0024*/ 	.byte	0x02, 0x4a
	.zero		1
	.zero		1


	//----- nvinfo : EIATTR_EXIT_INSTR_OFFSETS
	.align		4
        /*0028*/ 	.byte	0x04, 0x1c
        /*002a*/ 	.short	(.L_526 - .L_525)


	//   ....[0]....
.L_525:
        /*002c*/ 	.word	0x00000010


	//----- nvinfo : EIATTR_MAX_THREADS
	.align		4
.L_526:
        /*0030*/ 	.byte	0x04, 0x05
        /*0032*/ 	.short	(.L_528 - .L_527)
.L_527:
        /*0034*/ 	.word	0x00000180
        /*0038*/ 	.word	0x00000001
        /*003c*/ 	.word	0x00000001


	//----- nvinfo : EIATTR_CBANK_PARAM_SIZE
	.align		4
.L_528:
        /*0040*/ 	.byte	0x03, 0x19
        /*0042*/ 	.short	0x0b80


	//----- nvinfo : EIATTR_PARAM_CBANK
	.align		4
        /*0044*/ 	.byte	0x04, 0x0a
        /*0046*/ 	.short	(.L_530 - .L_529)
	.align		4
.L_529:
        /*0048*/ 	.word	index@(.nv.constant0._ZN7cutlass13device_kernelIN5flash11enable_sm90INS1_16FlashAttnFwdSm90INS1_25CollectiveMainloopFwdSm90ILi2EN4cute5tupleIJNS5_1CILi1EEES8_S8_EEENS6_IJNS7_ILi64EEESA_SA_EEELi512ENS_10bfloat16_tEfNS_4arch4Sm90ELb0ELb1ELb1ELb1ELb1ELb1ELb1ELb0ELb0ELb1ELb1ELb0EEENS1_21CollectiveEpilogueFwdINS6_IJSA_NS7_ILi512EEESA_EEES9_SC_SE_Li256ELb1ELb1ELb1ELb0EEENS1_36VarlenDynamicPersistentTileSchedulerILi64ELi64ELi256ELi128ELb1ELb1ELb1ELb1ELb0ELb1EEEEEEEEEvNT_6ParamsE)
        /*004c*/ 	.short	0x0380
        /*004e*/ 	.short	0x0b80


	//----- nvinfo : EIATTR_SW_WAR
	.align		4
.L_530:
        /*0050*/ 	.byte	0x04, 0x36
        /*0052*/ 	.short	(.L_532 - .L_531)
.L_531:
        /*0054*/ 	.word	0x00000008
.L_532:


//--------------------- .nv.info._ZN7cutlass13device_kernelIN5flash11enable_sm90INS1_16FlashAttnFwdSm90INS1_25CollectiveMainloopFwdSm90ILi2EN4cute5tupleIJNS5_1CILi1EEES8_S8_EEENS6_IJNS7_ILi64EEESA_SA_EEELi512ENS_10bfloat16_tEfNS_4arch4Sm90ELb1ELb0ELb1ELb0ELb1ELb0ELb0ELb0ELb0ELb1ELb1ELb0EEENS1_21CollectiveEpilogueFwdINS6_IJSA_NS7_ILi512EEESA_EEES9_SC_SE_Li256ELb0ELb1ELb1ELb0EEENS1_19SingleTileSchedulerILb0ELb1ELb1ELi64EEEEEEEEEvNT_6ParamsE --------------------------
	.section	.nv.info._ZN7cutlass13device_kernelIN5flash11enable_sm90INS1_16FlashAttnFwdSm90INS1_25CollectiveMainloopFwdSm90ILi2EN4cute5tupleIJNS5_1CILi1EEES8_S8_EEENS6_IJNS7_ILi64EEESA_SA_EEELi512ENS_10bfloat16_tEfNS_4arch4Sm90ELb1ELb0ELb1ELb0ELb1ELb0ELb0ELb0ELb0ELb1ELb1ELb0EEENS1_21CollectiveEpilogueFwdINS6_IJSA_NS7_ILi512EEESA_EEES9_SC_SE_Li256ELb0ELb1ELb1ELb0EEENS1_19SingleTileSchedulerILb0ELb1ELb1ELi64EEEEEEEEEvNT_6ParamsE,"",@"SHT_CUDA_INFO"
	.sectionflags	@""
	.align	4


	//----- nvinfo : EIATTR_CUDA_API_VERSION
	.align		4
        /*0000*/ 	.byte	0x04, 0x37
        /*0002*/ 	.short	(.L_534 - .L_533)
.L_533:
        /*0004*/ 	.word	0x00000082


	//----- nvinfo : EIATTR_KPARAM_INFO
	.align		4
.L_534:
        /*0008*/ 	.byte	0x04, 0x17
        /*000a*/ 	.short	(.L_536 - .L_535)
.L_535:
        /*000c*/ 	.word	0x00000000
        /*0010*/ 	.short	0x0000
        /*0012*/ 	.short	0x0000
        /*0014*/ 	.byte	0x00, 0xf0, 0x01, 0x28


	//----- nvinfo : EIATTR_SPARSE_MMA_MASK
	.align		4
.L_536:
        /*0018*/ 	.byte	0x03, 0x50
        /*001a*/ 	.short	0x0000


	//----- nvinfo : EIATTR_MAXREG_COUNT
	.align		4
        /*001c*/ 	.byte	0x03, 0x1b
        /*001e*/ 	.short	0x00a8


	//----- nvinfo : EIATTR_MERCURY_ISA_VERSION
	.align		4
        /*0020*/ 	.byte	0x03, 0x5f
        /*0022*/ 	.short	0x0101


	//----- nvinfo : EIATTR_VRC_CTA_INIT_COUNT
	.align		4
        /*0024*/ 	.byte	0x02, 0x4a
	.zero		1
	.zero		1


	//----- nvinfo : EIATTR_EXIT_INSTR_OFFSETS
	.align		4
        /*0028*/ 	.byte	0x04, 0x1c
        /*002a*/ 	.short	(.L_538 - .L_537)


	//   ....[0]....
.L_537:
        /*002c*/ 	.word	0x00000010


	//----- nvinfo : EIATTR_MAX_THREADS
	.align		4
.L_538:
        /*0030*/ 	.byte	0x04, 0x05
        /*0032*/ 	.short	(.L_540 - .L_539)
.L_539:
        /*0034*/ 	.word	0x00000180
        /*0038*/ 	.word	0x00000001
        /*003c*/ 	.word	0x00000001


	//----- nvinfo : EIATTR_CBANK_PARAM_SIZE
	.align		4
.L_540:
        /*0040*/ 	.byte	0x03, 0x19
        /*0042*/ 	.short	0x0a00


	//----- nvinfo : EIATTR_PARAM_CBANK
	.align		4
        /*0044*/ 	.byte	0x04, 0x0a
        /*0046*/ 	.short	(.L_542 - .L_541)
	.align		4
.L_541:
        /*0048*/ 	.word	index@(.nv.constant0._ZN7cutlass13device_kernelIN5flash11enable_sm90INS1_16FlashAttnFwdSm90INS1_25CollectiveMainloopFwdSm90ILi2EN4cute5tupleIJNS5_1CILi1EEES8_S8_EEENS6_IJNS7_ILi64EEESA_SA_EEELi512ENS_10bfloat16_tEfNS_4arch4Sm90ELb1ELb0ELb1ELb0ELb1ELb0ELb0ELb0ELb0ELb1ELb1ELb0EEENS1_21CollectiveEpilogueFwdINS6_IJSA_NS7_ILi512EEESA_EEES9_SC_SE_Li256ELb0ELb1ELb1ELb0EEENS1_19SingleTileSchedulerILb0ELb1ELb1ELi64EEEEEEEEEvNT_6ParamsE)
        /*004c*/ 	.short	0x0380
        /*004e*/ 	.short	0x0a00


	//----- nvinfo : EIATTR_SW_WAR
	.align		4
.L_542:
        /*0050*/ 	.byte	0x04, 0x36
        /*0052*/ 	.short	(.L_544 - .L_543)
.L_543:
        /*0054*/ 	.word	0x00000008
.L_544:


//--------------------- .nv.info._ZN7cutlass13device_kernelIN5flash11enable_sm90INS1_16FlashAttnFwdSm90INS1_25CollectiveMainloopFwdSm90ILi2EN4cute5tupleIJNS5_1CILi1EEES8_S8_EEENS6_IJNS7_ILi64EEESA_SA_EEELi512ENS_10bfloat16_tEfNS_4arch4Sm90ELb1ELb0ELb1ELb0ELb1ELb0ELb1ELb0ELb0ELb1ELb1ELb0EEENS1_21CollectiveEpilogueFwdINS6_IJSA_NS7_ILi512EEESA_EEES9_SC_SE_Li256ELb0ELb1ELb1ELb0EEENS1_19SingleTileSchedulerILb0ELb1ELb1ELi64EEEEEEEEEvNT_6ParamsE --------------------------
	.section	.nv.info._ZN7cutlass13device_kernelIN5flash11enable_sm90INS1_16FlashAttnFwdSm90INS1_25CollectiveMainloopFwdSm90ILi2EN4cute5tupleIJNS5_1CILi1EEES8_S8_EEENS6_IJNS7_ILi64EEESA_SA_EEELi512ENS_10bfloat16_tEfNS_4arch4Sm90ELb1ELb0ELb1ELb0ELb1ELb0ELb1ELb0ELb0ELb1ELb1ELb0EEENS1_21CollectiveEpilogueFwdINS6_IJSA_NS7_ILi512EEESA_EEES9_SC_SE_Li256ELb0ELb1ELb1ELb0EEENS1_19SingleTileSchedulerILb0ELb1ELb1ELi64EEEEEEEEEvNT_6ParamsE,"",@"SHT_CUDA_INFO"
	.sectionflags	@""
	.align	4


	//----- nvinfo : EIATTR_CUDA_API_VERSION
	.align		4
        /*0000*/ 	.byte	0x04, 0x37
        /*0002*/ 	.short	(.L_546 - .L_545)
.L_545:
        /*0004*/ 	.word	0x00000082


	//----- nvinfo : EIATTR_KPARAM_INFO
	.align		4
.L_546:
        /*0008*/ 	.byte	0x04, 0x17
        /*000a*/ 	.short	(.L_548 - .L_547)
.L_547:
        /*000c*/ 	.word	0x00000000
        /*0010*/ 	.short	0x0000
        /*0012*/ 	.short	0x0000
        /*0014*/ 	.byte	0x00, 0xf0, 0x01, 0x2c


	//----- nvinfo : EIATTR_SPARSE_MMA_MASK
	.align		4
.L_548:
        /*0018*/ 	.byte	0x03, 0x50
        /*001a*/ 	.short	0x0000


	//----- nvinfo : EIATTR_MAXREG_COUNT
	.align		4
        /*001c*/ 	.byte	0x03, 0x1b
        /*001e*/ 	.short	0x00a8


	//----- nvinfo : EIATTR_MERCURY_ISA_VERSION
	.align		4
        /*0020*/ 	.byte	0x03, 0x5f
        /*0022*/ 	.short	0x0101


	//----- nvinfo : EIATTR_VRC_CTA_INIT_COUNT
	.align		4
        /*0024*/ 	.byte	0x02, 0x4a
	.zero		1
	.zero		1


	//----- nvinfo : EIATTR_EXIT_INSTR_OFFSETS
	.align		4
        /*0028*/ 	.byte	0x04, 0x1c
        /*002a*/ 	.short	(.L_550 - .L_549)


	//   ....[0]....
.L_549:
        /*002c*/ 	.word	0x00000010


	//----- nvinfo : EIATTR_MAX_THREADS
	.align		4
.L_550:
        /*0030*/ 	.byte	0x04, 0x05
        /*0032*/ 	.short	(.L_552 - .L_551)
.L_551:
        /*0034*/ 	.word	0x00000180
        /*0038*/ 	.word	0x00000001
        /*003c*/ 	.word	0x00000001


	//----- nvinfo : EIATTR_CBANK_PARAM_SIZE
	.align		4
.L_552:
        /*0040*/ 	.byte	0x03, 0x19
        /*0042*/ 	.short	0x0b00


	//----- nvinfo : EIATTR_PARAM_CBANK
	.align		4
        /*0044*/ 	.byte	0x04, 0x0a
        /*0046*/ 	.short	(.L_554 - .L_553)
	.align		4
.L_553:
        /*0048*/ 	.word	index@(.nv.constant0._ZN7cutlass13device_kernelIN5flash11enable_sm90INS1_16FlashAttnFwdSm90INS1_25CollectiveMainloopFwdSm90ILi2EN4cute5tupleIJNS5_1CILi1EEES8_S8_EEENS6_IJNS7_ILi64EEESA_SA_EEELi512ENS_10bfloat16_tEfNS_4arch4Sm90ELb1ELb0ELb1ELb0ELb1ELb0ELb1ELb0ELb0ELb1ELb1ELb0EEENS1_21CollectiveEpilogueFwdINS6_IJSA_NS7_ILi512EEESA_EEES9_SC_SE_Li256ELb0ELb1ELb1ELb0EEENS1_19SingleTileSchedulerILb0ELb1ELb1ELi64EEEEEEEEEvNT_6ParamsE)
        /*004c*/ 	.short	0x0380
        /*004e*/ 	.short	0x0b00


	//----- nvinfo : EIATTR_SW_WAR
	.align		4
.L_554:
        /*0050*/ 	.byte	0x04, 0x36
        /*0052*/ 	.short	(.L_556 - .L_555)
.L_555:
        /*0054*/ 	.word	0x00000008
.L_556:


//--------------------- .nv.info._ZN7cutlass13device_kernelIN5flash11enable_sm90INS1_16FlashAttnFwdSm90INS1_25CollectiveMainloopFwdSm90ILi2EN4cute5tupleIJNS5_1CILi1EEES8_S8_EEENS6_IJNS7_ILi64EEESA_SA_EEELi512ENS_10bfloat16_tEfNS_4arch4Sm90ELb1ELb0ELb1ELb1ELb1ELb0ELb0ELb0ELb0ELb1ELb1ELb0EEENS1_21CollectiveEpilogueFwdINS6_IJSA_NS7_ILi512EEESA_EEES9_SC_SE_Li256ELb1ELb1ELb1ELb0EEENS1_36VarlenDynamicPersistentTileSchedulerILi64ELi64ELi256ELi128ELb1ELb1ELb1ELb1ELb1ELb1EEEEEEEEEvNT_6ParamsE --------------------------
	.section	.nv.info._ZN7cutlass13device_kernelIN5flash11enable_sm90INS1_16FlashAttnFwdSm90INS1_25CollectiveMainloopFwdSm90ILi2EN4cute5tupleIJNS5_1CILi1EEES8_S8_EEENS6_IJNS7_ILi64EEESA_SA_EEELi512ENS_10bfloat16_tEfNS_4arch4Sm90ELb1ELb0ELb1ELb1ELb1ELb0ELb0ELb0ELb0ELb1ELb1ELb0EEENS1_21CollectiveEpilogueFwdINS6_IJSA_NS7_ILi512EEESA_EEES9_SC_SE_Li256ELb1ELb1ELb1ELb0EEENS1_36VarlenDynamicPersistentTileSchedulerILi64ELi64ELi256ELi128ELb1ELb1ELb1ELb1ELb1ELb1EEEEEEEEEvNT_6ParamsE,"",@"SHT_CUDA_INFO"
	.sectionflags	@""
	.align	4


	//----- nvinfo : EIATTR_CUDA_API_VERSION
	.align		4
        /*0000*/ 	.byte	0x04, 0x37
        /*0002*/ 	.short	(.L_558 - .L_557)
.L_557:
        /*0004*/ 	.word	0x00000082


	//----- nvinfo : EIATTR_KPARAM_INFO
	.align		4
.L_558:
        /*0008*/ 	.byte	0x04, 0x17
        /*000a*/ 	.short	(.L_560 - .L_559)
.L_559:
        /*000c*/ 	.word	0x00000000
        /*0010*/ 	.short	0x0000
        /*0012*/ 	.short	0x0000
        /*0014*/ 	.byte	0x00, 0xf0, 0x01, 0x2a


	//----- nvinfo : EIATTR_SPARSE_MMA_MASK
	.align		4
.L_560:
        /*0018*/ 	.byte	0x03, 0x50
        /*001a*/ 	.short	0x0000


	//----- nvinfo : EIATTR_MAXREG_COUNT
	.align		4
        /*001c*/ 	.byte	0x03, 0x1b
        /*001e*/ 	.short	0x00a8


	//----- nvinfo : EIATTR_MERCURY_ISA_VERSION
	.align		4
        /*0020*/ 	.byte	0x03, 0x5f
        /*0022*/ 	.short	0x0101


	//----- nvinfo : EIATTR_VRC_CTA_INIT_COUNT
	.align		4
        /*0024*/ 	.byte	0x02, 0x4a
	.zero		1
	.zero		1


	//----- nvinfo : EIATTR_EXIT_INSTR_OFFSETS
	.align		4
        /*0028*/ 	.byte	0x04, 0x1c
        /*002a*/ 	.short	(.L_562 - .L_561)


	//   ....[0]....
.L_561:
        /*002c*/ 	.word	0x00000010


	//----- nvinfo : EIATTR_MAX_THREADS
	.align		4
.L_562:
        /*0030*/ 	.byte	0x04, 0x05
        /*0032*/ 	.short	(.L_564 - .L_563)
.L_563:
        /*0034*/ 	.word	0x00000180
        /*0038*/ 	.word	0x00000001
        /*003c*/ 	.word	0x00000001


	//----- nvinfo : EIATTR_CBANK_PARAM_SIZE
	.align		4
.L_564:
        /*0040*/ 	.byte	0x03, 0x19
        /*0042*/ 	.short	0x0a80


	//----- nvinfo : EIATTR_PARAM_CBANK
	.align		4
        /*0044*/ 	.byte	0x04, 0x0a
        /*0046*/ 	.short	(.L_566 - .L_565)
	.align		4
.L_565:
        /*0048*/ 	.word	index@(.nv.constant0._ZN7cutlass13device_kernelIN5flash11enable_sm90INS1_16FlashAttnFwdSm90INS1_25CollectiveMainloopFwdSm90ILi2EN4cute5tupleIJNS5_1CILi1EEES8_S8_EEENS6_IJNS7_ILi64EEESA_SA_EEELi512ENS_10bfloat16_tEfNS_4arch4Sm90ELb1ELb0ELb1ELb1ELb1ELb0ELb0ELb0ELb0ELb1ELb1ELb0EEENS1_21CollectiveEpilogueFwdINS6_IJSA_NS7_ILi512EEESA_EEES9_SC_SE_Li256ELb1ELb1ELb1ELb0EEENS1_36VarlenDynamicPersistentTileSchedulerILi64ELi64ELi256ELi128ELb1ELb1ELb1ELb1ELb1ELb1EEEEEEEEEvNT_6ParamsE)
        /*004c*/ 	.short	0x0380
        /*004e*/ 	.short	0x0a80


	//----- nvinfo : EIATTR_SW_WAR
	.align		4
.L_566:
        /*0050*/ 	.byte	0x04, 0x36
        /*0052*/ 	.short	(.L_568 - .L_567)
.L_567:
        /*0054*/ 	.word	0x00000008
.L_568:


//--------------------- .nv.info._ZN7cutlass13device_kernelIN5flash11enable_sm90INS1_16FlashAttnFwdSm90INS1_25CollectiveMainloopFwdSm90ILi2EN4cute5tupleIJNS5_1CILi1EEES8_S8_EEENS6_IJNS7_ILi64EEESA_SA_EEELi512ENS_10bfloat16_tEfNS_4arch4Sm90ELb1ELb0ELb1ELb1ELb1ELb1ELb0ELb0ELb0ELb1ELb1ELb0EEENS1_21CollectiveEpilogueFwdINS6_IJSA_NS7_ILi512EEESA_EEES9_SC_SE_Li256ELb1ELb1ELb1ELb0EEENS1_36VarlenDynamicPersistentTileSchedulerILi64ELi64ELi256ELi128ELb1ELb1ELb1ELb1ELb1ELb1EEEEEEEEEvNT_6ParamsE --------------------------
	.section	.nv.info._ZN7cutlass13device_kernelIN5flash11enable_sm90INS1_16FlashAttnFwdSm90INS1_25CollectiveMainloopFwdSm90ILi2EN4cute5tupleIJNS5_1CILi1EEES8_S8_EEENS6_IJNS7_ILi64EEESA_SA_EEELi512ENS_10bfloat16_tEfNS_4arch4Sm90ELb1ELb0ELb1ELb1ELb1ELb1ELb0ELb0ELb0ELb1ELb1ELb0EEENS1_21CollectiveEpilogueFwdINS6_IJSA_NS7_ILi512EEESA_EEES9_SC_SE_Li256ELb1ELb1ELb1ELb0EEENS1_36VarlenDynamicPersistentTileSchedulerILi64ELi64ELi256ELi128ELb1ELb1ELb1ELb1ELb1ELb1EEEEEEEEEvNT_6ParamsE,"",@"SHT_CUDA_INFO"
	.sectionflags	@""
	.align	4


	//----- nvinfo : EIATTR_CUDA_API_VERSION
	.align		4
        /*0000*/ 	.byte	0x04, 0x37
        /*0002*/ 	.short	(.L_570 - .L_569)
.L_569:
        /*0004*/ 	.word	0x00000082


	//----- nvinfo : EIATTR_KPARAM_INFO
	.align		4
.L_570:
        /*0008*/ 	.byte	0x04, 0x17
        /*000a*/ 	.short	(.L_572 - .L_571)
.L_571:
        /*000c*/ 	.word	0x00000000
        /*0010*/ 	.short	0x0000
        /*0012*/ 	.short	0x0000
        /*0014*/ 	.byte	0x00, 0xf0, 0x01, 0x2a


	//----- nvinfo : EIATTR_SPARSE_MMA_MASK
	.align		4
.L_572:
        /*0018*/ 	.byte	0x03, 0x50
        /*001a*/ 	.short	0x0000


	//----- nvinfo : EIATTR_MAXREG_COUNT
	.align		4
        /*001c*/ 	.byte	0x03, 0x1b
        /*001e*/ 	.short	0x00a8


	//----- nvinfo : EIATTR_MERCURY_ISA_VERSION
	.align		4
        /*0020*/ 	.byte	0x03, 0x5f
        /*0022*/ 	.short	0x0101


	//----- nvinfo : EIATTR_VRC_CTA_INIT_COUNT
	.align		4
        /*0024*/ 	.byte	0x02, 0x4a
	.zero		1
	.zero		1


	//----- nvinfo : EIATTR_EXIT_INSTR_OFFSETS
	.align		4
        /*0028*/ 	.byte	0x04, 0x1c
        /*002a*/ 	.short	(.L_574 - .L_573)


	//   ....[0]....
.L_573:
        /*002c*/ 	.word	0x00000010


	//----- nvinfo : EIATTR_MAX_THREADS
	.align		4
.L_574:
        /*0030*/ 	.byte	0x04, 0x05
        /*0032*/ 	.short	(.L_576 - .L_575)
.L_575:
        /*0034*/ 	.word	0x00000180
        /*0038*/ 	.word	0x00000001
        /*003c*/ 	.word	0x00000001


	//----- nvinfo : EIATTR_CBANK_PARAM_SIZE
	.align		4
.L_576:
        /*0040*/ 	.byte	0x03, 0x19
        /*0042*/ 	.short	0x0a80


	//----- nvinfo : EIATTR_PARAM_CBANK
	.align		4
        /*0044*/ 	.byte	0x04, 0x0a
        /*0046*/ 	.short	(.L_578 - .L_577)
	.align		4
.L_577:
        /*0048*/ 	.word	index@(.nv.constant0._ZN7cutlass13device_kernelIN5flash11enable_sm90INS1_16FlashAttnFwdSm90INS1_25CollectiveMainloopFwdSm90ILi2EN4cute5tupleIJNS5_1CILi1EEES8_S8_EEENS6_IJNS7_ILi64EEESA_SA_EEELi512ENS_10bfloat16_tEfNS_4arch4Sm90ELb1ELb0ELb1ELb1ELb1ELb1ELb0ELb0ELb0ELb1ELb1ELb0EEENS1_21CollectiveEpilogueFwdINS6_IJSA_NS7_ILi512EEESA_EEES9_SC_SE_Li256ELb1ELb1ELb1ELb0EEENS1_36VarlenDynamicPersistentTileSchedulerILi64ELi64ELi256ELi128ELb1ELb1ELb1ELb1ELb1ELb1EEEEEEEEEvNT_6ParamsE)
        /*004c*/ 	.short	0x0380
        /*004e*/ 	.short	0x0a80


	//----- nvinfo : EIATTR_SW_WAR
	.align		4
.L_578:
        /*0050*/ 	.byte	0x04, 0x36
        /*0052*/ 	.short	(.L_580 - .L_579)
.L_579:
        /*0054*/ 	.word	0x00000008
.L_580:


//--------------------- .nv.info._ZN7cutlass13device_kernelIN5flash11enable_sm90INS1_16FlashAttnFwdSm90INS1_25CollectiveMainloopFwdSm90ILi2EN4cute5tupleIJNS5_1CILi1EEES8_S8_EEENS6_IJNS7_ILi64EEESA_SA_EEELi512ENS_10bfloat16_tEfNS_4arch4Sm90ELb1ELb0ELb1ELb1ELb1ELb0ELb1ELb0ELb0ELb1ELb1ELb0EEENS1_21CollectiveEpilogueFwdINS6_IJSA_NS7_ILi512EEESA_EEES9_SC_SE_Li256ELb1ELb1ELb1ELb0EEENS1_36VarlenDynamicPersistentTileSchedulerILi64ELi64ELi256ELi128ELb1ELb1ELb1ELb1ELb1ELb1EEEEEEEEEvNT_6ParamsE --------------------------
	.section	.nv.info._ZN7cutlass13device_kernelIN5flash11enable_sm90INS1_16FlashAttnFwdSm90INS1_25CollectiveMainloopFwdSm90ILi2EN4cute5tupleIJNS5_1CILi1EEES8_S8_EEENS6_IJNS7_ILi64EEESA_SA_EEELi512ENS_10bfloat16_tEfNS_4arch4Sm90ELb1ELb0ELb1ELb1ELb1ELb0ELb1ELb0ELb0ELb1ELb1ELb0EEENS1_21CollectiveEpilogueFwdINS6_IJSA_NS7_ILi512EEESA_EEES9_SC_SE_Li256ELb1ELb1ELb1ELb0EEENS1_36VarlenDynamicPersistentTileSchedulerILi64ELi64ELi256ELi128ELb1ELb1ELb1ELb1ELb1ELb1EEEEEEEEEvNT_6ParamsE,"",@"SHT_CUDA_INFO"
	.sectionflags	@""
	.align	4


	//----- nvinfo : EIATTR_CUDA_API_VERSION
	.align		4
        /*0000*/ 	.byte	0x04, 0x37
        /*0002*/ 	.short	(.L_582 - .L_581)
.L_581:
        /*0004*/ 	.word	0x00000082


	//----- nvinfo : EIATTR_KPARAM_INFO
	.align		4
.L_582:
        /*0008*/ 	.byte	0x04, 0x17
        /*000a*/ 	.short	(.L_584 - .L_583)
.L_583:
        /*000c*/ 	.word	0x00000000
        /*0010*/ 	.short	0x0000
        /*0012*/ 	.short	0x0000
        /*0014*/ 	.byte	0x00, 0xf0, 0x01, 0x2e


	//----- nvinfo : EIATTR_SPARSE_MMA_MASK
	.align		4
.L_584:
        /*0018*/ 	.byte	0x03, 0x50
        /*001a*/ 	.short	0x0000


	//----- nvinfo : EIATTR_MAXREG_COUNT
	.align		4
        /*001c*/ 	.byte	0x03, 0x1b
        /*001e*/ 	.short	0x00a8


	//----- nvinfo : EIATTR_MERCURY_ISA_VERSION
	.align		4
        /*0020*/ 	.byte	0x03, 0x5f
        /*0022*/ 	.short	0x0101


	//----- nvinfo : EIATTR_VRC_CTA_INIT_COUNT
	.align		4
        /*0024*/ 	.byte	0x02, 0x4a
	.zero		1
	.zero		1


	//----- nvinfo : EIATTR_EXIT_INSTR_OFFSETS
	.align		4
        /*0028*/ 	.byte	0x04, 0x1c
        /*002a*/ 	.short	(.L_586 - .L_585)


	//   ....[0]....
.L_585:
        /*002c*/ 	.word	0x00000010


	//----- nvinfo : EIATTR_MAX_THREADS
	.align		4
.L_586:
        /*0030*/ 	.byte	0x04, 0x05
        /*0032*/ 	.short	(.L_588 - .L_587)
.L_587:
        /*0034*/ 	.word	0x00000180
        /*0038*/ 	.word	0x00000001
        /*003c*/ 	.word	0x00000001


	//----- nvinfo : EIATTR_CBANK_PARAM_SIZE
	.align		4
.L_588:
        /*0040*/ 	.byte	0x03, 0x19
        /*0042*/ 	.short	0x0b80


	//----- nvinfo : EIATTR_PARAM_CBANK
	.align		4
        /*0044*/ 	.byte	0x04, 0x0a
        /*0046*/ 	.short	(.L_590 - .L_589)
	.align		4
.L_589:
        /*0048*/ 	.word	index@(.nv.constant0._ZN7cutlass13device_kernelIN5flash11enable_sm90INS1_16FlashAttnFwdSm90INS1_25CollectiveMainloopFwdSm90ILi2EN4cute5tupleIJNS5_1CILi1EEES8_S8_EEENS6_IJNS7_ILi64EEESA_SA_EEELi512ENS_10bfloat16_tEfNS_4arch4Sm90ELb1ELb0ELb1ELb1ELb1ELb0ELb1ELb0ELb0ELb1ELb1ELb0EEENS1_21CollectiveEpilogueFwdINS6_IJSA_NS7_ILi512EEESA_EEES9_SC_SE_Li256ELb1ELb1ELb1ELb0EEENS1_36VarlenDynamicPersistentTileSchedulerILi64ELi64ELi256ELi128ELb1ELb1ELb1ELb1ELb1ELb1EEEEEEEEEvNT_6ParamsE)
        /*004c*/ 	.short	0x0380
        /*004e*/ 	.short	0x0b80


	//----- nvinfo : EIATTR_SW_WAR
	.align		4
.L_590:
        /*0050*/ 	.byte	0x04, 0x36
        /*0052*/ 	.short	(.L_592 - .L_591)
.L_591:
        /*0054*/ 	.word	0x00000008
.L_592:


//--------------------- .nv.info._ZN7cutlass13device_kernelIN5flash11enable_sm90INS1_16FlashAttnFwdSm90INS1_25CollectiveMainloopFwdSm90ILi2EN4cute5tupleIJNS5_1CILi1EEES8_S8_EEENS6_IJNS7_ILi64EEESA_SA_EEELi512ENS_10bfloat16_tEfNS_4arch4Sm90ELb1ELb0ELb1ELb1ELb1ELb1ELb1ELb0ELb0ELb1ELb1ELb0EEENS1_21CollectiveEpilogueFwdINS6_IJSA_NS7_ILi512EEESA_EEES9_SC_SE_Li256ELb1ELb1ELb1ELb0EEENS1_36VarlenDynamicPersistentTileSchedulerILi64ELi64ELi256ELi128ELb1ELb1ELb1ELb1ELb1ELb1EEEEEEEEEvNT_6ParamsE --------------------------
	.section	.nv.info._ZN7cutlass13device_kernelIN5flash11enable_sm90INS1_16FlashAttnFwdSm90INS1_25CollectiveMainloopFwdSm90ILi2EN4cute5tupleIJNS5_1CILi1EEES8_S8_EEENS6_IJNS7_ILi64EEESA_SA_EEELi512ENS_10bfloat16_tEfNS_4arch4Sm90ELb1ELb0ELb1ELb1ELb1ELb1ELb1ELb0ELb0ELb1ELb1ELb0EEENS1_21CollectiveEpilogueFwdINS6_IJSA_NS7_ILi512EEESA_EEES9_SC_SE_Li256ELb1ELb1ELb1ELb0EEENS1_36VarlenDynamicPersistentTileSchedulerILi64ELi64ELi256ELi128ELb1ELb1ELb1ELb1ELb1ELb1EEEEEEEEEvNT_6ParamsE,"",@"SHT_CUDA_INFO"
	.sectionflags	@""
	.align	4


	//----- nvinfo : EIATTR_CUDA_API_VERSION
	.align		4
        /*0000*/ 	.byte	0x04, 0x37
        /*0002*/ 	.short	(.L_594 - .L_593)
.L_593:
        /*0004*/ 	.word	0x00000082


	//----- nvinfo : EIATTR_KPARAM_INFO
	.align		4
.L_594:
        /*0008*/ 	.byte	0x04, 0x17
        /*000a*/ 	.short	(.L_596 - .L_595)
.L_595:
        /*000c*/ 	.word	0x00000000
        /*0010*/ 	.short	0x0000
        /*0012*/ 	.short	0x0000
        /*0014*/ 	.byte	0x00, 0xf0, 0x01, 0x2e


	//----- nvinfo : EIATTR_SPARSE_MMA_MASK
	.align		4
.L_596:
        /*0018*/ 	.byte	0x03, 0x50
        /*001a*/ 	.short	0x0000


	//----- nvinfo : EIATTR_MAXREG_COUNT
	.align		4
        /*001c*/ 	.byte	0x03, 0x1b
        /*001e*/ 	.short	0x00a8


	//----- nvinfo : EIATTR_MERCURY_ISA_VERSION
	.align		4
        /*0020*/ 	.byte	0x03, 0x5f
        /*0022*/ 	.short	0x0101


	//----- nvinfo : EIATTR_VRC_CTA_INIT_COUNT
	.align		4
        /*0024*/ 	.byte	0x02, 0x4a
	.zero		1
	.zero		1


	//----- nvinfo : EIATTR_EXIT_INSTR_OFFSETS
	.align		4
        /*0028*/ 	.byte	0x04, 0x1c
        /*002a*/ 	.short	(.L_598 - .L_597)


	//   ....[0]....
.L_597:
        /*002c*/ 	.word	0x00000010


	//----- nvinfo : EIATTR_MAX_THREADS
	.align		4
.L_598:
        /*0030*/ 	.byte	0x04, 0x05
        /*0032*/ 	.short	(.L_600 - .L_599)
.L_599:
        /*0034*/ 	.word	0x00000180
        /*0038*/ 	.word	0x00000001
        /*003c*/ 	.word	0x00000001


	//----- nvinfo : EIATTR_CBANK_PARAM_SIZE
	.align		4
.L_600:
        /*0040*/ 	.byte	0x03, 0x19
        /*0042*/ 	.short	0x0b80


	//----- nvinfo : EIATTR_PARAM_CBANK
	.align		4
        /*0044*/ 	.byte	0x04, 0x0a
        /*0046*/ 	.short	(.L_602 - .L_601)
	.align		4
.L_601:
        /*0048*/ 	.word	index@(.nv.constant0._ZN7cutlass13device_kernelIN5flash11enable_sm90INS1_16FlashAttnFwdSm90INS1_25CollectiveMainloopFwdSm90ILi2EN4cute5tupleIJNS5_1CILi1EEES8_S8_EEENS6_IJNS7_ILi64EEESA_SA_EEELi512ENS_10bfloat16_tEfNS_4arch4Sm90ELb1ELb0ELb1ELb1ELb1ELb1ELb1ELb0ELb0ELb1ELb1ELb0EEENS1_21CollectiveEpilogueFwdINS6_IJSA_NS7_ILi512EEESA_EEES9_SC_SE_Li256ELb1ELb1ELb1ELb0EEENS1_36VarlenDynamicPersistentTileSchedulerILi64ELi64ELi256ELi128ELb1ELb1ELb1ELb1ELb1ELb1EEEEEEEEEvNT_6ParamsE)
        /*004c*/ 	.short	0x0380
        /*004e*/ 	.short	0x0b80


	//----- nvinfo : EIATTR_SW_WAR
	.align		4
.L_602:
        /*0050*/ 	.byte	0x04, 0x36
        /*0052*/ 	.short	(.L_604 - .L_603)
.L_603:
        /*0054*/ 	.word	0x00000008
.L_604:


//--------------------- .nv.info._ZN7cutlass13device_kernelIN5flash11enable_sm90INS1_16FlashAttnFwdSm90INS1_25CollectiveMainloopFwdSm90ILi2EN4cute5tupleIJNS5_1CILi1EEES8_S8_EEENS6_IJNS7_ILi128EEENS7_ILi96EEENS7_ILi64EEEEEELi256ENS_10bfloat16_tEfNS_4arch4Sm90ELb0ELb0ELb1ELb0ELb1ELb0ELb0ELb1ELb0ELb1ELb1ELb0EEENS1_21CollectiveEpilogueFwdINS6_IJSA_NS7_ILi256EEESB_EEES9_SE_SG_Li256ELb0ELb1ELb1ELb0EEENS1_19SingleTileSchedulerILb0ELb1ELb1ELi128EEEEEEEEEvNT_6ParamsE --------------------------
	.section	.nv.info._ZN7cutlass13device_kernelIN5flash11enable_sm90INS1_16FlashAttnFwdSm90INS1_25CollectiveMainloopFwdSm90ILi2EN4cute5tupleIJNS5_1CILi1EEES8_S8_EEENS6_IJNS7_ILi128EEENS7_ILi96EEENS7_ILi64EEEEEELi256ENS_10bfloat16_tEfNS_4arch4Sm90ELb0ELb0ELb1ELb0ELb1ELb0ELb0ELb1ELb0ELb1ELb1ELb0EEENS1_21CollectiveEpilogueFwdINS6_IJSA_NS7_ILi256EEESB_EEES9_SE_SG_Li256ELb0ELb1ELb1ELb0EEENS1_19SingleTileSchedulerILb0ELb1ELb1ELi128EEEEEEEEEvNT_6ParamsE,"",@"SHT_CUDA_INFO"
	.sectionflags	@""
	.align	4


	//----- nvinfo : EIATTR_CUDA_API_VERSION
	.align		4
        /*0000*/ 	.byte	0x04, 0x37
        /*0002*/ 	.short	(.L_606 - .L_605)
.L_605:
        /*0004*/ 	.word	0x00000082


	//----- nvinfo : EIATTR_KPARAM_INFO
	.align		4
.L_606:
        /*0008*/ 	.byte	0x04, 0x17
        /*000a*/ 	.short	(.L_608 - .L_607)
.L_607:
        /*000c*/ 	.word	0x00000000
        /*0010*/ 	.short	0x0000
        /*0012*/ 	.short	0x0000
        /*0014*/ 	.byte	0x00, 0xf0, 0x01, 0x28


	//----- nvinfo : EIATTR_SPARSE_MMA_MASK
	.align		4
.L_608:
        /*0018*/ 	.byte	0x03, 0x50
        /*001a*/ 	.short	0x0000


	//----- nvinfo : EIATTR_MAXREG_COUNT
	.align		4
        /*001c*/ 	.byte	0x03, 0x1b
        /*001e*/ 	.short	0x00a8


	//----- nvinfo : EIATTR_MERCURY_ISA_VERSION
	.align		4
        /*0020*/ 	.byte	0x03, 0x5f
        /*0022*/ 	.short	0x0101


	//----- nvinfo : EIATTR_VRC_CTA_INIT_COUNT
	.align		4
        /*0024*/ 	.byte	0x02, 0x4a
	.zero		1
	.zero		1


	//----- nvinfo : EIATTR_EXIT_INSTR_OFFSETS
	.align		4
        /*0028*/ 	.byte	0x04, 0x1c
        /*002a*/ 	.short	(.L_610 - .L_609)


	//   ....[0]....
.L_609:
        /*002c*/ 	.word	0x00000010


	//----- nvinfo : EIATTR_MAX_THREADS
	.align		4
.L_610:
        /*0030*/ 	.byte	0x04, 0x05
        /*0032*/ 	.short	(.L_612 - .L_611)
.L_611:
        /*0034*/ 	.word	0x00000180
        /*0038*/ 	.word	0x00000001
        /*003c*/ 	.word	0x00000001


	//----- nvinfo : EIATTR_CBANK_PARAM_SIZE
	.align		4
.L_612:
        /*0040*/ 	.byte	0x03, 0x19
        /*0042*/ 	.short	0x0a00


	//----- nvinfo : EIATTR_PARAM_CBANK
	.align		4
        /*0044*/ 	.byte	0x04, 0x0a
        /*0046*/ 	.short	(.L_614 - .L_613)
	.align		4
.L_613:
        /*0048*/ 	.word	index@(.nv.constant0._ZN7cutlass13device_kernelIN5flash11enable_sm90INS1_16FlashAttnFwdSm90INS1_25CollectiveMainloopFwdSm90ILi2EN4cute5tupleIJNS5_1CILi1EEES8_S8_EEENS6_IJNS7_ILi128EEENS7_ILi96EEENS7_ILi64EEEEEELi256ENS_10bfloat16_tEfNS_4arch4Sm90ELb0ELb0ELb1ELb0ELb1ELb0ELb0ELb1ELb0ELb1ELb1ELb0EEENS1_21CollectiveEpilogueFwdINS6_IJSA_NS7_ILi256EEESB_EEES9_SE_SG_Li256ELb0ELb1ELb1ELb0EEENS1_19SingleTileSchedulerILb0ELb1ELb1ELi128EEEEEEEEEvNT_6ParamsE)
        /*004c*/ 	.short	0x0380
        /*004e*/ 	.short	0x0a00


	//----- nvinfo : EIATTR_SW_WAR
	.align		4
.L_614:
        /*0050*/ 	.byte	0x04, 0x36
        /*0052*/ 	.short	(.L_616 - .L_615)
.L_615:
        /*0054*/ 	.word	0x00000008
.L_616:


//--------------------- .nv.info._ZN7cutlass13device_kernelIN5flash11enable_sm90INS1_16FlashAttnFwdSm90INS1_25CollectiveMainloopFwdSm90ILi2EN4cute5tupleIJNS5_1CILi1EEES8_S8_EEENS6_IJNS7_ILi128EEENS7_ILi96EEENS7_ILi64EEEEEELi256ENS_10bfloat16_tEfNS_4arch4Sm90ELb0ELb0ELb1ELb0ELb1ELb0ELb1ELb1ELb0ELb1ELb1ELb0EEENS1_21CollectiveEpilogueFwdINS6_IJSA_NS7_ILi256EEESB_EEES9_SE_SG_Li256ELb0ELb1ELb1ELb0EEENS1_19SingleTileSchedulerILb0ELb1ELb1ELi128EEEEEEEEEvNT_6ParamsE --------------------------
	.section	.nv.info._ZN7cutlass13device_kernelIN5flash11enable_sm90INS1_16FlashAttnFwdSm90INS1_25CollectiveMainloopFwdSm90ILi2EN4cute5tupleIJNS5_1CILi1EEES8_S8_EEENS6_IJNS7_ILi128EEENS7_ILi96EEENS7_ILi64EEEEEELi256ENS_10bfloat16_tEfNS_4arch4Sm90ELb0ELb0ELb1ELb0ELb1ELb0ELb1ELb1ELb0ELb1ELb1ELb0EEENS1_21CollectiveEpilogueFwdINS6_IJSA_NS7_ILi256EEESB_EEES9_SE_SG_Li256ELb0ELb1ELb1ELb0EEENS1_19SingleTileSchedulerILb0ELb1ELb1ELi128EEEEEEEEEvNT_6ParamsE,"",@"SHT_CUDA_INFO"
	.sectionflags	@""
	.align	4


	//----- nvinfo : EIATTR_CUDA_API_VERSION
	.align		4
        /*0000*/ 	.byte	0x04, 0x37
        /*0002*/ 	.short	(.L_618 - .L_617)
.L_617:
        /*0004*/ 	.word	0x00000082


	//----- nvinfo : EIATTR_KPARAM_INFO
	.align		4
.L_618:
        /*0008*/ 	.byte	0x04, 0x17
        /*000a*/ 	.short	(.L_620 - .L_619)
.L_619:
        /*000c*/ 	.word	0x00000000
        /*0010*/ 	.short	0x0000
        /*0012*/ 	.short	0x0000
        /*0014*/ 	.byte	0x00, 0xf0, 0x01, 0x2c


	//----- nvinfo : EIATTR_SPARSE_MMA_MASK
	.align		4
.L_620:
        /*0018*/ 	.byte	0x03, 0x50
        /*001a*/ 	.short	0x0000


	//----- nvinfo : EIATTR_MAXREG_COUNT
	.align		4
        /*001c*/ 	.byte	0x03, 0x1b
        /*001e*/ 	.short	0x00a8


	//----- nvinfo : EIATTR_MERCURY_ISA_VERSION
	.align		4
        /*0020*/ 	.byte	0x03, 0x5f
        /*0022*/ 	.short	0x0101


	//----- nvinfo : EIATTR_VRC_CTA_INIT_COUNT
	.align		4
        /*0024*/ 	.byte	0x02, 0x4a
	.zero		1
	.zero		1


	//----- nvinfo : EIATTR_EXIT_INSTR_OFFSETS
	.align		4
        /*0028*/ 	.byte	0x04, 0x1c
        /*002a*/ 	.short	(.L_622 - .L_621)


	//   ....[0]....
.L_621:
        /*002c*/ 	.word	0x00000010


	//----- nvinfo : EIATTR_MAX_THREADS
	.align		4
.L_622:
        /*0030*/ 	.byte	0x04, 0x05
        /*0032*/ 	.short	(.L_624 - .L_623)
.L_623:
        /*0034*/ 	.word	0x00000180
        /*0038*/ 	.word	0x00000001
        /*003c*/ 	.word	0x00000001


	//----- nvinfo : EIATTR_CBANK_PARAM_SIZE
	.align		4
.L_624:
        /*0040*/ 	.byte	0x03, 0x19
        /*0042*/ 	.short	0x0b00


	//----- nvinfo : EIATTR_PARAM_CBANK
	.align		4
        /*0044*/ 	.byte	0x04, 0x0a
        /*0046*/ 	.short	(.L_626 - .L_625)
	.align		4
.L_625:
        /*0048*/ 	.word	index@(.nv.constant0._ZN7cutlass13device_kernelIN5flash11enable_sm90INS1_16FlashAttnFwdSm90INS1_25CollectiveMainloopFwdSm90ILi2EN4cute5tupleIJNS5_1CILi1EEES8_S8_EEENS6_IJNS7_ILi128EEENS7_ILi96EEENS7_ILi64EEEEEELi256ENS_10bfloat16_tEfNS_4arch4Sm90ELb0ELb0ELb1ELb0ELb1ELb0ELb1ELb1ELb0ELb1ELb1ELb0EEENS1_21CollectiveEpilogueFwdINS6_IJSA_NS7_ILi256EEESB_EEES9_SE_SG_Li256ELb0ELb1ELb1ELb0EEENS1_19SingleTileSchedulerILb0ELb1ELb1ELi128EEEEEEEEEvNT_6ParamsE)
        /*004c*/ 	.short	0x0380
        /*004e*/ 	.short	0x0b00


	//----- nvinfo : EIATTR_SW_WAR
	.align		4
.L_626:
        /*0050*/ 	.byte	0x04, 0x36
        /*0052*/ 	.short	(.L_628 - .L_627)
.L_627:
        /*0054*/ 	.word	0x00000008
.L_628:


//--------------------- .nv.info._ZN7cutlass13device_kernelIN5flash11enable_sm90INS1_16FlashAttnFwdSm90INS1_25CollectiveMainloopFwdSm90ILi2EN4cute5tupleIJNS5_1CILi1EEES8_S8_EEENS6_IJNS7_ILi128EEENS7_ILi96EEENS7_ILi64EEEEEELi256ENS_10bfloat16_tEfNS_4arch4Sm90ELb0ELb0ELb1ELb1ELb1ELb0ELb0ELb1ELb0ELb1ELb1ELb0EEENS1_21CollectiveEpilogueFwdINS6_IJSA_NS7_ILi256EEESB_EEES9_SE_SG_Li256ELb1ELb1ELb1ELb0EEENS1_36VarlenDynamicPersistentTileSchedulerILi128ELi96ELi256ELi128ELb1ELb1ELb1ELb0ELb1ELb1EEEEEEEEEvNT_6ParamsE --------------------------
	.section	.nv.info._ZN7cutlass13device_kernelIN5flash11enable_sm90INS1_16FlashAttnFwdSm90INS1_25CollectiveMainloopFwdSm90ILi2EN4cute5tupleIJNS5_1CILi1EEES8_S8_EEENS6_IJNS7_ILi128EEENS7_ILi96EEENS7_ILi64EEEEEELi256ENS_10bfloat16_tEfNS_4arch4Sm90ELb0ELb0ELb1ELb1ELb1ELb0ELb0ELb1ELb0ELb1ELb1ELb0EEENS1_21CollectiveEpilogueFwdINS6_IJSA_NS7_ILi256EEESB_EEES9_SE_SG_Li256ELb1ELb1ELb1ELb0EEENS1_36VarlenDynamicPersistentTileSchedulerILi128ELi96ELi256ELi128ELb1ELb1ELb1ELb0ELb1ELb1EEEEEEEEEvNT_6ParamsE,"",@"SHT_CUDA_INFO"
	.sectionflags	@""
	.align	4


	//----- nvinfo : EIATTR_CUDA_API_VERSION
	.align		4
        /*0000*/ 	.byte	0x04, 0x37
        /*0002*/ 	.short	(.L_630 - .L_629)
.L_629:
        /*0004*/ 	.word	0x00000082


	//----- nvinfo : EIATTR_KPARAM_INFO
	.align		4
.L_630:
        /*0008*/ 	.byte	0x04, 0x17
        /*000a*/ 	.short	(.L_632 - .L_631)
.L_631:
        /*000c*/ 	.word	0x00000000
        /*0010*/ 	.short	0x0000
        /*0012*/ 	.short	0x0000
        /*0014*/ 	.byte	0x00, 0xf0, 0x01, 0x2a


	//----- nvinfo : EIATTR_SPARSE_MMA_MASK
	.align		4
.L_632:
        /*0018*/ 	.byte	0x03, 0x50
        /*001a*/ 	.short	0x0000


	//----- nvinfo : EIATTR_MAXREG_COUNT
	.align		4
        /*001c*/ 	.byte	0x03, 0x1b
        /*001e*/ 	.short	0x00a8


	//----- nvinfo : EIATTR_MERCURY_ISA_VERSION
	.align		4
        /*0020*/ 	.byte	0x03, 0x5f
        /*0022*/ 	.short	0x0101


	//----- nvinfo : EIATTR_VRC_CTA_INIT_COUNT
	.align		4
        /*0024*/ 	.byte	0x02, 0x4a
	.zero		1
	.zero		1


	//----- nvinfo : EIATTR_EXIT_INSTR_OFFSETS
	.align		4
        /*0028*/ 	.byte	0x04, 0x1c
        /*002a*/ 	.short	(.L_634 - .L_633)


	//   ....[0]....
.L_633:
        /*002c*/ 	.word	0x00000010


	//----- nvinfo : EIATTR_MAX_THREADS
	.align		4
.L_634:
        /*0030*/ 	.byte	0x04, 0x05
        /*0032*/ 	.short	(.L_636 - .L_635)
.L_635:
        /*0034*/ 	.word	0x00000180
        /*0038*/ 	.word	0x00000001
        /*003c*/ 	.word	0x00000001


	//----- nvinfo : EIATTR_CBANK_PARAM_SIZE
	.align		4
.L_636:
        /*0040*/ 	.byte	0x03, 0x19
        /*0042*/ 	.short	0x0a80


	//----- nvinfo : EIATTR_PARAM_CBANK
	.align		4
        /*0044*/ 	.byte	0x04, 0x0a
        /*0046*/ 	.short	(.L_638 - .L_637)
	.align		4
.L_637:
        /*0048*/ 	.word	index@(.nv.constant0._ZN7cutlass13device_kernelIN5flash11enable_sm90INS1_16FlashAttnFwdSm90INS1_25CollectiveMainloopFwdSm90ILi2EN4cute5tupleIJNS5_1CILi1EEES8_S8_EEENS6_IJNS7_ILi128EEENS7_ILi96EEENS7_ILi64EEEEEELi256ENS_10bfloat16_tEfNS_4arch4Sm90ELb0ELb0ELb1ELb1ELb1ELb0ELb0ELb1ELb0ELb1ELb1ELb0EEENS1_21CollectiveEpilogueFwdINS6_IJSA_NS7_ILi256EEESB_EEES9_SE_SG_Li256ELb1ELb1ELb1ELb0EEENS1_36VarlenDynamicPersistentTileSchedulerILi128ELi96ELi256ELi128ELb1ELb1ELb1ELb0ELb1ELb1EEEEEEEEEvNT_6ParamsE)
        /*004c*/ 	.short	0x0380
        /*004e*/ 	.short	0x0a80


	//----- nvinfo : EIATTR_SW_WAR
	.align		4
.L_638:
        /*0050*/ 	.byte	0x04, 0x36
        /*0052*/ 	.short	(.L_640 - .L_639)
.L_639:
        /*0054*/ 	.word	0x00000008
.L_640:


//--------------------- .nv.info._ZN7cutlass13device_kernelIN5flash11enable_sm90INS1_16FlashAttnFwdSm90INS1_25CollectiveMainloopFwdSm90ILi2EN4cute5tupleIJNS5_1CILi1EEES8_S8_EEENS6_IJNS7_ILi128EEENS7_ILi96EEENS7_ILi64EEEEEELi256ENS_10bfloat16_tEfNS_4arch4Sm90ELb0ELb0ELb1ELb1ELb1ELb1ELb0ELb1ELb0ELb1ELb1ELb0EEENS1_21CollectiveEpilogueFwdINS6_IJSA_NS7_ILi256EEESB_EEES9_SE_SG_Li256ELb1ELb1ELb1ELb0EEENS1_36VarlenDynamicPersistentTileSchedulerILi128ELi96ELi256ELi128ELb1ELb1ELb1ELb0ELb1ELb1EEEEEEEEEvNT_6ParamsE --------------------------
	.section	.nv.info._ZN7cutlass13device_kernelIN5flash11enable_sm90INS1_16FlashAttnFwdSm90INS1_25CollectiveMainloopFwdSm90ILi2EN4cute5tupleIJNS5_1CILi1EEES8_S8_EEENS6_IJNS7_ILi128EEENS7_ILi96EEENS7_ILi64EEEEEELi256ENS_10bfloat16_tEfNS_4arch4Sm90ELb0ELb0ELb1ELb1ELb1ELb1ELb0ELb1ELb0ELb1ELb1ELb0EEENS1_21CollectiveEpilogueFwdINS6_IJSA_NS7_ILi256EEESB_EEES9_SE_SG_Li256ELb1ELb1ELb1ELb0EEENS1_36VarlenDynamicPersistentTileSchedulerILi128ELi96ELi256ELi128ELb1ELb1ELb1ELb0ELb1ELb1EEEEEEEEEvNT_6ParamsE,"",@"SHT_CUDA_INFO"
	.sectionflags	@""
	.align	4


	//----- nvinfo : EIATTR_CUDA_API_VERSION
	.align		4
        /*0000*/ 	.byte	0x04, 0x37
        /*0002*/ 	.short	(.L_642 - .L_641)
.L_641:
        /*0004*/ 	.word	0x00000082


	//----- nvinfo : EIATTR_KPARAM_INFO
	.align		4
.L_642:
        /*0008*/ 	.byte	0x04, 0x17
        /*000a*/ 	.short	(.L_644 - .L_643)
.L_643:
        /*000c*/ 	.word	0x00000000
        /*0010*/ 	.short	0x0000
        /*0012*/ 	.short	0x0000
        /*0014*/ 	.byte	0x00, 0xf0, 0x01, 0x2a


	//----- nvinfo : EIATTR_SPARSE_MMA_MASK
	.align		4
.L_644:
        /*0018*/ 	.byte	0x03, 0x50
        /*001a*/ 	.short	0x0000


	//----- nvinfo : EIATTR_MAXREG_COUNT
	.align		4
        /*001c*/ 	.byte	0x03, 0x1b
        /*001e*/ 	.short	0x00a8


	//----- nvinfo : EIATTR_MERCURY_ISA_VERSION
	.align		4
        /*0020*/ 	.byte	0x03, 0x5f
        /*0022*/ 	.short	0x0101


	//----- nvinfo : EIATTR_VRC_CTA_INIT_COUNT
	.align		4
        /*0024*/ 	.byte	0x02, 0x4a
	.zero		1
	.zero		1


	//----- nvinfo : EIATTR_EXIT_INSTR_OFFSETS
	.align		4
        /*0028*/ 	.byte	0x04, 0x1c
        /*002a*/ 	.short	(.L_646 - .L_645)


	//   ....[0]....
.L_645:
        /*002c*/ 	.word	0x00000010


	//----- nvinfo : EIATTR_MAX_THREADS
	.align		4
.L_646:
        /*0030*/ 	.byte	0x04, 0x05
        /*0032*/ 	.short	(.L_648 - .L_647)
.L_647:
        /*0034*/ 	.word	0x00000180
        /*0038*/ 	.word	0x00000001
        /*003c*/ 	.word	0x00000001


	//----- nvinfo : EIATTR_CBANK_PARAM_SIZE
	.align		4
.L_648:
        /*0040*/ 	.byte	0x03, 0x19
        /*0042*/ 	.short	0x0a80


	//----- nvinfo : EIATTR_PARAM_CBANK
	.align		4
        /*0044*/ 	.byte	0x04, 0x0a
        /*0046*/ 	.short	(.L_650 - .L_649)
	.align		4
.L_649:
        /*0048*/ 	.word	index@(.nv.constant0._ZN7cutlass13device_kernelIN5flash11enable_sm90INS1_16FlashAttnFwdSm90INS1_25CollectiveMainloopFwdSm90ILi2EN4cute5tupleIJNS5_1CILi1EEES8_S8_EEENS6_IJNS7_ILi128EEENS7_ILi96EEENS7_ILi64EEEEEELi256ENS_10bfloat16_tEfNS_4arch4Sm90ELb0ELb0ELb1ELb1ELb1ELb1ELb0ELb1ELb0ELb1ELb1ELb0EEENS1_21CollectiveEpilogueFwdINS6_IJSA_NS7_ILi256EEESB_EEES9_SE_SG_Li256ELb1ELb1ELb1ELb0EEENS1_36VarlenDynamicPersistentTileSchedulerILi128ELi96ELi256ELi128ELb1ELb1ELb1ELb0ELb1ELb1EEEEEEEEEvNT_6ParamsE)
        /*004c*/ 	.short	0x0380
        /*004e*/ 	.short	0x0a80


	//----- nvinfo : EIATTR_SW_WAR
	.align		4
.L_650:
        /*0050*/ 	.byte	0x04, 0x36
        /*0052*/ 	.short	(.L_652 - .L_651)
.L_651:
        /*0054*/ 	.word	0x00000008
.L_652:


//--------------------- .nv.info._ZN7cutlass13device_kernelIN5flash11enable_sm90INS1_16FlashAttnFwdSm90INS1_25CollectiveMainloopFwdSm90ILi2EN4cute5tupleIJNS5_1CILi1EEES8_S8_EEENS6_IJNS7_ILi128EEENS7_ILi96EEENS7_ILi64EEEEEELi256ENS_10bfloat16_tEfNS_4arch4Sm90ELb0ELb0ELb1ELb1ELb1ELb0ELb1ELb1ELb0ELb1ELb1ELb0EEENS1_21CollectiveEpilogueFwdINS6_IJSA_NS7_ILi256EEESB_EEES9_SE_SG_Li256ELb1ELb1ELb1ELb0EEENS1_36VarlenDynamicPersistentTileSchedulerILi128ELi96ELi256ELi128ELb1ELb1ELb1ELb0ELb1ELb1EEEEEEEEEvNT_6ParamsE --------------------------
	.section	.nv.info._ZN7cutlass13device_kernelIN5flash11enable_sm90INS1_16FlashAttnFwdSm90INS1_25CollectiveMainloopFwdSm90ILi2EN4cute5tupleIJNS5_1CILi1EEES8_S8_EEENS6_IJNS7_ILi128EEENS7_ILi96EEENS7_ILi64EEEEEELi256ENS_10bfloat16_tEfNS_4arch4Sm90ELb0ELb0ELb1ELb1ELb1ELb0ELb1ELb1ELb0ELb1ELb1ELb0EEENS1_21CollectiveEpilogueFwdINS6_IJSA_NS7_ILi256EEESB_EEES9_SE_SG_Li256ELb1ELb1ELb1ELb0EEENS1_36VarlenDynamicPersistentTileSchedulerILi128ELi96ELi256ELi128ELb1ELb1ELb1ELb0ELb1ELb1EEEEEEEEEvNT_6ParamsE,"",@"SHT_CUDA_INFO"
	.sectionflags	@""
	.align	4


	//----- nvinfo : EIATTR_CUDA_API_VERSION
	.align		4
        /*0000*/ 	.byte	0x04, 0x37
        /*0002*/ 	.short	(.L_654 - .L_653)
.L_653:
        /*0004*/ 	.word	0x00000082


	//----- nvinfo : EIATTR_KPARAM_INFO
	.align		4
.L_654:
        /*0008*/ 	.byte	0x04, 0x17
        /*000a*/ 	.short	(.L_656 - .L_655)
.L_655:
        /*000c*/ 	.word	0x00000000
        /*0010*/ 	.short	0x0000
        /*0012*/ 	.short	0x0000
        /*0014*/ 	.byte	0x00, 0xf0, 0x01, 0x2e


	//----- nvinfo : EIATTR_SPARSE_MMA_MASK
	.align		4
.L_656:
        /*0018*/ 	.byte	0x03, 0x50
        /*001a*/ 	.short	0x0000


	//----- nvinfo : EIATTR_MAXREG_COUNT
	.align		4
        /*001c*/ 	.byte	0x03, 0x1b
        /*001e*/ 	.short	0x00a8


	//----- nvinfo : EIATTR_MERCURY_ISA_VERSION
	.align		4
        /*0020*/ 	.byte	0x03, 0x5f
        /*0022*/ 	.short	0x0101


	//----- nvinfo : EIATTR_VRC_CTA_INIT_COUNT
	.align		4
        /*0024*/ 	.byte	0x02, 0x4a
	.zero		1
	.zero		1


	//----- nvinfo : EIATTR_EXIT_INSTR_OFFSETS
	.align		4
        /*0028*/ 	.byte	0x04, 0x1c
        /*002a*/ 	.short	(.L_658 - .L_657)


	//   ....[0]....
.L_657:
        /*002c*/ 	.word	0x00000010


	//----- nvinfo : EIATTR_MAX_THREADS
	.align		4
.L_658:
        /*0030*/ 	.byte	0x04, 0x05
        /*0032*/ 	.short	(.L_660 - .L_659)
.L_659:
        /*0034*/ 	.word	0x00000180
        /*0038*/ 	.word	0x00000001
        /*003c*/ 	.word	0x00000001


	//----- nvinfo : EIATTR_CBANK_PARAM_SIZE
	.align		4
.L_660:
        /*0040*/ 	.byte	0x03, 0x19
        /*0042*/ 	.short	0x0b80


	//----- nvinfo : EIATTR_PARAM_CBANK
	.align		4
        /*0044*/ 	.byte	0x04, 0x0a
        /*0046*/ 	.short	(.L_662 - .L_661)
	.align		4
.L_661:
        /*0048*/ 	.word	index@(.nv.constant0._ZN7cutlass13device_kernelIN5flash11enable_sm90INS1_16FlashAttnFwdSm90INS1_25CollectiveMainloopFwdSm90ILi2EN4cute5tupleIJNS5_1CILi1EEES8_S8_EEENS6_IJNS7_ILi128EEENS7_ILi96EEENS7_ILi64EEEEEELi256ENS_10bfloat16_tEfNS_4arch4Sm90ELb0ELb0ELb1ELb1ELb1ELb0ELb1ELb1ELb0ELb1ELb1ELb0EEENS1_21CollectiveEpilogueFwdINS6_IJSA_NS7_ILi256EEESB_EEES9_SE_SG_Li256ELb1ELb1ELb1ELb0EEENS1_36VarlenDynamicPersistentTileSchedulerILi128ELi96ELi256ELi128ELb1ELb1ELb1ELb0ELb1ELb1EEEEEEEEEvNT_6ParamsE)
        /*004c*/ 	.short	0x0380
        /*004e*/ 	.short	0x0b80


	//----- nvinfo : EIATTR_SW_WAR
	.align		4
.L_662:
        /*0050*/ 	.byte	0x04, 0x36
        /*0052*/ 	.short	(.L_664 - .L_663)
.L_663:
        /*0054*/ 	.word	0x00000008
.L_664:


//--------------------- .nv.info._ZN7cutlass13device_kernelIN5flash11enable_sm90INS1_16FlashAttnFwdSm90INS1_25CollectiveMainloopFwdSm90ILi2EN4cute5tupleIJNS5_1CILi1EEES8_S8_EEENS6_IJNS7_ILi128EEENS7_ILi96EEENS7_ILi64EEEEEELi256ENS_10bfloat16_tEfNS_4arch4Sm90ELb0ELb0ELb1ELb1ELb1ELb1ELb1ELb1ELb0ELb1ELb1ELb0EEENS1_21CollectiveEpilogueFwdINS6_IJSA_NS7_ILi256EEESB_EEES9_SE_SG_Li256ELb1ELb1ELb1ELb0EEENS1_36VarlenDynamicPersistentTileSchedulerILi128ELi96ELi256ELi128ELb1ELb1ELb1ELb0ELb1ELb1EEEEEEEEEvNT_6ParamsE --------------------------
	.section	.nv.info._ZN7cutlass13device_kernelIN5flash11enable_sm90INS1_16FlashAttnFwdSm90INS1_25CollectiveMainloopFwdSm90ILi2EN4cute5tupleIJNS5_1CILi1EEES8_S8_EEENS6_IJNS7_ILi128EEENS7_ILi96EEENS7_ILi64EEEEEELi256ENS_10bfloat16_tEfNS_4arch4Sm90ELb0ELb0ELb1ELb1ELb1ELb1ELb1ELb1ELb0ELb1ELb1ELb0EEENS1_21CollectiveEpilogueFwdINS6_IJSA_NS7_ILi256EEESB_EEES9_SE_SG_Li256ELb1ELb1ELb1ELb0EEENS1_36VarlenDynamicPersistentTileSchedulerILi128ELi96ELi256ELi128ELb1ELb1ELb1ELb0ELb1ELb1EEEEEEEEEvNT_6ParamsE,"",@"SHT_CUDA_INFO"
	.sectionflags	@""
	.align	4


	//----- nvinfo : EIATTR_CUDA_API_VERSION
	.align		4
        /*0000*/ 	.byte	0x04, 0x37
        /*0002*/ 	.short	(.L_666 - .L_665)
.L_665:
        /*0004*/ 	.word	0x00000082


	//----- nvinfo : EIATTR_KPARAM_INFO
	.align		4
.L_666:
        /*0008*/ 	.byte	0x04, 0x17
        /*000a*/ 	.short	(.L_668 - .L_667)
.L_667:
        /*000c*/ 	.word	0x00000000
        /*0010*/ 	.short	0x0000
        /*0012*/ 	.short	0x0000
        /*0014*/ 	.byte	0x00, 0xf0, 0x01, 0x2e


	//----- nvinfo : EIATTR_SPARSE_MMA_MASK
	.align		4
.L_668:
        /*0018*/ 	.byte	0x03, 0x50
        /*001a*/ 	.short	0x0000


	//----- nvinfo : EIATTR_MAXREG_COUNT
	.align		4
        /*001c*/ 	.byte	0x03, 0x1b
        /*001e*/ 	.short	0x00a8


	//----- nvinfo : EIATTR_MERCURY_ISA_VERSION
	.align		4
        /*0020*/ 	.byte	0x03, 0x5f
        /*0022*/ 	.short	0x0101


	//----- nvinfo : EIATTR_VRC_CTA_INIT_COUNT
	.align		4
        /*0024*/ 	.byte	0x02, 0x4a
	.zero		1
	.zero		1


	//----- nvinfo : EIATTR_EXIT_INSTR_OFFSETS
	.align		4
        /*0028*/ 	.byte	0x04, 0x1c
        /*002a*/ 	.short	(.L_670 - .L_669)


	//   ....[0]....
.L_669:
        /*002c*/ 	.word	0x00000010


	//----- nvinfo : EIATTR_MAX_THREADS
	.align		4
.L_670:
        /*0030*/ 	.byte	0x04, 0x05
        /*0032*/ 	.short	(.L_672 - .L_671)
.L_671:
        /*0034*/ 	.word	0x00000180
        /*0038*/ 	.word	0x00000001
        /*003c*/ 	.word	0x00000001


	//----- nvinfo : EIATTR_CBANK_PARAM_SIZE
	.align		4
.L_672:
        /*0040*/ 	.byte	0x03, 0x19
        /*0042*/ 	.short	0x0b80


	//----- nvinfo : EIATTR_PARAM_CBANK
	.align		4
        /*0044*/ 	.byte	0x04, 0x0a
        /*0046*/ 	.short	(.L_674 - .L_673)
	.align		4
.L_673:
        /*0048*/ 	.word	index@(.nv.constant0._ZN7cutlass13device_kernelIN5flash11enable_sm90INS1_16FlashAttnFwdSm90INS1_25CollectiveMainloopFwdSm90ILi2EN4cute5tupleIJNS5_1CILi1EEES8_S8_EEENS6_IJNS7_ILi128EEENS7_ILi96EEENS7_ILi64EEEEEELi256ENS_10bfloat16_tEfNS_4arch4Sm90ELb0ELb0ELb1ELb1ELb1ELb1ELb1ELb1ELb0ELb1ELb1ELb0EEENS1_21CollectiveEpilogueFwdINS6_IJSA_NS7_ILi256EEESB_EEES9_SE_SG_Li256ELb1ELb1ELb1ELb0EEENS1_36VarlenDynamicPersistentTileSchedulerILi128ELi96ELi256ELi128ELb1ELb1ELb1ELb0ELb1ELb1EEEEEEEEEvNT_6ParamsE)
        /*004c*/ 	.short	0x0380
        /*004e*/ 	.short	0x0b80


	//----- nvinfo : EIATTR_SW_WAR
	.align		4
.L_674:
        /*0050*/ 	.byte	0x04, 0x36
        /*0052*/ 	.short	(.L_676 - .L_675)
.L_675:
        /*0054*/ 	.word	0x00000008
.L_676:


//--------------------- .nv.info._ZN7cutlass13device_kernelIN5flash11enable_sm90INS1_16FlashAttnFwdSm90INS1_25CollectiveMainloopFwdSm90ILi2EN4cute5tupleIJNS5_1CILi1EEES8_S8_EEENS6_IJNS7_ILi128EEENS7_ILi96EEENS7_ILi64EEEEEELi256ENS_10bfloat16_tEfNS_4arch4Sm90ELb0ELb1ELb1ELb0ELb1ELb0ELb0ELb1ELb0ELb1ELb1ELb0EEENS1_21CollectiveEpilogueFwdINS6_IJSA_NS7_ILi256EEESB_EEES9_SE_SG_Li256ELb0ELb1ELb1ELb0EEENS1_19SingleTileSchedulerILb0ELb1ELb1ELi128EEEEEEEEEvNT_6ParamsE --------------------------
	.section	.nv.info._ZN7cutlass13device_kernelIN5flash11enable_sm90INS1_16FlashAttnFwdSm90INS1_25CollectiveMainloopFwdSm90ILi2EN4cute5tupleIJNS5_1CILi1EEES8_S8_EEENS6_IJNS7_ILi128EEENS7_ILi96EEENS7_ILi64EEEEEELi256ENS_10bfloat16_tEfNS_4arch4Sm90ELb0ELb1ELb1ELb0ELb1ELb0ELb0ELb1ELb0ELb1ELb1ELb0EEENS1_21CollectiveEpilogueFwdINS6_IJSA_NS7_ILi256EEESB_EEES9_SE_SG_Li256ELb0ELb1ELb1ELb0EEENS1_19SingleTileSchedulerILb0ELb1ELb1ELi128EEEEEEEEEvNT_6ParamsE,"",@"SHT_CUDA_INFO"
	.sectionflags	@""
	.align	4


	//----- nvinfo : EIATTR_CUDA_API_VERSION
	.align		4
        /*0000*/ 	.byte	0x04, 0x37
        /*0002*/ 	.short	(.L_678 - .L_677)
.L_677:
        /*0004*/ 	.word	0x00000082


	//----- nvinfo : EIATTR_KPARAM_INFO
	.align		4
.L_678:
        /*0008*/ 	.byte	0x04, 0x17
        /*000a*/ 	.short	(.L_680 - .L_679)
.L_679:
        /*000c*/ 	.word	0x00000000
        /*0010*/ 	.short	0x0000
        /*0012*/ 	.short	0x0000
        /*0014*/ 	.byte	0x00, 0xf0, 0x01, 0x28


	//----- nvinfo : EIATTR_SPARSE_MMA_MASK
	.align		4
.L_680:
        /*0018*/ 	.byte	0x03, 0x50
        /*001a*/ 	.short	0x0000


	//----- nvinfo : EIATTR_MAXREG_COUNT
	.align		4
        /*001c*/ 	.byte	0x03, 0x1b
        /*001e*/ 	.short	0x00a8


	//----- nvinfo : EIATTR_MERCURY_ISA_VERSION
	.align		4
        /*0020*/ 	.byte	0x03, 0x5f
        /*0022*/ 	.short	0x0101


	//----- nvinfo : EIATTR_VRC_CTA_INIT_COUNT
	.align		4
        /*0024*/ 	.byte	0x02, 0x4a
	.zero		1
	.zero		1


	//----- nvinfo : EIATTR_EXIT_INSTR_OFFSETS
	.align		4
        /*0028*/ 	.byte	0x04, 0x1c
        /*002a*/ 	.short	(.L_682 - .L_681)


	//   ....[0]....
.L_681:
        /*002c*/ 	.word	0x00000010


	//----- nvinfo : EIATTR_MAX_THREADS
	.align		4
.L_682:
        /*0030*/ 	.byte	0x04, 0x05
        /*0032*/ 	.short	(.L_684 - .L_683)
.L_683:
        /*0034*/ 	.word	0x00000180
        /*0038*/ 	.word	0x00000001
        /*003c*/ 	.word	0x00000001


	//----- nvinfo : EIATTR_CBANK_PARAM_SIZE
	.align		4
.L_684:
        /*0040*/ 	.byte	0x03, 0x19
        /*0042*/ 	.short	0x0a00


	//----- nvinfo : EIATTR_PARAM_CBANK
	.align		4
        /*0044*/ 	.byte	0x04, 0x0a
        /*0046*/ 	.short	(.L_686 - .L_685)
	.align		4
.L_685:
        /*0048*/ 	.word	index@(.nv.constant0._ZN7cutlass13device_kernelIN5flash11enable_sm90INS1_16FlashAttnFwdSm90INS1_25CollectiveMainloopFwdSm90ILi2EN4cute5tupleIJNS5_1CILi1EEES8_S8_EEENS6_IJNS7_ILi128EEENS7_ILi96EEENS7_ILi64EEEEEELi256ENS_10bfloat16_tEfNS_4arch4Sm90ELb0ELb1ELb1ELb0ELb1ELb0ELb0ELb1ELb0ELb1ELb1ELb0EEENS1_21CollectiveEpilogueFwdINS6_IJSA_NS7_ILi256EEESB_EEES9_SE_SG_Li256ELb0ELb1ELb1ELb0EEENS1_19SingleTileSchedulerILb0ELb1ELb1ELi128EEEEEEEEEvNT_6ParamsE)
        /*004c*/ 	.short	0x0380
        /*004e*/ 	.short	0x0a00


	//----- nvinfo : EIATTR_SW_WAR
	.align		4
.L_686:
        /*0050*/ 	.byte	0x04, 0x36
        /*0052*/ 	.short	(.L_688 - .L_687)
.L_687:
        /*0054*/ 	.word	0x00000008
.L_688:


//--------------------- .nv.info._ZN7cutlass13device_kernelIN5flash11enable_sm90INS1_16FlashAttnFwdSm90INS1_25CollectiveMainloopFwdSm90ILi2EN4cute5tupleIJNS5_1CILi1EEES8_S8_EEENS6_IJNS7_ILi128EEENS7_ILi96EEENS7_ILi64EEEEEELi256ENS_10bfloat16_tEfNS_4arch4Sm90ELb0ELb1ELb1ELb0ELb1ELb0ELb1ELb1ELb0ELb1ELb1ELb0EEENS1_21CollectiveEpilogueFwdINS6_IJSA_NS7_ILi256EEESB_EEES9_SE_SG_Li256ELb0ELb1ELb1ELb0EEENS1_19SingleTileSchedulerILb0ELb1ELb1ELi128EEEEEEEEEvNT_6ParamsE --------------------------
	.section	.nv.info._ZN7cutlass13device_kernelIN5flash11enable_sm90INS1_16FlashAttnFwdSm90INS1_25CollectiveMainloopFwdSm90ILi2EN4cute5tupleIJNS5_1CILi1EEES8_S8_EEENS6_IJNS7_ILi128EEENS7_ILi96EEENS7_ILi64EEEEEELi256ENS_10bfloat16_tEfNS_4arch4Sm90ELb0ELb1ELb1ELb0ELb1ELb0ELb1ELb1ELb0ELb1ELb1ELb0EEENS1_21CollectiveEpilogueFwdINS6_IJSA_NS7_ILi256EEESB_EEES9_SE_SG_Li256ELb0ELb1ELb1ELb0EEENS1_19SingleTileSchedulerILb0ELb1ELb1ELi128EEEEEEEEEvNT_6ParamsE,"",@"SHT_CUDA_INFO"
	.sectionflags	@""
	.align	4


	//----- nvinfo : EIATTR_CUDA_API_VERSION
	.align		4
        /*0000*/ 	.byte	0x04, 0x37
        /*0002*/ 	.short	(.L_690 - .L_689)
.L_689:
        /*0004*/ 	.word	0x00000082


	//----- nvinfo : EIATTR_KPARAM_INFO
	.align		4
.L_690:
        /*0008*/ 	.byte	0x04, 0x17
        /*000a*/ 	.short	(.L_692 - .L_691)
.L_691:
        /*000c*/ 	.word	0x00000000
        /*0010*/ 	.short	0x0000
        /*0012*/ 	.short	0x0000
        /*0014*/ 	.byte	0x00, 0xf0, 0x01, 0x2c


	//----- nvinfo : EIATTR_SPARSE_MMA_MASK
	.align		4
.L_692:
        /*0018*/ 	.byte	0x03, 0x50
        /*001a*/ 	.short	0x0000


	//----- nvinfo : EIATTR_MAXREG_COUNT
	.align		4
        /*001c*/ 	.byte	0x03, 0x1b
        /*001e*/ 	.short	0x00a8


	//----- nvinfo : EIATTR_MERCURY_ISA_VERSION
	.align		4
        /*0020*/ 	.byte	0x03, 0x5f
        /*0022*/ 	.short	0x0101


	//----- nvinfo : EIATTR_VRC_CTA_INIT_COUNT
	.align		4
        /*0024*/ 	.byte	0x02, 0x4a
	.zero		1
	.zero		1


	//----- nvinfo : EIATTR_EXIT_INSTR_OFFSETS
	.align		4
        /*0028*/ 	.byte	0x04, 0x1c
        /*002a*/ 	.short	(.L_694 - .L_693)


	//   ....[0]....
.L_693:
        /*002c*/ 	.word	0x00000010


	//----- nvinfo : EIATTR_MAX_THREADS
	.align		4
.L_694:
        /*0030*/ 	.byte	0x04, 0x05
        /*0032*/ 	.short	(.L_696 - .L_695)
.L_695:
        /*0034*/ 	.word	0x00000180
        /*0038*/ 	.word	0x00000001
        /*003c*/ 	.word	0x00000001


	//----- nvinfo : EIATTR_CBANK_PARAM_SIZE
	.align		4
.L_696:
        /*0040*/ 	.byte	0x03, 0x19
        /*0042*/ 	.short	0x0b00


	//----- nvinfo : EIATTR_PARAM_CBANK
	.align		4
        /*0044*/ 	.byte	0x04, 0x0a
        /*0046*/ 	.short	(.L_698 - .L_697)
	.align		4
.L_697:
        /*0048*/ 	.word	index@(.nv.constant0._ZN7cutlass13device_kernelIN5flash11enable_sm90INS1_16FlashAttnFwdSm90INS1_25CollectiveMainloopFwdSm90ILi2EN4cute5tupleIJNS5_1CILi1EEES8_S8_EEENS6_IJNS7_ILi128EEENS7_ILi96EEENS7_ILi64EEEEEELi256ENS_10bfloat16_tEfNS_4arch4Sm90ELb0ELb1ELb1ELb0ELb1ELb0ELb1ELb1ELb0ELb1ELb1ELb0EEENS1_21CollectiveEpilogueFwdINS6_IJSA_NS7_ILi256EEESB_EEES9_SE_SG_Li256ELb0ELb1ELb1ELb0EEENS1_19SingleTileSchedulerILb0ELb1ELb1ELi128EEEEEEEEEvNT_6ParamsE)
        /*004c*/ 	.short	0x0380
        /*004e*/ 	.short	0x0b00


	//----- nvinfo : EIATTR_SW_WAR
	.align		4
.L_698:
        /*0050*/ 	.byte	0x04, 0x36
        /*0052*/ 	.short	(.L_700 - .L_699)
.L_699:
        /*0054*/ 	.word	0x00000008
.L_700:


//--------------------- .nv.info._ZN7cutlass13device_kernelIN5flash11enable_sm90INS1_16FlashAttnFwdSm90INS1_25CollectiveMainloopFwdSm90ILi2EN4cute5tupleIJNS5_1CILi1EEES8_S8_EEENS6_IJNS7_ILi128EEENS7_ILi96EEENS7_ILi64EEEEEELi256ENS_10bfloat16_tEfNS_4arch4Sm90ELb0ELb1ELb1ELb1ELb1ELb0ELb0ELb1ELb0ELb1ELb1ELb0EEENS1_21CollectiveEpilogueFwdINS6_IJSA_NS7_ILi256EEESB_EEES9_SE_SG_Li256ELb1ELb1ELb1ELb0EEENS1_36VarlenDynamicPersistentTileSchedulerILi128ELi96ELi256ELi128ELb1ELb1ELb1ELb1ELb0ELb1EEEEEEEEEvNT_6ParamsE --------------------------
	.section	.nv.info._ZN7cutlass13device_kernelIN5flash11enable_sm90INS1_16FlashAttnFwdSm90INS1_25CollectiveMainloopFwdSm90ILi2EN4cute5tupleIJNS5_1CILi1EEES8_S8_EEENS6_IJNS7_ILi128EEENS7_ILi96EEENS7_ILi64EEEEEELi256ENS_10bfloat16_tEfNS_4arch4Sm90ELb0ELb1ELb1ELb1ELb1ELb0ELb0ELb1ELb0ELb1ELb1ELb0EEENS1_21CollectiveEpilogueFwdINS6_IJSA_NS7_ILi256EEESB_EEES9_SE_SG_Li256ELb1ELb1ELb1ELb0EEENS1_36VarlenDynamicPersistentTileSchedulerILi128ELi96ELi256ELi128ELb1ELb1ELb1ELb1ELb0ELb1EEEEEEEEEvNT_6ParamsE,"",@"SHT_CUDA_INFO"
	.sectionflags	@""
	.align	4


	//----- nvinfo : EIATTR_CUDA_API_VERSION
	.align		4
        /*0000*/ 	.byte	0x04, 0x37
        /*0002*/ 	.short	(.L_702 - .L_701)
.L_701:
        /*0004*/ 	.word	0x00000082


	//----- nvinfo : EIATTR_KPARAM_INFO
	.align		4
.L_702:
        /*0008*/ 	.byte	0x04, 0x17
        /*000a*/ 	.short	(.L_704 - .L_703)
.L_703:
        /*000c*/ 	.word	0x00000000
        /*0010*/ 	.short	0x0000
        /*0012*/ 	.short	0x0000
        /*0014*/ 	.byte	0x00, 0xf0, 0x01, 0x2a


	//----- nvinfo : EIATTR_SPARSE_MMA_MASK
	.align		4
.L_704:
        /*0018*/ 	.byte	0x03, 0x50
        /*001a*/ 	.short	0x0000


	//----- nvinfo : EIATTR_MAXREG_COUNT
	.align		4
        /*001c*/ 	.byte	0x03, 0x1b
        /*001e*/ 	.short	0x00a8


	//----- nvinfo : EIATTR_MERCURY_ISA_VERSION
	.align		4
        /*0020*/ 	.byte	0x03, 0x5f
        /*0022*/ 	.short	0x0101


	//----- nvinfo : EIATTR_VRC_CTA_INIT_COUNT
	.align		4
        /*0024*/ 	.byte	0x02, 0x4a
	.zero		1
	.zero		1


	//----- nvinfo : EIATTR_EXIT_INSTR_OFFSETS
	.align		4
        /*0028*/ 	.byte	0x04, 0x1c
        /*002a*/ 	.short	(.L_706 - .L_705)


	//   ....[0]....
.L_705:
        /*002c*/ 	.word	0x00000010


	//----- nvinfo : EIATTR_MAX_THREADS
	.align		4
.L_706:
        /*0030*/ 	.byte	0x04, 0x05
        /*0032*/ 	.short	(.L_708 - .L_707)
.L_707:
        /*0034*/ 	.word	0x00000180
        /*0038*/ 	.word	0x00000001
        /*003c*/ 	.word	0x00000001


	//----- nvinfo : EIATTR_CBANK_PARAM_SIZE
	.align		4
.L_708:
        /*0040*/ 	.byte	0x03, 0x19
        /*0042*/ 	.short	0x0a80


	//----- nvinfo : EIATTR_PARAM_CBANK
	.align		4
        /*0044*/ 	.byte	0x04, 0x0a
        /*0046*/ 	.short	(.L_710 - .L_709)
	.align		4
.L_709:
        /*0048*/ 	.word	index@(.nv.constant0._ZN7cutlass13device_kernelIN5flash11enable_sm90INS1_16FlashAttnFwdSm90INS1_25CollectiveMainloopFwdSm90ILi2EN4cute5tupleIJNS5_1CILi1EEES8_S8_EEENS6_IJNS7_ILi128EEENS7_ILi96EEENS7_ILi64EEEEEELi256ENS_10bfloat16_tEfNS_4arch4Sm90ELb0ELb1ELb1ELb1ELb1ELb0ELb0ELb1ELb0ELb1ELb1ELb0EEENS1_21CollectiveEpilogueFwdINS6_IJSA_NS7_ILi256EEESB_EEES9_SE_SG_Li256ELb1ELb1ELb1ELb0EEENS1_36VarlenDynamicPersistentTileSchedulerILi128ELi96ELi256ELi128ELb1ELb1ELb1ELb1ELb0ELb1EEEEEEEEEvNT_6ParamsE)
        /*004c*/ 	.short	0x0380
        /*004e*/ 	.short	0x0a80


	//----- nvinfo : EIATTR_SW_WAR
	.align		4
.L_710:
        /*0050*/ 	.byte	0x04, 0x36
        /*0052*/ 	.short	(.L_712 - .L_711)
.L_711:
        /*0054*/ 	.word	0x00000008
.L_712:


//--------------------- .nv.info._ZN7cutlass13device_kernelIN5flash11enable_sm90INS1_16FlashAttnFwdSm90INS1_25CollectiveMainloopFwdSm90ILi2EN4cute5tupleIJNS5_1CILi1EEES8_S8_EEENS6_IJNS7_ILi128EEENS7_ILi96EEENS7_ILi64EEEEEELi256ENS_10bfloat16_tEfNS_4arch4Sm90ELb0ELb1ELb1ELb1ELb1ELb1ELb0ELb1ELb0ELb1ELb1ELb0EEENS1_21CollectiveEpilogueFwdINS6_IJSA_NS7_ILi256EEESB_EEES9_SE_SG_Li256ELb1ELb1ELb1ELb0EEENS1_36VarlenDynamicPersistentTileSchedulerILi128ELi96ELi256ELi128ELb1ELb1ELb1ELb1ELb0ELb1EEEEEEEEEvNT_6ParamsE --------------------------
	.section	.nv.info._ZN7cutlass13device_kernelIN5flash11enable_sm90INS1_16FlashAttnFwdSm90INS1_25CollectiveMainloopFwdSm90ILi2EN4cute5tupleIJNS5_1CILi1EEES8_S8_EEENS6_IJNS7_ILi128EEENS7_ILi96EEENS7_ILi64EEEEEELi256ENS_10bfloat16_tEfNS_4arch4Sm90ELb0ELb1ELb1ELb1ELb1ELb1ELb0ELb1ELb0ELb1ELb1ELb0EEENS1_21CollectiveEpilogueFwdINS6_IJSA_NS7_ILi256EEESB_EEES9_SE_SG_Li256ELb1ELb1ELb1ELb0EEENS1_36VarlenDynamicPersistentTileSchedulerILi128ELi96ELi256ELi128ELb1ELb1ELb1ELb1ELb0ELb1EEEEEEEEEvNT_6ParamsE,"",@"SHT_CUDA_INFO"
	.sectionflags	@""
	.align	4


	//----- nvinfo : EIATTR_CUDA_API_VERSION
	.align		4
        /*0000*/ 	.byte	0x04, 0x37
        /*0002*/ 	.short	(.L_714 - .L_713)
.L_713:
        /*0004*/ 	.word	0x00000082


	//----- nvinfo : EIATTR_KPARAM_INFO
	.align		4
.L_714:
        /*0008*/ 	.byte	0x04, 0x17
        /*000a*/ 	.short	(.L_716 - .L_715)
.L_715:
        /*000c*/ 	.word	0x00000000
        /*0010*/ 	.short	0x0000
        /*0012*/ 	.short	0x0000
        /*0014*/ 	.byte	0x00, 0xf0, 0x01, 0x2a


	//----- nvinfo : EIATTR_SPARSE_MMA_MASK
	.align		4
.L_716:
        /*0018*/ 	.byte	0x03, 0x50
        /*001a*/ 	.short	0x0000


	//----- nvinfo : EIATTR_MAXREG_COUNT
	.align		4
        /*001c*/ 	.byte	0x03, 0x1b
        /*001e*/ 	.short	0x00a8


	//----- nvinfo : EIATTR_MERCURY_ISA_VERSION
	.align		4
        /*0020*/ 	.byte	0x03, 0x5f
        /*0022*/ 	.short	0x0101


	//----- nvinfo : EIATTR_VRC_CTA_INIT_COUNT
	.align		4
        /*0024*/ 	.byte	0x02, 0x4a
	.zero		1
	.zero		1


	//----- nvinfo : EIATTR_EXIT_INSTR_OFFSETS
	.align		4
        /*0028*/ 	.byte	0x04, 0x1c
        /*002a*/ 	.short	(.L_718 - .L_717)


	//   ....[0]....
.L_717:
        /*002c*/ 	.word	0x00000010


	//----- nvinfo : EIATTR_MAX_THREADS
	.align		4
.L_718:
        /*0030*/ 	.byte	0x04, 0x05
        /*0032*/ 	.short	(.L_720 - .L_719)
.L_719:
        /*0034*/ 	.word	0x00000180
        /*0038*/ 	.word	0x00000001
        /*003c*/ 	.word	0x00000001


	//----- nvinfo : EIATTR_CBANK_PARAM_SIZE
	.align		4
.L_720:
        /*0040*/ 	.byte	0x03, 0x19
        /*0042*/ 	.short	0x0a80


	//----- nvinfo : EIATTR_PARAM_CBANK
	.align		4
        /*0044*/ 	.byte	0x04, 0x0a
        /*0046*/ 	.short	(.L_722 - .L_721)
	.align		4
.L_721:
        /*0048*/ 	.word	index@(.nv.constant0._ZN7cutlass13device_kernelIN5flash11enable_sm90INS1_16FlashAttnFwdSm90INS1_25CollectiveMainloopFwdSm90ILi2EN4cute5tupleIJNS5_1CILi1EEES8_S8_EEENS6_IJNS7_ILi128EEENS7_ILi96EEENS7_ILi64EEEEEELi256ENS_10bfloat16_tEfNS_4arch4Sm90ELb0ELb1ELb1ELb1ELb1ELb1ELb0ELb1ELb0ELb1ELb1ELb0EEENS1_21CollectiveEpilogueFwdINS6_IJSA_NS7_ILi256EEESB_EEES9_SE_SG_Li256ELb1ELb1ELb1ELb0EEENS1_36VarlenDynamicPersistentTileSchedulerILi128ELi96ELi256ELi128ELb1ELb1ELb1ELb1ELb0ELb1EEEEEEEEEvNT_6ParamsE)
        /*004c*/ 	.short	0x0380
        /*004e*/ 	.short	0x0a80


	//----- nvinfo : EIATTR_SW_WAR
	.align		4
.L_722:
        /*0050*/ 	.byte	0x04, 0x36
        /*0052*/ 	.short	(.L_724 - .L_723)
.L_723:
        /*0054*/ 	.word	0x00000008
.L_724:


//--------------------- .nv.info._ZN7cutlass13device_kernelIN5flash11enable_sm90INS1_16FlashAttnFwdSm90INS1_25CollectiveMainloopFwdSm90ILi2EN4cute5tupleIJNS5_1CILi1EEES8_S8_EEENS6_IJNS7_ILi128EEENS7_ILi96EEENS7_ILi64EEEEEELi256ENS_10bfloat16_tEfNS_4arch4Sm90ELb0ELb1ELb1ELb1ELb1ELb0ELb1ELb1ELb0ELb1ELb1ELb0EEENS1_21CollectiveEpilogueFwdINS6_IJSA_NS7_ILi256EEESB_EEES9_SE_SG_Li256ELb1ELb1ELb1ELb0EEENS1_36VarlenDynamicPersistentTileSchedulerILi128ELi96ELi256ELi128ELb1ELb1ELb1ELb1ELb0ELb1EEEEEEEEEvNT_6ParamsE --------------------------
	.section	.nv.info._ZN7cutlass13device_kernelIN5flash11enable_sm90INS1_16FlashAttnFwdSm90INS1_25CollectiveMainloopFwdSm90ILi2EN4cute5tupleIJNS5_1CILi1EEES8_S8_EEENS6_IJNS7_ILi128EEENS7_ILi96EEENS7_ILi64EEEEEELi256ENS_10bfloat16_tEfNS_4arch4Sm90ELb0ELb1ELb1ELb1ELb1ELb0ELb1ELb1ELb0ELb1ELb1ELb0EEENS1_21CollectiveEpilogueFwdINS6_IJSA_NS7_ILi256EEESB_EEES9_SE_SG_Li256ELb1ELb1ELb1ELb0EEENS1_36VarlenDynamicPersistentTileSchedulerILi128ELi96ELi256ELi128ELb1ELb1ELb1ELb1ELb0ELb1EEEEEEEEEvNT_6ParamsE,"",@"SHT_CUDA_INFO"
	.sectionflags	@""
	.align	4


	//----- nvinfo : EIATTR_CUDA_API_VERSION
	.align		4
        /*0000*/ 	.byte	0x04, 0x37
        /*0002*/ 	.short	(.L_726 - .L_725)
.L_725:
        /*0004*/ 	.word	0x00000082


	//----- nvinfo : EIATTR_KPARAM_INFO
	.align		4
.L_726:
        /*0008*/ 	.byte	0x04, 0x17
        /*000a*/ 	.short	(.L_728 - .L_727)
.L_727:
        /*000c*/ 	.word	0x00000000
        /*0010*/ 	.short	0x0000
        /*0012*/ 	.short	0x0000
        /*0014*/ 	.byte	0x00, 0xf0, 0x01, 0x2e


	//----- nvinfo : EIATTR_SPARSE_MMA_MASK
	.align		4
.L_728:
        /*0018*/ 	.byte	0x03, 0x50
        /*001a*/ 	.short	0x0000


	//----- nvinfo : EIATTR_MAXREG_COUNT
	.align		4
        /*001c*/ 	.byte	0x03, 0x1b
        /*001e*/ 	.short	0x00a8


	//----- nvinfo : EIATTR_MERCURY_ISA_VERSION
	.align		4
        /*0020*/ 	.byte	0x03, 0x5f
        /*0022*/ 	.short	0x0101


	//----- nvinfo : EIATTR_VRC_CTA_INIT_COUNT
	.align		4
        /*0024*/ 	.byte	0x02, 0x4a
	.zero		1
	.zero		1


	//----- nvinfo : EIATTR_EXIT_INSTR_OFFSETS
	.align		4
        /*0028*/ 	.byte	0x04, 0x1c
        /*002a*/ 	.short	(.L_730 - .L_729)


	//   ....[0]....
.L_729:
        /*002c*/ 	.word	0x00000010


	//----- nvinfo : EIATTR_MAX_THREADS
	.align		4
.L_730:
        /*0030*/ 	.byte	0x04, 0x05
        /*0032*/ 	.short	(.L_732 - .L_731)
.L_731:
        /*0034*/ 	.word	0x00000180
        /*0038*/ 	.word	0x00000001
        /*003c*/ 	.word	0x00000001


	//----- nvinfo : EIATTR_CBANK_PARAM_SIZE
	.align		4
.L_732:
        /*0040*/ 	.byte	0x03, 0x19
        /*0042*/ 	.short	0x0b80


	//----- nvinfo : EIATTR_PARAM_CBANK
	.align		4
        /*0044*/ 	.byte	0x04, 0x0a
        /*0046*/ 	.short	(.L_734 - .L_733)
	.align		4
.L_733:
        /*0048*/ 	.word	index@(.nv.constant0._ZN7cutlass13device_kernelIN5flash11enable_sm90INS1_16FlashAttnFwdSm90INS1_25CollectiveMainloopFwdSm90ILi2EN4cute5tupleIJNS5_1CILi1EEES8_S8_EEENS6_IJNS7_ILi128EEENS7_ILi96EEENS7_ILi64EEEEEELi256ENS_10bfloat16_tEfNS_4arch4Sm90ELb0ELb1ELb1ELb1ELb1ELb0ELb1ELb1ELb0ELb1ELb1ELb0EEENS1_21CollectiveEpilogueFwdINS6_IJSA_NS7_ILi256EEESB_EEES9_SE_SG_Li256ELb1ELb1ELb1ELb0EEENS1_36VarlenDynamicPersistentTileSchedulerILi128ELi96ELi256ELi128ELb1ELb1ELb1ELb1ELb0ELb1EEEEEEEEEvNT_6ParamsE)
        /*004c*/ 	.short	0x0380
        /*004e*/ 	.short	0x0b80


	//----- nvinfo : EIATTR_SW_WAR
	.align		4
.L_734:
        /*0050*/ 	.byte	0x04, 0x36
        /*0052*/ 	.short	(.L_736 - .L_735)
.L_735:
        /*0054*/ 	.word	0x00000008
.L_736:


//--------------------- .nv.info._ZN7cutlass13device_kernelIN5flash11enable_sm90INS1_16FlashAttnFwdSm90INS1_25CollectiveMainloopFwdSm90ILi2EN4cute5tupleIJNS5_1CILi1EEES8_S8_EEENS6_IJNS7_ILi128EEENS7_ILi96EEENS7_ILi64EEEEEELi256ENS_10bfloat16_tEfNS_4arch4Sm90ELb0ELb1ELb1ELb1ELb1ELb1ELb1ELb1ELb0ELb1ELb1ELb0EEENS1_21CollectiveEpilogueFwdINS6_IJSA_NS7_ILi256EEESB_EEES9_SE_SG_Li256ELb1ELb1ELb1ELb0EEENS1_36VarlenDynamicPersistentTileSchedulerILi128ELi96ELi256ELi128ELb1ELb1ELb1ELb1ELb0ELb1EEEEEEEEEvNT_6ParamsE --------------------------
	.section	.nv.info._ZN7cutlass13device_kernelIN5flash11enable_sm90INS1_16FlashAttnFwdSm90INS1_25CollectiveMainloopFwdSm90ILi2EN4cute5tupleIJNS5_1CILi1EEES8_S8_EEENS6_IJNS7_ILi128EEENS7_ILi96EEENS7_ILi64EEEEEELi256ENS_10bfloat16_tEfNS_4arch4Sm90ELb0ELb1ELb1ELb1ELb1ELb1ELb1ELb1ELb0ELb1ELb1ELb0EEENS1_21CollectiveEpilogueFwdINS6_IJSA_NS7_ILi256EEESB_EEES9_SE_SG_Li256ELb1ELb1ELb1ELb0EEENS1_36VarlenDynamicPersistentTileSchedulerILi128ELi96ELi256ELi128ELb1ELb1ELb1ELb1ELb0ELb1EEEEEEEEEvNT_6ParamsE,"",@"SHT_CUDA_INFO"
	.sectionflags	@""
	.align	4


	//----- nvinfo : EIATTR_CUDA_API_VERSION
	.align		4
        /*0000*/ 	.byte	0x04, 0x37
        /*0002*/ 	.short	(.L_738 - .L_737)
.L_737:
        /*0004*/ 	.word	0x00000082


	//----- nvinfo : EIATTR_KPARAM_INFO
	.align		4
.L_738:
        /*0008*/ 	.byte	0x04, 0x17
        /*000a*/ 	.short	(.L_740 - .L_739)
.L_739:
        /*000c*/ 	.word	0x00000000
        /*0010*/ 	.short	0x0000
        /*0012*/ 	.short	0x0000
        /*0014*/ 	.byte	0x00, 0xf0, 0x01, 0x2e


	//----- nvinfo : EIATTR_SPARSE_MMA_MASK
	.align		4
.L_740:
        /*0018*/ 	.byte	0x03, 0x50
        /*001a*/ 	.short	0x0000


	//----- nvinfo : EIATTR_MAXREG_COUNT
	.align		4
        /*001c*/ 	.byte	0x03, 0x1b
        /*001e*/ 	.short	0x00a8


	//----- nvinfo : EIATTR_MERCURY_ISA_VERSION
	.align		4
        /*0020*/ 	.byte	0x03, 0x5f
        /*0022*/ 	.short	0x0101


	//----- nvinfo : EIATTR_VRC_CTA_INIT_COUNT
	.align		4
        /*0024*/ 	.byte	0x02, 0x4a
	.zero		1
	.zero		1


	//----- nvinfo : EIATTR_EXIT_INSTR_OFFSETS
	.align		4
        /*0028*/ 	.byte	0x04, 0x1c
        /*002a*/ 	.short	(.L_742 - .L_741)


	//   ....[0]....
.L_741:
        /*002c*/ 	.word	0x00000010


	//----- nvinfo : EIATTR_MAX_THREADS
	.align		4
.L_742:
        /*0030*/ 	.byte	0x04, 0x05
        /*0032*/ 	.short	(.L_744 - .L_743)
.L_743:
        /*0034*/ 	.word	0x00000180
        /*0038*/ 	.word	0x00000001
        /*003c*/ 	.word	0x00000001


	//----- nvinfo : EIATTR_CBANK_PARAM_SIZE
	.align		4
.L_744:
        /*0040*/ 	.byte	0x03, 0x19
        /*0042*/ 	.short	0x0b80


	//----- nvinfo : EIATTR_PARAM_CBANK
	.align		4
        /*0044*/ 	.byte	0x04, 0x0a
        /*0046*/ 	.short	(.L_746 - .L_745)
	.align		4
.L_745:
        /*0048*/ 	.word	index@(.nv.constant0._ZN7cutlass13device_kernelIN5flash11enable_sm90INS1_16FlashAttnFwdSm90INS1_25CollectiveMainloopFwdSm90ILi2EN4cute5tupleIJNS5_1CILi1EEES8_S8_EEENS6_IJNS7_ILi128EEENS7_ILi96EEENS7_ILi64EEEEEELi256ENS_10bfloat16_tEfNS_4arch4Sm90ELb0ELb1ELb1ELb1ELb1ELb1ELb1ELb1ELb0ELb1ELb1ELb0EEENS1_21CollectiveEpilogueFwdINS6_IJSA_NS7_ILi256EEESB_EEES9_SE_SG_Li256ELb1ELb1ELb1ELb0EEENS1_36VarlenDynamicPersistentTileSchedulerILi128ELi96ELi256ELi128ELb1ELb1ELb1ELb1ELb0ELb1EEEEEEEEEvNT_6ParamsE)
        /*004c*/ 	.short	0x0380
        /*004e*/ 	.short	0x0b80


	//----- nvinfo : EIATTR_SW_WAR
	.align		4
.L_746:
        /*0050*/ 	.byte	0x04, 0x36
        /*0052*/ 	.short	(.L_748 - .L_747)
.L_747:
        /*0054*/ 	.word	0x00000008
.L_748:


//--------------------- .nv.info._ZN7cutlass13device_kernelIN5flash11enable_sm90INS1_16FlashAttnFwdSm90INS1_25CollectiveMainloopFwdSm90ILi2EN4cute5tupleIJNS5_1CILi1EEES8_S8_EEENS6_IJNS7_ILi128EEENS7_ILi96EEENS7_ILi64EEEEEELi256ENS_10bfloat16_tEfNS_4arch4Sm90ELb1ELb0ELb1ELb0ELb1ELb0ELb0ELb1ELb0ELb1ELb1ELb0EEENS1_21CollectiveEpilogueFwdINS6_IJSA_NS7_ILi256EEESB_EEES9_SE_SG_Li256ELb0ELb1ELb1ELb0EEENS1_19SingleTileSchedulerILb0ELb1ELb1ELi128EEEEEEEEEvNT_6ParamsE --------------------------
	.section	.nv.info._ZN7cutlass13device_kernelIN5flash11enable_sm90INS1_16FlashAttnFwdSm90INS1_25CollectiveMainloopFwdSm90ILi2EN4cute5tupleIJNS5_1CILi1EEES8_S8_EEENS6_IJNS7_ILi128EEENS7_ILi96EEENS7_ILi64EEEEEELi256ENS_10bfloat16_tEfNS_4arch4Sm90ELb1ELb0ELb1ELb0ELb1ELb0ELb0ELb1ELb0ELb1ELb1ELb0EEENS1_21CollectiveEpilogueFwdINS6_IJSA_NS7_ILi256EEESB_EEES9_SE_SG_Li256ELb0ELb1ELb1ELb0EEENS1_19SingleTileSchedulerILb0ELb1ELb1ELi128EEEEEEEEEvNT_6ParamsE,"",@"SHT_CUDA_INFO"
	.sectionflags	@""
	.align	4


	//----- nvinfo : EIATTR_CUDA_API_VERSION
	.align		4
        /*0000*/ 	.byte	0x04, 0x37
        /*0002*/ 	.short	(.L_750 - .L_749)
.L_749:
        /*0004*/ 	.word	0x00000082


	//----- nvinfo : EIATTR_KPARAM_INFO
	.align		4
.L_750:
        /*0008*/ 	.byte	0x04, 0x17
        /*000a*/ 	.short	(.L_752 - .L_751)
.L_751:
        /*000c*/ 	.word	0x00000000
        /*0010*/ 	.short	0x0000
        /*0012*/ 	.short	0x0000
        /*0014*/ 	.byte	0x00, 0xf0, 0x01, 0x28


	//----- nvinfo : EIATTR_SPARSE_MMA_MASK
	.align		4
.L_752:
        /*0018*/ 	.byte	0x03, 0x50
        /*001a*/ 	.short	0x0000


	//----- nvinfo : EIATTR_MAXREG_COUNT
	.align		4
        /*001c*/ 	.byte	0x03, 0x1b
        /*001e*/ 	.short	0x00a8


	//----- nvinfo : EIATTR_MERCURY_ISA_VERSION
	.align		4
        /*0020*/ 	.byte	0x03, 0x5f
        /*0022*/ 	.short	0x0101


	//----- nvinfo : EIATTR_VRC_CTA_INIT_COUNT
	.align		4
        /*0024*/ 	.byte	0x02, 0x4a
	.zero		1
	.zero		1


	//----- nvinfo : EIATTR_EXIT_INSTR_OFFSETS
	.align		4
        /*0028*/ 	.byte	0x04, 0x1c
        /*002a*/ 	.short	(.L_754 - .L_753)


	//   ....[0]....
.L_753:
        /*002c*/ 	.word	0x00000010


	//----- nvinfo : EIATTR_MAX_THREADS
	.align		4
.L_754:
        /*0030*/ 	.byte	0x04, 0x05
        /*0032*/ 	.short	(.L_756 - .L_755)
.L_755:
        /*0034*/ 	.word	0x00000180
        /*0038*/ 	.word	0x00000001
        /*003c*/ 	.word	0x00000001


	//----- nvinfo : EIATTR_CBANK_PARAM_SIZE
	.align		4
.L_756:
        /*0040*/ 	.byte	0x03, 0x19
        /*0042*/ 	.short	0x0a00


	//----- nvinfo : EIATTR_PARAM_CBANK
	.align		4
        /*0044*/ 	.byte	0x04, 0x0a
        /*0046*/ 	.short	(.L_758 - .L_757)
	.align		4
.L_757:
        /*0048*/ 	.word	index@(.nv.constant0._ZN7cutlass13device_kernelIN5flash11enable_sm90INS1_16FlashAttnFwdSm90INS1_25CollectiveMainloopFwdSm90ILi2EN4cute5tupleIJNS5_1CILi1EEES8_S8_EEENS6_IJNS7_ILi128EEENS7_ILi96EEENS7_ILi64EEEEEELi256ENS_10bfloat16_tEfNS_4arch4Sm90ELb1ELb0ELb1ELb0ELb1ELb0ELb0ELb1ELb0ELb1ELb1ELb0EEENS1_21CollectiveEpilogueFwdINS6_IJSA_NS7_ILi256EEESB_EEES9_SE_SG_Li256ELb0ELb1ELb1ELb0EEENS1_19SingleTileSchedulerILb0ELb1ELb1ELi128EEEEEEEEEvNT_6ParamsE)
        /*004c*/ 	.short	0x0380
        /*004e*/ 	.short	0x0a00


	//----- nvinfo : EIATTR_SW_WAR
	.align		4
.L_758:
        /*0050*/ 	.byte	0x04, 0x36
        /*0052*/ 	.short	(.L_760 - .L_759)
.L_759:
        /*0054*/ 	.word	0x00000008
.L_760:


//--------------------- .nv.info._ZN7cutlass13device_kernelIN5flash11enable_sm90INS1_16FlashAttnFwdSm90INS1_25CollectiveMainloopFwdSm90ILi2EN4cute5tupleIJNS5_1CILi1EEES8_S8_EEENS6_IJNS7_ILi128EEENS7_ILi96EEENS7_ILi64EEEEEELi256ENS_10bfloat16_tEfNS_4arch4Sm90ELb1ELb0ELb1ELb0ELb1ELb0ELb1ELb1ELb0ELb1ELb1ELb0EEENS1_21CollectiveEpilogueFwdINS6_IJSA_NS7_ILi256EEESB_EEES9_SE_SG_Li256ELb0ELb1ELb1ELb0EEENS1_19SingleTileSchedulerILb0ELb1ELb1ELi128EEEEEEEEEvNT_6ParamsE --------------------------
	.section	.nv.info._ZN7cutlass13device_kernelIN5flash11enable_sm90INS1_16FlashAttnFwdSm90INS1_25CollectiveMainloopFwdSm90ILi2EN4cute5tupleIJNS5_1CILi1EEES8_S8_EEENS6_IJNS7_ILi128EEENS7_ILi96EEENS7_ILi64EEEEEELi256ENS_10bfloat16_tEfNS_4arch4Sm90ELb1ELb0ELb1ELb0ELb1ELb0ELb1ELb1ELb0ELb1ELb1ELb0EEENS1_21CollectiveEpilogueFwdINS6_IJSA_NS7_ILi256EEESB_EEES9_SE_SG_Li256ELb0ELb1ELb1ELb0EEENS1_19SingleTileSchedulerILb0ELb1ELb1ELi128EEEEEEEEEvNT_6ParamsE,"",@"SHT_CUDA_INFO"
	.sectionflags	@""
	.align	4


	//----- nvinfo : EIATTR_CUDA_API_VERSION
	.align		4
        /*0000*/ 	.byte	0x04, 0x37
        /*0002*/ 	.short	(.L_762 - .L_761)
.L_761:
        /*0004*/ 	.word	0x00000082


	//----- nvinfo : EIATTR_KPARAM_INFO
	.align		4
.L_762:
        /*0008*/ 	.byte	0x04, 0x17
        /*000a*/ 	.short	(.L_764 - .L_763)
.L_763:
        /*000c*/ 	.word	0x00000000
        /*0010*/ 	.short	0x0000
        /*0012*/ 	.short	0x0000
        /*0014*/ 	.byte	0x00, 0xf0, 0x01, 0x2c


	//----- nvinfo : EIATTR_SPARSE_MMA_MASK
	.align		4
.L_764:
        /*0018*/ 	.byte	0x03, 0x50
        /*001a*/ 	.short	0x0000


	//----- nvinfo : EIATTR_MAXREG_COUNT
	.align		4
        /*001c*/ 	.byte	0x03, 0x1b
        /*001e*/ 	.short	0x00a8


	//----- nvinfo : EIATTR_MERCURY_ISA_VERSION
	.align		4
        /*0020*/ 	.byte	0x03, 0x5f
        /*0022*/ 	.short	0x0101


	//----- nvinfo : EIATTR_VRC_CTA_INIT_COUNT
	.align		4
        /*0024*/ 	.byte	0x02, 0x4a
	.zero		1
	.zero		1


	//----- nvinfo : EIATTR_EXIT_INSTR_OFFSETS
	.align		4
        /*0028*/ 	.byte	0x04, 0x1c
        /*002a*/ 	.short	(.L_766 - .L_765)


	//   ....[0]....
.L_765:
        /*002c*/ 	.word	0x00000010


	//----- nvinfo : EIATTR_MAX_THREADS
	.align		4
.L_766:
        /*0030*/ 	.byte	0x04, 0x05
        /*0032*/ 	.short	(.L_768 - .L_767)
.L_767:
        /*0034*/ 	.word	0x00000180
        /*0038*/ 	.word	0x00000001
        /*003c*/ 	.word	0x00000001


	//----- nvinfo : EIATTR_CBANK_PARAM_SIZE
	.align		4
.L_768:
        /*0040*/ 	.byte	0x03, 0x19
        /*0042*/ 	.short	0x0b00


	//----- nvinfo : EIATTR_PARAM_CBANK
	.align		4
        /*0044*/ 	.byte	0x04, 0x0a
        /*0046*/ 	.short	(.L_770 - .L_769)
	.align		4
.L_769:
        /*0048*/ 	.word	index@(.nv.constant0._ZN7cutlass13device_kernelIN5flash11enable_sm90INS1_16FlashAttnFwdSm90INS1_25CollectiveMainloopFwdSm90ILi2EN4cute5tupleIJNS5_1CILi1EEES8_S8_EEENS6_IJNS7_ILi128EEENS7_ILi96EEENS7_ILi64EEEEEELi256ENS_10bfloat16_tEfNS_4arch4Sm90ELb1ELb0ELb1ELb0ELb1ELb0ELb1ELb1ELb0ELb1ELb1ELb0EEENS1_21CollectiveEpilogueFwdINS6_IJSA_NS7_ILi256EEESB_EEES9_SE_SG_Li256ELb0ELb1ELb1ELb0EEENS1_19SingleTileSchedulerILb0ELb1ELb1ELi128EEEEEEEEEvNT_6ParamsE)
        /*004c*/ 	.short	0x0380
        /*004e*/ 	.short	0x0b00


	//----- nvinfo : EIATTR_SW_WAR
	.align		4
.L_770:
        /*0050*/ 	.byte	0x04, 0x36
        /*0052*/ 	.short	(.L_772 - .L_771)
.L_771:
        /*0054*/ 	.word	0x00000008
.L_772:


//--------------------- .nv.info._ZN7cutlass13device_kernelIN5flash11enable_sm90INS1_16FlashAttnFwdSm90INS1_25CollectiveMainloopFwdSm90ILi2EN4cute5tupleIJNS5_1CILi1EEES8_S8_EEENS6_IJNS7_ILi128EEENS7_ILi96EEENS7_ILi64EEEEEELi256ENS_10bfloat16_tEfNS_4arch4Sm90ELb1ELb0ELb1ELb1ELb1ELb0ELb0ELb1ELb0ELb1ELb1ELb0EEENS1_21CollectiveEpilogueFwdINS6_IJSA_NS7_ILi256EEESB_EEES9_SE_SG_Li256ELb1ELb1ELb1ELb0EEENS1_36VarlenDynamicPersistentTileSchedulerILi128ELi96ELi256ELi128ELb1ELb1ELb1ELb1ELb1ELb1EEEEEEEEEvNT_6ParamsE --------------------------
	.section	.nv.info._ZN7cutlass13device_kernelIN5flash11enable_sm90INS1_16FlashAttnFwdSm90INS1_25CollectiveMainloopFwdSm90ILi2EN4cute5tupleIJNS5_1CILi1EEES8_S8_EEENS6_IJNS7_ILi128EEENS7_ILi96EEENS7_ILi64EEEEEELi256ENS_10bfloat16_tEfNS_4arch4Sm90ELb1ELb0ELb1ELb1ELb1ELb0ELb0ELb1ELb0ELb1ELb1ELb0EEENS1_21CollectiveEpilogueFwdINS6_IJSA_NS7_ILi256EEESB_EEES9_SE_SG_Li256ELb1ELb1ELb1ELb0EEENS1_36VarlenDynamicPersistentTileSchedulerILi128ELi96ELi256ELi128ELb1ELb1ELb1ELb1ELb1ELb1EEEEEEEEEvNT_6ParamsE,"",@"SHT_CUDA_INFO"
	.sectionflags	@""
	.align	4


	//----- nvinfo : EIATTR_CUDA_API_VERSION
	.align		4
        /*0000*/ 	.byte	0x04, 0x37
        /*0002*/ 	.short	(.L_774 - .L_773)
.L_773:
        /*0004*/ 	.word	0x00000082


	//----- nvinfo : EIATTR_KPARAM_INFO
	.align		4
.L_774:
        /*0008*/ 	.byte	0x04, 0x17
        /*000a*/ 	.short	(.L_776 - .L_775)
.L_775:
        /*000c*/ 	.word	0x00000000
        /*0010*/ 	.short	0x0000
        /*0012*/ 	.short	0x0000
        /*0014*/ 	.byte	0x00, 0xf0, 0x01, 0x2a


	//----- nvinfo : EIATTR_SPARSE_MMA_MASK
	.align		4
.L_776:
        /*0018*/ 	.byte	0x03, 0x50
        /*001a*/ 	.short	0x0000


	//----- nvinfo : EIATTR_MAXREG_COUNT
	.align		4
        /*001c*/ 	.byte	0x03, 0x1b
        /*001e*/ 	.short	0x00a8


	//----- nvinfo : EIATTR_MERCURY_ISA_VERSION
	.align		4
        /*0020*/ 	.byte	0x03, 0x5f
        /*0022*/ 	.short	0x0101


	//----- nvinfo : EIATTR_VRC_CTA_INIT_COUNT
	.align		4
        /*0024*/ 	.byte	0x02, 0x4a
	.zero		1
	.zero		1


	//----- nvinfo : EIATTR_EXIT_INSTR_OFFSETS
	.align		4
        /*0028*/ 	.byte	0x04, 0x1c
        /*002a*/ 	.short	(.L_778 - .L_777)


	//   ....[0]....
.L_777:
        /*002c*/ 	.word	0x00000010


	//----- nvinfo : EIATTR_MAX_THREADS
	.align		4
.L_778:
        /*0030*/ 	.byte	0x04, 0x05
        /*0032*/ 	.short	(.L_780 - .L_779)
.L_779:
        /*0034*/ 	.word	0x00000180
        /*0038*/ 	.word	0x00000001
        /*003c*/ 	.word	0x00000001


	//----- nvinfo : EIATTR_CBANK_PARAM_SIZE
	.align		4
.L_780:
        /*0040*/ 	.byte	0x03, 0x19
        /*0042*/ 	.short	0x0a80


	//----- nvinfo : EIATTR_PARAM_CBANK
	.align		4
        /*0044*/ 	.byte	0x04, 0x0a
        /*0046*/ 	.short	(.L_782 - .L_781)
	.align		4
.L_781:
        /*0048*/ 	.word	index@(.nv.constant0._ZN7cutlass13device_kernelIN5flash11enable_sm90INS1_16FlashAttnFwdSm90INS1_25CollectiveMainloopFwdSm90ILi2EN4cute5tupleIJNS5_1CILi1EEES8_S8_EEENS6_IJNS7_ILi128EEENS7_ILi96EEENS7_ILi64EEEEEELi256ENS_10bfloat16_tEfNS_4arch4Sm90ELb1ELb0ELb1ELb1ELb1ELb0ELb0ELb1ELb0ELb1ELb1ELb0EEENS1_21CollectiveEpilogueFwdINS6_IJSA_NS7_ILi256EEESB_EEES9_SE_SG_Li256ELb1ELb1ELb1ELb0EEENS1_36VarlenDynamicPersistentTileSchedulerILi128ELi96ELi256ELi128ELb1ELb1ELb1ELb1ELb1ELb1EEEEEEEEEvNT_6ParamsE)
        /*004c*/ 	.short	0x0380
        /*004e*/ 	.short	0x0a80


	//----- nvinfo : EIATTR_SW_WAR
	.align		4
.L_782:
        /*0050*/ 	.byte	0x04, 0x36
        /*0052*/ 	.short	(.L_784 - .L_783)
.L_783:
        /*0054*/ 	.word	0x00000008
.L_784:


//--------------------- .nv.info._ZN7cutlass13device_kernelIN5flash11enable_sm90INS1_16FlashAttnFwdSm90INS1_25CollectiveMainloopFwdSm90ILi2EN4cute5tupleIJNS5_1CILi1EEES8_S8_EEENS6_IJNS7_ILi128EEENS7_ILi96EEENS7_ILi64EEEEEELi256ENS_10bfloat16_tEfNS_4arch4Sm90ELb1ELb0ELb1ELb1ELb1ELb1ELb0ELb1ELb0ELb1ELb1ELb0EEENS1_21CollectiveEpilogueFwdINS6_IJSA_NS7_ILi256EEESB_EEES9_SE_SG_Li256ELb1ELb1ELb1ELb0EEENS1_36VarlenDynamicPersistentTileSchedulerILi128ELi96ELi256ELi128ELb1ELb1ELb1ELb1ELb1ELb1EEEEEEEEEvNT_6ParamsE --------------------------
	.section	.nv.info._ZN7cutlass13device_kernelIN5flash11enable_sm90INS1_16FlashAttnFwdSm90INS1_25CollectiveMainloopFwdSm90ILi2EN4cute5tupleIJNS5_1CILi1EEES8_S8_EEENS6_IJNS7_ILi128EEENS7_ILi96EEENS7_ILi64EEEEEELi256ENS_10bfloat16_tEfNS_4arch4Sm90ELb1ELb0ELb1ELb1ELb1ELb1ELb0ELb1ELb0ELb1ELb1ELb0EEENS1_21CollectiveEpilogueFwdINS6_IJSA_NS7_ILi256EEESB_EEES9_SE_SG_Li256ELb1ELb1ELb1ELb0EEENS1_36VarlenDynamicPersistentTileSchedulerILi128ELi96ELi256ELi128ELb1ELb1ELb1ELb1ELb1ELb1EEEEEEEEEvNT_6ParamsE,"",@"SHT_CUDA_INFO"
	.sectionflags	@""
	.align	4


	//----- nvinfo : EIATTR_CUDA_API_VERSION
	.align		4
        /*0000*/ 	.byte	0x04, 0x37
        /*0002*/ 	.short	(.L_786 - .L_785)
.L_785:
        /*0004*/ 	.word	0x00000082


	//----- nvinfo : EIATTR_KPARAM_INFO
	.align		4
.L_786:
        /*0008*/ 	.byte	0x04, 0x17
        /*000a*/ 	.short	(.L_788 - .L_787)
.L_787:
        /*000c*/ 	.word	0x00000000
        /*0010*/ 	.short	0x0000
        /*0012*/ 	.short	0x0000
        /*0014*/ 	.byte	0x00, 0xf0, 0x01, 0x2a


	//----- nvinfo : EIATTR_SPARSE_MMA_MASK
	.align		4
.L_788:
        /*0018*/ 	.byte	0x03, 0x50
        /*001a*/ 	.short	0x0000


	//----- nvinfo : EIATTR_MAXREG_COUNT
	.align		4
        /*001c*/ 	.byte	0x03, 0x1b
        /*001e*/ 	.short	0x00a8


	//----- nvinfo : EIATTR_MERCURY_ISA_VERSION
	.align		4
        /*0020*/ 	.byte	0x03, 0x5f
        /*0022*/ 	.short	0x0101


	//----- nvinfo : EIATTR_VRC_CTA_INIT_COUNT
	.align		4
        /*0024*/ 	.byte	0x02, 0x4a
	.zero		1
	.zero		1


	//----- nvinfo : EIATTR_EXIT_INSTR_OFFSETS
	.align		4
        /*0028*/ 	.byte	0x04, 0x1c
        /*002a*/ 	.short	(.L_790 - .L_789)


	//   ....[0]....
.L_789:
        /*002c*/ 	.word	0x00000010


	//----- nvinfo : EIATTR_MAX_THREADS
	.align		4
.L_790:
        /*0030*/ 	.byte	0x04, 0x05
        /*0032*/ 	.short	(.L_792 - .L_791)
.L_791:
        /*0034*/ 	.word	0x00000180
        /*0038*/ 	.word	0x00000001
        /*003c*/ 	.word	0x00000001


	//----- nvinfo : EIATTR_CBANK_PARAM_SIZE
	.align		4
.L_792:
        /*0040*/ 	.byte	0x03, 0x19
        /*0042*/ 	.short	0x0a80


	//----- nvinfo : EIATTR_PARAM_CBANK
	.align		4
        /*0044*/ 	.byte	0x04, 0x0a
        /*0046*/ 	.short	(.L_794 - .L_793)
	.align		4
.L_793:
        /*0048*/ 	.word	index@(.nv.constant0._ZN7cutlass13device_kernelIN5flash11enable_sm90INS1_16FlashAttnFwdSm90INS1_25CollectiveMainloopFwdSm90ILi2EN4cute5tupleIJNS5_1CILi1EEES8_S8_EEENS6_IJNS7_ILi128EEENS7_ILi96EEENS7_ILi64EEEEEELi256ENS_10bfloat16_tEfNS_4arch4Sm90ELb1ELb0ELb1ELb1ELb1ELb1ELb0ELb1ELb0ELb1ELb1ELb0EEENS1_21CollectiveEpilogueFwdINS6_IJSA_NS7_ILi256EEESB_EEES9_SE_SG_Li256ELb1ELb1ELb1ELb0EEENS1_36VarlenDynamicPersistentTileSchedulerILi128ELi96ELi256ELi128ELb1ELb1ELb1ELb1ELb1ELb1EEEEEEEEEvNT_6ParamsE)
        /*004c*/ 	.short	0x0380
        /*004e*/ 	.short	0x0a80


	//----- nvinfo : EIATTR_SW_WAR
	.align		4
.L_794:
        /*0050*/ 	.byte	0x04, 0x36
        /*0052*/ 	.short	(.L_796 - .L_795)
.L_795:
        /*0054*/ 	.word	0x00000008
.L_796:


//--------------------- .nv.info._ZN7cutlass13device_kernelIN5flash11enable_sm90INS1_16FlashAttnFwdSm90INS1_25CollectiveMainloopFwdSm90ILi2EN4cute5tupleIJNS5_1CILi1EEES8_S8_EEENS6_IJNS7_ILi128EEENS7_ILi96EEENS7_ILi64EEEEEELi256ENS_10bfloat16_tEfNS_4arch4Sm90ELb1ELb0ELb1ELb1ELb1ELb0ELb1ELb1ELb0ELb1ELb1ELb0EEENS1_21CollectiveEpilogueFwdINS6_IJSA_NS7_ILi256EEESB_EEES9_SE_SG_Li256ELb1ELb1ELb1ELb0EEENS1_36VarlenDynamicPersistentTileSchedulerILi128ELi96ELi256ELi128ELb1ELb1ELb1ELb1ELb1ELb1EEEEEEEEEvNT_6ParamsE --------------------------
	.section	.nv.info._ZN7cutlass13device_kernelIN5flash11enable_sm90INS1_16FlashAttnFwdSm90INS1_25CollectiveMainloopFwdSm90ILi2EN4cute5tupleIJNS5_1CILi1EEES8_S8_EEENS6_IJNS7_ILi128EEENS7_ILi96EEENS7_ILi64EEEEEELi256ENS_10bfloat16_tEfNS_4arch4Sm90ELb1ELb0ELb1ELb1ELb1ELb0ELb1ELb1ELb0ELb1ELb1ELb0EEENS1_21CollectiveEpilogueFwdINS6_IJSA_NS7_ILi256EEESB_EEES9_SE_SG_Li256ELb1ELb1ELb1ELb0EEENS1_36VarlenDynamicPersistentTileSchedulerILi128ELi96ELi256ELi128ELb1ELb1ELb1ELb1ELb1ELb1EEEEEEEEEvNT_6ParamsE,"",@"SHT_CUDA_INFO"
	.sectionflags	@""
	.align	4


	//----- nvinfo : EIATTR_CUDA_API_VERSION
	.align		4
        /*0000*/ 	.byte	0x04, 0x37
        /*0002*/ 	.short	(.L_798 - .L_797)
.L_797:
        /*0004*/ 	.word	0x00000082


	//----- nvinfo : EIATTR_KPARAM_INFO
	.align		4
.L_798:
        /*0008*/ 	.byte	0x04, 0x17
        /*000a*/ 	.short	(.L_800 - .L_799)
.L_799:
        /*000c*/ 	.word	0x00000000
        /*0010*/ 	.short	0x0000
        /*0012*/ 	.short	0x0000
        /*0014*/ 	.byte	0x00, 0xf0, 0x01, 0x2e


	//----- nvinfo : EIATTR_SPARSE_MMA_MASK
	.align		4
.L_800:
        /*0018*/ 	.byte	0x03, 0x50
        /*001a*/ 	.short	0x0000


	//----- nvinfo : EIATTR_MAXREG_COUNT
	.align		4
        /*001c*/ 	.byte	0x03, 0x1b
        /*001e*/ 	.short	0x00a8


	//----- nvinfo : EIATTR_MERCURY_ISA_VERSION
	.align		4
        /*0020*/ 	.byte	0x03, 0x5f
        /*0022*/ 	.short	0x0101


	//----- nvinfo : EIATTR_VRC_CTA_INIT_COUNT
	.align		4
        /*0024*/ 	.byte	0x02, 0x4a
	.zero		1
	.zero		1


	//----- nvinfo : EIATTR_EXIT_INSTR_OFFSETS
	.align		4
        /*0028*/ 	.byte	0x04, 0x1c
        /*002a*/ 	.short	(.L_802 - .L_801)


	//   ....[0]....
.L_801:
        /*002c*/ 	.word	0x00000010


	//----- nvinfo : EIATTR_MAX_THREADS
	.align		4
.L_802:
        /*0030*/ 	.byte	0x04, 0x05
        /*0032*/ 	.short	(.L_804 - .L_803)
.L_803:
        /*0034*/ 	.word	0x00000180
        /*0038*/ 	.word	0x00000001
        /*003c*/ 	.word	0x00000001


	//----- nvinfo : EIATTR_CBANK_PARAM_SIZE
	.align		4
.L_804:
        /*0040*/ 	.byte	0x03, 0x19
        /*0042*/ 	.short	0x0b80


	//----- nvinfo : EIATTR_PARAM_CBANK
	.align		4
        /*0044*/ 	.byte	0x04, 0x0a
        /*0046*/ 	.short	(.L_806 - .L_805)
	.align		4
.L_805:
        /*0048*/ 	.word	index@(.nv.constant0._ZN7cutlass13device_kernelIN5flash11enable_sm90INS1_16FlashAttnFwdSm90INS1_25CollectiveMainloopFwdSm90ILi2EN4cute5tupleIJNS5_1CILi1EEES8_S8_EEENS6_IJNS7_ILi128EEENS7_ILi96EEENS7_ILi64EEEEEELi256ENS_10bfloat16_tEfNS_4arch4Sm90ELb1ELb0ELb1ELb1ELb1ELb0ELb1ELb1ELb0ELb1ELb1ELb0EEENS1_21CollectiveEpilogueFwdINS6_IJSA_NS7_ILi256EEESB_EEES9_SE_SG_Li256ELb1ELb1ELb1ELb0EEENS1_36VarlenDynamicPersistentTileSchedulerILi128ELi96ELi256ELi128ELb1ELb1ELb1ELb1ELb1ELb1EEEEEEEEEvNT_6ParamsE)
        /*004c*/ 	.short	0x0380
        /*004e*/ 	.short	0x0b80


	//----- nvinfo : EIATTR_SW_WAR
	.align		4
.L_806:
        /*0050*/ 	.byte	0x04, 0x36
        /*0052*/ 	.short	(.L_808 - .L_807)
.L_807:
        /*0054*/ 	.word	0x00000008
.L_808:


//--------------------- .nv.info._ZN7cutlass13device_kernelIN5flash11enable_sm90INS1_16FlashAttnFwdSm90INS1_25CollectiveMainloopFwdSm90ILi2EN4cute5tupleIJNS5_1CILi1EEES8_S8_EEENS6_IJNS7_ILi128EEENS7_ILi96EEENS7_ILi64EEEEEELi256ENS_10bfloat16_tEfNS_4arch4Sm90ELb1ELb0ELb1ELb1ELb1ELb1ELb1ELb1ELb0ELb1ELb1ELb0EEENS1_21CollectiveEpilogueFwdINS6_IJSA_NS7_ILi256EEESB_EEES9_SE_SG_Li256ELb1ELb1ELb1ELb0EEENS1_36VarlenDynamicPersistentTileSchedulerILi128ELi96ELi256ELi128ELb1ELb1ELb1ELb1ELb1ELb1EEEEEEEEEvNT_6ParamsE --------------------------
	.section	.nv.info._ZN7cutlass13device_kernelIN5flash11enable_sm90INS1_16FlashAttnFwdSm90INS1_25CollectiveMainloopFwdSm90ILi2EN4cute5tupleIJNS5_1CILi1EEES8_S8_EEENS6_IJNS7_ILi128EEENS7_ILi96EEENS7_ILi64EEEEEELi256ENS_10bfloat16_tEfNS_4arch4Sm90ELb1ELb0ELb1ELb1ELb1ELb1ELb1ELb1ELb0ELb1ELb1ELb0EEENS1_21CollectiveEpilogueFwdINS6_IJSA_NS7_ILi256EEESB_EEES9_SE_SG_Li256ELb1ELb1ELb1ELb0EEENS1_36VarlenDynamicPersistentTileSchedulerILi128ELi96ELi256ELi128ELb1ELb1ELb1ELb1ELb1ELb1EEEEEEEEEvNT_6ParamsE,"",@"SHT_CUDA_INFO"
	.sectionflags	@""
	.align	4


	//----- nvinfo : EIATTR_CUDA_API_VERSION
	.align		4
        /*0000*/ 	.byte	0x04, 0x37
        /*0002*/ 	.short	(.L_810 - .L_809)
.L_809:
        /*0004*/ 	.word	0x00000082


	//----- nvinfo : EIATTR_KPARAM_INFO
	.align		4
.L_810:
        /*0008*/ 	.byte	0x04, 0x17
        /*000a*/ 	.short	(.L_812 - .L_811)
.L_811:
        /*000c*/ 	.word	0x00000000
        /*0010*/ 	.short	0x0000
        /*0012*/ 	.short	0x0000
        /*0014*/ 	.byte	0x00, 0xf0, 0x01, 0x2e


	//----- nvinfo : EIATTR_SPARSE_MMA_MASK
	.align		4
.L_812:
        /*0018*/ 	.byte	0x03, 0x50
        /*001a*/ 	.short	0x0000


	//----- nvinfo : EIATTR_MAXREG_COUNT
	.align		4
        /*001c*/ 	.byte	0x03, 0x1b
        /*001e*/ 	.short	0x00a8


	//----- nvinfo : EIATTR_MERCURY_ISA_VERSION
	.align		4
        /*0020*/ 	.byte	0x03, 0x5f
        /*0022*/ 	.short	0x0101


	//----- nvinfo : EIATTR_VRC_CTA_INIT_COUNT
	.align		4
        /*0024*/ 	.byte	0x02, 0x4a
	.zero		1
	.zero		1


	//----- nvinfo : EIATTR_EXIT_INSTR_OFFSETS
	.align		4
        /*0028*/ 	.byte	0x04, 0x1c
        /*002a*/ 	.short	(.L_814 - .L_813)


	//   ....[0]....
.L_813:
        /*002c*/ 	.word	0x00000010


	//----- nvinfo : EIATTR_MAX_THREADS
	.align		4
.L_814:
        /*0030*/ 	.byte	0x04, 0x05
        /*0032*/ 	.short	(.L_816 - .L_815)
.L_815:
        /*0034*/ 	.word	0x00000180
        /*0038*/ 	.word	0x00000001
        /*003c*/ 	.word	0x00000001


	//----- nvinfo : EIATTR_CBANK_PARAM_SIZE
	.align		4
.L_816:
        /*0040*/ 	.byte	0x03, 0x19
        /*0042*/ 	.short	0x0b80


	//----- nvinfo : EIATTR_PARAM_CBANK
	.align		4
        /*0044*/ 	.byte	0x04, 0x0a
        /*0046*/ 	.short	(.L_818 - .L_817)
	.align		4
.L_817:
        /*0048*/ 	.word	index@(.nv.constant0._ZN7cutlass13device_kernelIN5flash11enable_sm90INS1_16FlashAttnFwdSm90INS1_25CollectiveMainloopFwdSm90ILi2EN4cute5tupleIJNS5_1CILi1EEES8_S8_EEENS6_IJNS7_ILi128EEENS7_ILi96EEENS7_ILi64EEEEEELi256ENS_10bfloat16_tEfNS_4arch4Sm90ELb1ELb0ELb1ELb1ELb1ELb1ELb1ELb1ELb0ELb1ELb1ELb0EEENS1_21CollectiveEpilogueFwdINS6_IJSA_NS7_ILi256EEESB_EEES9_SE_SG_Li256ELb1ELb1ELb1ELb0EEENS1_36VarlenDynamicPersistentTileSchedulerILi128ELi96ELi256ELi128ELb1ELb1ELb1ELb1ELb1ELb1EEEEEEEEEvNT_6ParamsE)
        /*004c*/ 	.short	0x0380
        /*004e*/ 	.short	0x0b80


	//----- nvinfo : EIATTR_SW_WAR
	.align		4
.L_818:
        /*0050*/ 	.byte	0x04, 0x36
        /*0052*/ 	.short	(.L_820 - .L_819)
.L_819:
        /*0054*/ 	.word	0x00000008
.L_820:


//--------------------- .nv.callgraph             --------------------------
	.section	.nv.callgraph,"",@"SHT_CUDA_CALLGRAPH"
	.align	4
	.sectionentsize	8
	.align		4
        /*0000*/ 	.word	0x00000000
	.align		4
        /*0004*/ 	.word	0xffffffff
	.align		4
        /*0008*/ 	.word	0x00000000
	.align		4
        /*000c*/ 	.word	0xfffffffe
	.align		4
        /*0010*/ 	.word	0x00000000
	.align		4
        /*0014*/ 	.word	0xfffffffd
	.align		4
        /*0018*/ 	.word	0x00000000
	.align		4
        /*001c*/ 	.word	0xfffffffc


//--------------------- .nv.constant4             --------------------------
	.section	.nv.constant4,"a",@progbits
	.align	8
	.align		8
.nv.constant4:
        /*0000*/ 	.dword	_ZN87_INTERNAL_fb8486b2_51_flash_fwd_hdimdiff_bf16_paged_split_softcap_sm90_cu_21e1f8cb_36034cuda3std3__45__cpo5beginE
	.align		8
        /*0008*/ 	.dword	_ZN87_INTERNAL_fb8486b2_51_flash_fwd_hdimdiff_bf16_paged_split_softcap_sm90_cu_21e1f8cb_36034cuda3std3__45__cpo3endE
	.align		8
        /*0010*/ 	.dword	_ZN87_INTERNAL_fb8486b2_51_flash_fwd_hdimdiff_bf16_paged_split_softcap_sm90_cu_21e1f8cb_36034cuda3std3__45__cpo6cbeginE
	.align		8
        /*0018*/ 	.dword	_ZN87_INTERNAL_fb8486b2_51_flash_fwd_hdimdiff_bf16_paged_split_softcap_sm90_cu_21e1f8cb_36034cuda3std3__45__cpo4cendE
	.align		8
        /*0020*/ 	.dword	_ZN87_INTERNAL_fb8486b2_51_flash_fwd_hdimdiff_bf16_paged_split_softcap_sm90_cu_21e1f8cb_36034cuda3std3__489_GLOBAL__N__fb8486b2_51_flash_fwd_hdimdiff_bf16_paged_split_softcap_sm90_cu_21e1f8cb_36036ignoreE
	.align		8
        /*0028*/ 	.dword	_ZN87_INTERNAL_fb8486b2_51_flash_fwd_hdimdiff_bf16_paged_split_softcap_sm90_cu_21e1f8cb_36034cuda3std3__419piecewise_constructE
	.align		8
        /*0030*/ 	.dword	_ZN87_INTERNAL_fb8486b2_51_flash_fwd_hdimdiff_bf16_paged_split_softcap_sm90_cu_21e1f8cb_36034cuda3std3__48in_placeE
	.align		8
        /*0038*/ 	.dword	_ZN87_INTERNAL_fb8486b2_51_flash_fwd_hdimdiff_bf16_paged_split_softcap_sm90_cu_21e1f8cb_36034cuda3std6ranges3__45__cpo4swapE
	.align		8
        /*0040*/ 	.dword	_ZN87_INTERNAL_fb8486b2_51_flash_fwd_hdimdiff_bf16_paged_split_softcap_sm90_cu_21e1f8cb_36034cuda3std6ranges3__45__cpo9iter_moveE
	.align		8
        /*0048*/ 	.dword	_ZN87_INTERNAL_fb8486b2_51_flash_fwd_hdimdiff_bf16_paged_split_softcap_sm90_cu_21e1f8cb_36034cute7productE
	.align		8
        /*0050*/ 	.dword	_ZN87_INTERNAL_fb8486b2_51_flash_fwd_hdimdiff_bf16_paged_split_softcap_sm90_cu_21e1f8cb_36034cute1_E


//--------------------- .text._ZN7cutlass13device_kernelIN5flash11enable_sm90INS1_16FlashAttnFwdSm90INS1_25CollectiveMainloopFwdSm90ILi2EN4cute5tupleIJNS5_1CILi1EEES8_S8_EEENS6_IJNS7_ILi128EEENS7_ILi96EEENS7_ILi192EEEEEELi128ENS_10bfloat16_tEfNS_4arch4Sm90ELb0ELb0ELb1ELb0ELb1ELb0ELb0ELb1ELb1ELb1ELb1ELb0EEENS1_21CollectiveEpilogueFwdINS6_IJSA_SA_SB_EEES9_SE_SG_Li256ELb0ELb1ELb1ELb0EEENS1_19SingleTileSchedulerILb0ELb1ELb1ELi128EEEEEEEEEvNT_6ParamsE --------------------------
	.section	.text._ZN7cutlass13device_kernelIN5flash11enable_sm90INS1_16FlashAttnFwdSm90INS1_25CollectiveMainloopFwdSm90ILi2EN4cute5tupleIJNS5_1CILi1EEES8_S8_EEENS6_IJNS7_ILi128EEENS7_ILi96EEENS7_ILi192EEEEEELi128ENS_10bfloat16_tEfNS_4arch4Sm90ELb0ELb0ELb1ELb0ELb1ELb0ELb0ELb1ELb1ELb1ELb1ELb0EEENS1_21CollectiveEpilogueFwdINS6_IJSA_SA_SB_EEES9_SE_SG_Li256ELb0ELb1ELb1ELb0EEENS1_19SingleTileSchedulerILb0ELb1ELb1ELi128EEEEEEEEEvNT_6ParamsE,"ax",@progbits
	.align	128
.text._ZN7cutlass13device_kernelIN5flash11enable_sm90INS1_16FlashAttnFwdSm90INS1_25CollectiveMainloopFwdSm90ILi2EN4cute5tupleIJNS5_1CILi1EEES8_S8_EEENS6_IJNS7_ILi128EEENS7_ILi96EEENS7_ILi192EEEEEELi128ENS_10bfloat16_tEfNS_4arch4Sm90ELb0ELb0ELb1ELb0ELb1ELb0ELb0ELb1ELb1ELb1ELb1ELb0EEENS1_21CollectiveEpilogueFwdINS6_IJSA_SA_SB_EEES9_SE_SG_Li256ELb0ELb1ELb1ELb0EEENS1_19SingleTileSchedulerILb0ELb1ELb1ELi128EEEEEEEEEvNT_6ParamsE:
        .type           _ZN7cutlass13device_kernelIN5flash11enable_sm90INS1_16FlashAttnFwdSm90INS1_25CollectiveMainloopFwdSm90ILi2EN4cute5tupleIJNS5_1CILi1EEES8_S8_EEENS6_IJNS7_ILi128EEENS7_ILi96EEENS7_ILi192EEEEEELi128ENS_10bfloat16_tEfNS_4arch4Sm90ELb0ELb0ELb1ELb0ELb1ELb0ELb0ELb1ELb1ELb1ELb1ELb0EEENS1_21CollectiveEpilogueFwdINS6_IJSA_SA_SB_EEES9_SE_SG_Li256ELb0ELb1ELb1ELb0EEENS1_19SingleTileSchedulerILb0ELb1ELb1ELi128EEEEEEEEEvNT_6ParamsE,@function
        .size           _ZN7cutlass13device_kernelIN5flash11enable_sm90INS1_16FlashAttnFwdSm90INS1_25CollectiveMainloopFwdSm90ILi2EN4cute5tupleIJNS5_1CILi1EEES8_S8_EEENS6_IJNS7_ILi128EEENS7_ILi96EEENS7_ILi192EEEEEELi128ENS_10bfloat16_tEfNS_4arch4Sm90ELb0ELb0ELb1ELb0ELb1ELb0ELb0ELb1ELb1ELb1ELb1ELb0EEENS1_21CollectiveEpilogueFwdINS6_IJSA_SA_SB_EEES9_SE_SG_Li256ELb0ELb1ELb1ELb0EEENS1_19SingleTileSchedulerILb0ELb1ELb1ELi128EEEEEEEEEvNT_6ParamsE,(.L_x_45 - _ZN7cutlass13device_kernelIN5flash11enable_sm90INS1_16FlashAttnFwdSm90INS1_25CollectiveMainloopFwdSm90ILi2EN4cute5tupleIJNS5_1CILi1EEES8_S8_EEENS6_IJNS7_ILi128EEENS7_ILi96EEENS7_ILi192EEEEEELi128ENS_10bfloat16_tEfNS_4arch4Sm90ELb0ELb0ELb1ELb0ELb1ELb0ELb0ELb1ELb1ELb1ELb1ELb0EEENS1_21CollectiveEpilogueFwdINS6_IJSA_SA_SB_EEES9_SE_SG_Li256ELb0ELb1ELb1ELb0EEENS1_19SingleTileSchedulerILb0ELb1ELb1ELi128EEEEEEEEEvNT_6ParamsE)
        .other          _ZN7cutlass13device_kernelIN5flash11enable_sm90INS1_16FlashAttnFwdSm90INS1_25CollectiveMainloopFwdSm90ILi2EN4cute5tupleIJNS5_1CILi1EEES8_S8_EEENS6_IJNS7_ILi128EEENS7_ILi96EEENS7_ILi192EEEEEELi128ENS_10bfloat16_tEfNS_4arch4Sm90ELb0ELb0ELb1ELb0ELb1ELb0ELb0ELb1ELb1ELb1ELb1ELb0EEENS1_21CollectiveEpilogueFwdINS6_IJSA_SA_SB_EEES9_SE_SG_Li256ELb0ELb1ELb1ELb0EEENS1_19SingleTileSchedulerILb0ELb1ELb1ELi128EEEEEEEEEvNT_6ParamsE,@"STO_CUDA_ENTRY STV_DEFAULT"
_ZN7cutlass13device_kernelIN5flash11enable_sm90INS1_16FlashAttnFwdSm90INS1_25CollectiveMainloopFwdSm90ILi2EN4cute5tupleIJNS5_1CILi1EEES8_S8_EEENS6_IJNS7_ILi128EEENS7_ILi96EEENS7_ILi192EEEEEELi128ENS_10bfloat16_tEfNS_4arch4Sm90ELb0ELb0ELb1ELb0ELb1ELb0ELb0ELb1ELb1ELb1ELb1ELb0EEENS1_21CollectiveEpilogueFwdINS6_IJSA_SA_SB_EEES9_SE_SG_Li256ELb0ELb1ELb1ELb0EEENS1_19SingleTileSchedulerILb0ELb1ELb1ELi128EEEEEEEEEvNT_6ParamsE:
[----:B------:R-:W-:Y:S01]  /*0000*/  LDC R1, c[0x0][0x37c] ;  /* 0x0000df00ff017b82 */ /* 0x000fe20000000800 */
[----:B------:R-:W-:Y:S05]  /*0010*/  EXIT ;  /* 0x000000000000794d */ /* 0x000fea0003800000 */
.L_x_0:
[----:B------:R-:W-:-:S00]  /*0020*/  BRA `(.L_x_0) ;  /* 0xfffffffc00fc7947 */ /* 0x000fc0000383ffff */
[----:B------:R-:W-:-:S00]  /*0030*/  NOP ;  /* 0x0000000000007918 */ /* 0x000fc00000000000 */
        /* <DEDUP_REMOVED lines=12> */
.L_x_45:


//--------------------- .text._ZN7cutlass13device_kernelIN5flash11enable_sm90INS1_16FlashAttnFwdSm90INS1_25CollectiveMainloopFwdSm90ILi2EN4cute5tupleIJNS5_1CILi1EEES8_S8_EEENS6_IJNS7_ILi128EEENS7_ILi96EEENS7_ILi192EEEEEELi128ENS_10bfloat16_tEfNS_4arch4Sm90ELb0ELb0ELb1ELb1ELb1ELb0ELb0ELb1ELb1ELb1ELb1ELb0EEENS1_21CollectiveEpilogueFwdINS6_IJSA_SA_SB_EEES9_SE_SG_Li256ELb1ELb1ELb1ELb0EEENS1_36VarlenDynamicPersistentTileSchedulerILi128ELi96ELi256ELi128ELb1ELb1ELb1ELb0ELb1ELb1EEEEEEEEEvNT_6ParamsE --------------------------
	.section	.text._ZN7cutlass13device_kernelIN5flash11enable_sm90INS1_16FlashAttnFwdSm90INS1_25CollectiveMainloopFwdSm90ILi2EN4cute5tupleIJNS5_1CILi1EEES8_S8_EEENS6_IJNS7_ILi128EEENS7_ILi96EEENS7_ILi192EEEEEELi128ENS_10bfloat16_tEfNS_4arch4Sm90ELb0ELb0ELb1ELb1ELb1ELb0ELb0ELb1ELb1ELb1ELb1ELb0EEENS1_21CollectiveEpilogueFwdINS6_IJSA_SA_SB_EEES9_SE_SG_Li256ELb1ELb1ELb1ELb0EEENS1_36VarlenDynamicPersistentTileSchedulerILi128ELi96ELi256ELi128ELb1ELb1ELb1ELb0ELb1ELb1EEEEEEEEEvNT_6ParamsE,"ax",@progbits
	.align	128
.text._ZN7cutlass13device_kernelIN5flash11enable_sm90INS1_16FlashAttnFwdSm90INS1_25CollectiveMainloopFwdSm90ILi2EN4cute5tupleIJNS5_1CILi1EEES8_S8_EEENS6_IJNS7_ILi128EEENS7_ILi96EEENS7_ILi192EEEEEELi128ENS_10bfloat16_tEfNS_4arch4Sm90ELb0ELb0ELb1ELb1ELb1ELb0ELb0ELb1ELb1ELb1ELb1ELb0EEENS1_21CollectiveEpilogueFwdINS6_IJSA_SA_SB_EEES9_SE_SG_Li256ELb1ELb1ELb1ELb0EEENS1_36VarlenDynamicPersistentTileSchedulerILi128ELi96ELi256ELi128ELb1ELb1ELb1ELb0ELb1ELb1EEEEEEEEEvNT_6ParamsE:
        .type           _ZN7cutlass13device_kernelIN5flash11enable_sm90INS1_16FlashAttnFwdSm90INS1_25CollectiveMainloopFwdSm90ILi2EN4cute5tupleIJNS5_1CILi1EEES8_S8_EEENS6_IJNS7_ILi128EEENS7_ILi96EEENS7_ILi192EEEEEELi128ENS_10bfloat16_tEfNS_4arch4Sm90ELb0ELb0ELb1ELb1ELb1ELb0ELb0ELb1ELb1ELb1ELb1ELb0EEENS1_21CollectiveEpilogueFwdINS6_IJSA_SA_SB_EEES9_SE_SG_Li256ELb1ELb1ELb1ELb0EEENS1_36VarlenDynamicPersistentTileSchedulerILi128ELi96ELi256ELi128ELb1ELb1ELb1ELb0ELb1ELb1EEEEEEEEEvNT_6ParamsE,@function
        .size           _ZN7cutlass13device_kernelIN5flash11enable_sm90INS1_16FlashAttnFwdSm90INS1_25CollectiveMainloopFwdSm90ILi2EN4cute5tupleIJNS5_1CILi1EEES8_S8_EEENS6_IJNS7_ILi128EEENS7_ILi96EEENS7_ILi192EEEEEELi128ENS_10bfloat16_tEfNS_4arch4Sm90ELb0ELb0ELb1ELb1ELb1ELb0ELb0ELb1ELb1ELb1ELb1ELb0EEENS1_21CollectiveEpilogueFwdINS6_IJSA_SA_SB_EEES9_SE_SG_Li256ELb1ELb1ELb1ELb0EEENS1_36VarlenDynamicPersistentTileSchedulerILi128ELi96ELi256ELi128ELb1ELb1ELb1ELb0ELb1ELb1EEEEEEEEEvNT_6ParamsE,(.L_x_46 - _ZN7cutlass13device_kernelIN5flash11enable_sm90INS1_16FlashAttnFwdSm90INS1_25CollectiveMainloopFwdSm90ILi2EN4cute5tupleIJNS5_1CILi1EEES8_S8_EEENS6_IJNS7_ILi128EEENS7_ILi96EEENS7_ILi192EEEEEELi128ENS_10bfloat16_tEfNS_4arch4Sm90ELb0ELb0ELb1ELb1ELb1ELb0ELb0ELb1ELb1ELb1ELb1ELb0EEENS1_21CollectiveEpilogueFwdINS6_IJSA_SA_SB_EEES9_SE_SG_Li256ELb1ELb1ELb1ELb0EEENS1_36VarlenDynamicPersistentTileSchedulerILi128ELi96ELi256ELi128ELb1ELb1ELb1ELb0ELb1ELb1EEEEEEEEEvNT_6ParamsE)
        .other          _ZN7cutlass13device_kernelIN5flash11enable_sm90INS1_16FlashAttnFwdSm90INS1_25CollectiveMainloopFwdSm90ILi2EN4cute5tupleIJNS5_1CILi1EEES8_S8_EEENS6_IJNS7_ILi128EEENS7_ILi96EEENS7_ILi192EEEEEELi128ENS_10bfloat16_tEfNS_4arch4Sm90ELb0ELb0ELb1ELb1ELb1ELb0ELb0ELb1ELb1ELb1ELb1ELb0EEENS1_21CollectiveEpilogueFwdINS6_IJSA_SA_SB_EEES9_SE_SG_Li256ELb1ELb1ELb1ELb0EEENS1_36VarlenDynamicPersistentTileSchedulerILi128ELi96ELi256ELi128ELb1ELb1ELb1ELb0ELb1ELb1EEEEEEEEEvNT_6ParamsE,@"STO_CUDA_ENTRY STV_DEFAULT"
_ZN7cutlass13device_kernelIN5flash11enable_sm90INS1_16FlashAttnFwdSm90INS1_25CollectiveMainloopFwdSm90ILi2EN4cute5tupleIJNS5_1CILi1EEES8_S8_EEENS6_IJNS7_ILi128EEENS7_ILi96EEENS7_ILi192EEEEEELi128ENS_10bfloat16_tEfNS_4arch4Sm90ELb0ELb0ELb1ELb1ELb1ELb0ELb0ELb1ELb1ELb1ELb1ELb0EEENS1_21CollectiveEpilogueFwdINS6_IJSA_SA_SB_EEES9_SE_SG_Li256ELb1ELb1ELb1ELb0EEENS1_36VarlenDynamicPersistentTileSchedulerILi128ELi96ELi256ELi128ELb1ELb1ELb1ELb0ELb1ELb1EEEEEEEEEvNT_6ParamsE:
[----:B------:R-:W-:Y:S01]  /*0000*/  LDC R1, c[0x0][0x37c] ;  /* 0x0000df00ff017b82 */ /* 0x000fe20000000800 */
[----:B------:R-:W-:Y:S05]  /*0010*/  EXIT ;  /* 0x000000000000794d */ /* 0x000fea0003800000 */
.L_x_1:
        /* <DEDUP_REMOVED lines=14> */
.L_x_46:


//--------------------- .text._ZN7cutlass13device_kernelIN5flash11enable_sm90INS1_16FlashAttnFwdSm90INS1_25CollectiveMainloopFwdSm90ILi2EN4cute5tupleIJNS5_1CILi1EEES8_S8_EEENS6_IJNS7_ILi128EEENS7_ILi96EEENS7_ILi192EEEEEELi128ENS_10bfloat16_tEfNS_4arch4Sm90ELb0ELb0ELb1ELb1ELb1ELb1ELb0ELb1ELb1ELb1ELb1ELb0EEENS1_21CollectiveEpilogueFwdINS6_IJSA_SA_SB_EEES9_SE_SG_Li256ELb1ELb1ELb1ELb0EEENS1_36VarlenDynamicPersistentTileSchedulerILi128ELi96ELi256ELi128ELb1ELb1ELb1ELb0ELb1ELb1EEEEEEEEEvNT_6ParamsE --------------------------
	.section	.text._ZN7cutlass13device_kernelIN5flash11enable_sm90INS1_16FlashAttnFwdSm90INS1_25CollectiveMainloopFwdSm90ILi2EN4cute5tupleIJNS5_1CILi1EEES8_S8_EEENS6_IJNS7_ILi128EEENS7_ILi96EEENS7_ILi192EEEEEELi128ENS_10bfloat16_tEfNS_4arch4Sm90ELb0ELb0ELb1ELb1ELb1ELb1ELb0ELb1ELb1ELb1ELb1ELb0EEENS1_21CollectiveEpilogueFwdINS6_IJSA_SA_SB_EEES9_SE_SG_Li256ELb1ELb1ELb1ELb0EEENS1_36VarlenDynamicPersistentTileSchedulerILi128ELi96ELi256ELi128ELb1ELb1ELb1ELb0ELb1ELb1EEEEEEEEEvNT_6ParamsE,"ax",@progbits
	.align	128
.text._ZN7cutlass13device_kernelIN5flash11enable_sm90INS1_16FlashAttnFwdSm90INS1_25CollectiveMainloopFwdSm90ILi2EN4cute5tupleIJNS5_1CILi1EEES8_S8_EEENS6_IJNS7_ILi128EEENS7_ILi96EEENS7_ILi192EEEEEELi128ENS_10bfloat16_tEfNS_4arch4Sm90ELb0ELb0ELb1ELb1ELb1ELb1ELb0ELb1ELb1ELb1ELb1ELb0EEENS1_21CollectiveEpilogueFwdINS6_IJSA_SA_SB_EEES9_SE_SG_Li256ELb1ELb1ELb1ELb0EEENS1_36VarlenDynamicPersistentTileSchedulerILi128ELi96ELi256ELi128ELb1ELb1ELb1ELb0ELb1ELb1EEEEEEEEEvNT_6ParamsE:
        .type           _ZN7cutlass13device_kernelIN5flash11enable_sm90INS1_16FlashAttnFwdSm90INS1_25CollectiveMainloopFwdSm90ILi2EN4cute5tupleIJNS5_1CILi1EEES8_S8_EEENS6_IJNS7_ILi128EEENS7_ILi96EEENS7_ILi192EEEEEELi128ENS_10bfloat16_tEfNS_4arch4Sm90ELb0ELb0ELb1ELb1ELb1ELb1ELb0ELb1ELb1ELb1ELb1ELb0EEENS1_21CollectiveEpilogueFwdINS6_IJSA_SA_SB_EEES9_SE_SG_Li256ELb1ELb1ELb1ELb0EEENS1_36VarlenDynamicPersistentTileSchedulerILi128ELi96ELi256ELi128ELb1ELb1ELb1ELb0ELb1ELb1EEEEEEEEEvNT_6ParamsE,@function
        .size           _ZN7cutlass13device_kernelIN5flash11enable_sm90INS1_16FlashAttnFwdSm90INS1_25CollectiveMainloopFwdSm90ILi2EN4cute5tupleIJNS5_1CILi1EEES8_S8_EEENS6_IJNS7_ILi128EEENS7_ILi96EEENS7_ILi192EEEEEELi128ENS_10bfloat16_tEfNS_4arch4Sm90ELb0ELb0ELb1ELb1ELb1ELb1ELb0ELb1ELb1ELb1ELb1ELb0EEENS1_21CollectiveEpilogueFwdINS6_IJSA_SA_SB_EEES9_SE_SG_Li256ELb1ELb1ELb1ELb0EEENS1_36VarlenDynamicPersistentTileSchedulerILi128ELi96ELi256ELi128ELb1ELb1ELb1ELb0ELb1ELb1EEEEEEEEEvNT_6ParamsE,(.L_x_47 - _ZN7cutlass13device_kernelIN5flash11enable_sm90INS1_16FlashAttnFwdSm90INS1_25CollectiveMainloopFwdSm90ILi2EN4cute5tupleIJNS5_1CILi1EEES8_S8_EEENS6_IJNS7_ILi128EEENS7_ILi96EEENS7_ILi192EEEEEELi128ENS_10bfloat16_tEfNS_4arch4Sm90ELb0ELb0ELb1ELb1ELb1ELb1ELb0ELb1ELb1ELb1ELb1ELb0EEENS1_21CollectiveEpilogueFwdINS6_IJSA_SA_SB_EEES9_SE_SG_Li256ELb1ELb1ELb1ELb0EEENS1_36VarlenDynamicPersistentTileSchedulerILi128ELi96ELi256ELi128ELb1ELb1ELb1ELb0ELb1ELb1EEEEEEEEEvNT_6ParamsE)
        .other          _ZN7cutlass13device_kernelIN5flash11enable_sm90INS1_16FlashAttnFwdSm90INS1_25CollectiveMainloopFwdSm90ILi2EN4cute5tupleIJNS5_1CILi1EEES8_S8_EEENS6_IJNS7_ILi128EEENS7_ILi96EEENS7_ILi192EEEEEELi128ENS_10bfloat16_tEfNS_4arch4Sm90ELb0ELb0ELb1ELb1ELb1ELb1ELb0ELb1ELb1ELb1ELb1ELb0EEENS1_21CollectiveEpilogueFwdINS6_IJSA_SA_SB_EEES9_SE_SG_Li256ELb1ELb1ELb1ELb0EEENS1_36VarlenDynamicPersistentTileSchedulerILi128ELi96ELi256ELi128ELb1ELb1ELb1ELb0ELb1ELb1EEEEEEEEEvNT_6ParamsE,@"STO_CUDA_ENTRY STV_DEFAULT"
_ZN7cutlass13device_kernelIN5flash11enable_sm90INS1_16FlashAttnFwdSm90INS1_25CollectiveMainloopFwdSm90ILi2EN4cute5tupleIJNS5_1CILi1EEES8_S8_EEENS6_IJNS7_ILi128EEENS7_ILi96EEENS7_ILi192EEEEEELi128ENS_10bfloat16_tEfNS_4arch4Sm90ELb0ELb0ELb1ELb1ELb1ELb1ELb0ELb1ELb1ELb1ELb1ELb0EEENS1_21CollectiveEpilogueFwdINS6_IJSA_SA_SB_EEES9_SE_SG_Li256ELb1ELb1ELb1ELb0EEENS1_36VarlenDynamicPersistentTileSchedulerILi128ELi96ELi256ELi128ELb1ELb1ELb1ELb0ELb1ELb1EEEEEEEEEvNT_6ParamsE:
[----:B------:R-:W-:Y:S01]  /*0000*/  LDC R1, c[0x0][0x37c] ;  /* 0x0000df00ff017b82 */ /* 0x000fe20000000800 */
[----:B------:R-:W-:Y:S05]  /*0010*/  EXIT ;  /* 0x000000000000794d */ /* 0x000fea0003800000 */
.L_x_2:
        /* <DEDUP_REMOVED lines=14> */
.L_x_47:


//--------------------- .text._ZN7cutlass13device_kernelIN5flash11enable_sm90INS1_16FlashAttnFwdSm90INS1_25CollectiveMainloopFwdSm90ILi2EN4cute5tupleIJNS5_1CILi1EEES8_S8_EEENS6_IJNS7_ILi128EEENS7_ILi96EEENS7_ILi192EEEEEELi128ENS_10bfloat16_tEfNS_4arch4Sm90ELb0ELb1ELb1ELb0ELb1ELb0ELb0ELb1ELb1ELb1ELb1ELb0EEENS1_21CollectiveEpilogueFwdINS6_IJSA_SA_SB_EEES9_SE_SG_Li256ELb0ELb1ELb1ELb0EEENS1_19SingleTileSchedulerILb0ELb1ELb1ELi128EEEEEEEEEvNT_6ParamsE --------------------------
	.section	.text._ZN7cutlass13device_kernelIN5flash11enable_sm90INS1_16FlashAttnFwdSm90INS1_25CollectiveMainloopFwdSm90ILi2EN4cute5tupleIJNS5_1CILi1EEES8_S8_EEENS6_IJNS7_ILi128EEENS7_ILi96EEENS7_ILi192EEEEEELi128ENS_10bfloat16_tEfNS_4arch4Sm90ELb0ELb1ELb1ELb0ELb1ELb0ELb0ELb1ELb1ELb1ELb1ELb0EEENS1_21CollectiveEpilogueFwdINS6_IJSA_SA_SB_EEES9_SE_SG_Li256ELb0ELb1ELb1ELb0EEENS1_19SingleTileSchedulerILb0ELb1ELb1ELi128EEEEEEEEEvNT_6ParamsE,"ax",@progbits
	.align	128
.text._ZN7cutlass13device_kernelIN5flash11enable_sm90INS1_16FlashAttnFwdSm90INS1_25CollectiveMainloopFwdSm90ILi2EN4cute5tupleIJNS5_1CILi1EEES8_S8_EEENS6_IJNS7_ILi128EEENS7_ILi96EEENS7_ILi192EEEEEELi128ENS_10bfloat16_tEfNS_4arch4Sm90ELb0ELb1ELb1ELb0ELb1ELb0ELb0ELb1ELb1ELb1ELb1ELb0EEENS1_21CollectiveEpilogueFwdINS6_IJSA_SA_SB_EEES9_SE_SG_Li256ELb0ELb1ELb1ELb0EEENS1_19SingleTileSchedulerILb0ELb1ELb1ELi128EEEEEEEEEvNT_6ParamsE:
        .type           _ZN7cutlass13device_kernelIN5flash11enable_sm90INS1_16FlashAttnFwdSm90INS1_25CollectiveMainloopFwdSm90ILi2EN4cute5tupleIJNS5_1CILi1EEES8_S8_EEENS6_IJNS7_ILi128EEENS7_ILi96EEENS7_ILi192EEEEEELi128ENS_10bfloat16_tEfNS_4arch4Sm90ELb0ELb1ELb1ELb0ELb1ELb0ELb0ELb1ELb1ELb1ELb1ELb0EEENS1_21CollectiveEpilogueFwdINS6_IJSA_SA_SB_EEES9_SE_SG_Li256ELb0ELb1ELb1ELb0EEENS1_19SingleTileSchedulerILb0ELb1ELb1ELi128EEEEEEEEEvNT_6ParamsE,@function
        .size           _ZN7cutlass13device_kernelIN5flash11enable_sm90INS1_16FlashAttnFwdSm90INS1_25CollectiveMainloopFwdSm90ILi2EN4cute5tupleIJNS5_1CILi1EEES8_S8_EEENS6_IJNS7_ILi128EEENS7_ILi96EEENS7_ILi192EEEEEELi128ENS_10bfloat16_tEfNS_4arch4Sm90ELb0ELb1ELb1ELb0ELb1ELb0ELb0ELb1ELb1ELb1ELb1ELb0EEENS1_21CollectiveEpilogueFwdINS6_IJSA_SA_SB_EEES9_SE_SG_Li256ELb0ELb1ELb1ELb0EEENS1_19SingleTileSchedulerILb0ELb1ELb1ELi128EEEEEEEEEvNT_6ParamsE,(.L_x_48 - _ZN7cutlass13device_kernelIN5flash11enable_sm90INS1_16FlashAttnFwdSm90INS1_25CollectiveMainloopFwdSm90ILi2EN4cute5tupleIJNS5_1CILi1EEES8_S8_EEENS6_IJNS7_ILi128EEENS7_ILi96EEENS7_ILi192EEEEEELi128ENS_10bfloat16_tEfNS_4arch4Sm90ELb0ELb1ELb1ELb0ELb1ELb0ELb0ELb1ELb1ELb1ELb1ELb0EEENS1_21CollectiveEpilogueFwdINS6_IJSA_SA_SB_EEES9_SE_SG_Li256ELb0ELb1ELb1ELb0EEENS1_19SingleTileSchedulerILb0ELb1ELb1ELi128EEEEEEEEEvNT_6ParamsE)
        .other          _ZN7cutlass13device_kernelIN5flash11enable_sm90INS1_16FlashAttnFwdSm90INS1_25CollectiveMainloopFwdSm90ILi2EN4cute5tupleIJNS5_1CILi1EEES8_S8_EEENS6_IJNS7_ILi128EEENS7_ILi96EEENS7_ILi192EEEEEELi128ENS_10bfloat16_tEfNS_4arch4Sm90ELb0ELb1ELb1ELb0ELb1ELb0ELb0ELb1ELb1ELb1ELb1ELb0EEENS1_21CollectiveEpilogueFwdINS6_IJSA_SA_SB_EEES9_SE_SG_Li256ELb0ELb1ELb1ELb0EEENS1_19SingleTileSchedulerILb0ELb1ELb1ELi128EEEEEEEEEvNT_6ParamsE,@"STO_CUDA_ENTRY STV_DEFAULT"
_ZN7cutlass13device_kernelIN5flash11enable_sm90INS1_16FlashAttnFwdSm90INS1_25CollectiveMainloopFwdSm90ILi2EN4cute5tupleIJNS5_1CILi1EEES8_S8_EEENS6_IJNS7_ILi128EEENS7_ILi96EEENS7_ILi192EEEEEELi128ENS_10bfloat16_tEfNS_4arch4Sm90ELb0ELb1ELb1ELb0ELb1ELb0ELb0ELb1ELb1ELb1ELb1ELb0EEENS1_21CollectiveEpilogueFwdINS6_IJSA_SA_SB_EEES9_SE_SG_Li256ELb0ELb1ELb1ELb0EEENS1_19SingleTileSchedulerILb0ELb1ELb1ELi128EEEEEEEEEvNT_6ParamsE:
[----:B------:R-:W-:Y:S01]  /*0000*/  LDC R1, c[0x0][0x37c] ;  /* 0x0000df00ff017b82 */ /* 0x000fe20000000800 */
[----:B------:R-:W-:Y:S05]  /*0010*/  EXIT ;  /* 0x000000000000794d */ /* 0x000fea0003800000 */
.L_x_3:
        /* <DEDUP_REMOVED lines=14> */
.L_x_48:


//--------------------- .text._ZN7cutlass13device_kernelIN5flash11enable_sm90INS1_16FlashAttnFwdSm90INS1_25CollectiveMainloopFwdSm90ILi2EN4cute5tupleIJNS5_1CILi1EEES8_S8_EEENS6_IJNS7_ILi128EEENS7_ILi96EEENS7_ILi192EEEEEELi128ENS_10bfloat16_tEfNS_4arch4Sm90ELb0ELb1ELb1ELb1ELb1ELb0ELb0ELb1ELb1ELb1ELb1ELb0EEENS1_21CollectiveEpilogueFwdINS6_IJSA_SA_SB_EEES9_SE_SG_Li256ELb1ELb1ELb1ELb0EEENS1_36VarlenDynamicPersistentTileSchedulerILi128ELi96ELi256ELi128ELb1ELb1ELb1ELb1ELb0ELb1EEEEEEEEEvNT_6ParamsE --------------------------
	.section	.text._ZN7cutlass13device_kernelIN5flash11enable_sm90INS1_16FlashAttnFwdSm90INS1_25CollectiveMainloopFwdSm90ILi2EN4cute5tupleIJNS5_1CILi1EEES8_S8_EEENS6_IJNS7_ILi128EEENS7_ILi96EEENS7_ILi192EEEEEELi128ENS_10bfloat16_tEfNS_4arch4Sm90ELb0ELb1ELb1ELb1ELb1ELb0ELb0ELb1ELb1ELb1ELb1ELb0EEENS1_21CollectiveEpilogueFwdINS6_IJSA_SA_SB_EEES9_SE_SG_Li256ELb1ELb1ELb1ELb0EEENS1_36VarlenDynamicPersistentTileSchedulerILi128ELi96ELi256ELi128ELb1ELb1ELb1ELb1ELb0ELb1EEEEEEEEEvNT_6ParamsE,"ax",@progbits
	.align	128
.text._ZN7cutlass13device_kernelIN5flash11enable_sm90INS1_16FlashAttnFwdSm90INS1_25CollectiveMainloopFwdSm90ILi2EN4cute5tupleIJNS5_1CILi1EEES8_S8_EEENS6_IJNS7_ILi128EEENS7_ILi96EEENS7_ILi192EEEEEELi128ENS_10bfloat16_tEfNS_4arch4Sm90ELb0ELb1ELb1ELb1ELb1ELb0ELb0ELb1ELb1ELb1ELb1ELb0EEENS1_21CollectiveEpilogueFwdINS6_IJSA_SA_SB_EEES9_SE_SG_Li256ELb1ELb1ELb1ELb0EEENS1_36VarlenDynamicPersistentTileSchedulerILi128ELi96ELi256ELi128ELb1ELb1ELb1ELb1ELb0ELb1EEEEEEEEEvNT_6ParamsE:
        .type           _ZN7cutlass13device_kernelIN5flash11enable_sm90INS1_16FlashAttnFwdSm90INS1_25CollectiveMainloopFwdSm90ILi2EN4cute5tupleIJNS5_1CILi1EEES8_S8_EEENS6_IJNS7_ILi128EEENS7_ILi96EEENS7_ILi192EEEEEELi128ENS_10bfloat16_tEfNS_4arch4Sm90ELb0ELb1ELb1ELb1ELb1ELb0ELb0ELb1ELb1ELb1ELb1ELb0EEENS1_21CollectiveEpilogueFwdINS6_IJSA_SA_SB_EEES9_SE_SG_Li256ELb1ELb1ELb1ELb0EEENS1_36VarlenDynamicPersistentTileSchedulerILi128ELi96ELi256ELi128ELb1ELb1ELb1ELb1ELb0ELb1EEEEEEEEEvNT_6ParamsE,@function
        .size           _ZN7cutlass13device_kernelIN5flash11enable_sm90INS1_16FlashAttnFwdSm90INS1_25CollectiveMainloopFwdSm90ILi2EN4cute5tupleIJNS5_1CILi1EEES8_S8_EEENS6_IJNS7_ILi128EEENS7_ILi96EEENS7_ILi192EEEEEELi128ENS_10bfloat16_tEfNS_4arch4Sm90ELb0ELb1ELb1ELb1ELb1ELb0ELb0ELb1ELb1ELb1ELb1ELb0EEENS1_21CollectiveEpilogueFwdINS6_IJSA_SA_SB_EEES9_SE_SG_Li256ELb1ELb1ELb1ELb0EEENS1_36VarlenDynamicPersistentTileSchedulerILi128ELi96ELi256ELi128ELb1ELb1ELb1ELb1ELb0ELb1EEEEEEEEEvNT_6ParamsE,(.L_x_49 - _ZN7cutlass13device_kernelIN5flash11enable_sm90INS1_16FlashAttnFwdSm90INS1_25CollectiveMainloopFwdSm90ILi2EN4cute5tupleIJNS5_1CILi1EEES8_S8_EEENS6_IJNS7_ILi128EEENS7_ILi96EEENS7_ILi192EEEEEELi128ENS_10bfloat16_tEfNS_4arch4Sm90ELb0ELb1ELb1ELb1ELb1ELb0ELb0ELb1ELb1ELb1ELb1ELb0EEENS1_21CollectiveEpilogueFwdINS6_IJSA_SA_SB_EEES9_SE_SG_Li256ELb1ELb1ELb1ELb0EEENS1_36VarlenDynamicPersistentTileSchedulerILi128ELi96ELi256ELi128ELb1ELb1ELb1ELb1ELb0ELb1EEEEEEEEEvNT_6ParamsE)
        .other          _ZN7cutlass13device_kernelIN5flash11enable_sm90INS1_16FlashAttnFwdSm90INS1_25CollectiveMainloopFwdSm90ILi2EN4cute5tupleIJNS5_1CILi1EEES8_S8_EEENS6_IJNS7_ILi128EEENS7_ILi96EEENS7_ILi192EEEEEELi128ENS_10bfloat16_tEfNS_4arch4Sm90ELb0ELb1ELb1ELb1ELb1ELb0ELb0ELb1ELb1ELb1ELb1ELb0EEENS1_21CollectiveEpilogueFwdINS6_IJSA_SA_SB_EEES9_SE_SG_Li256ELb1ELb1ELb1ELb0EEENS1_36VarlenDynamicPersistentTileSchedulerILi128ELi96ELi256ELi128ELb1ELb1ELb1ELb1ELb0ELb1EEEEEEEEEvNT_6ParamsE,@"STO_CUDA_ENTRY STV_DEFAULT"
_ZN7cutlass13device_kernelIN5flash11enable_sm90INS1_16FlashAttnFwdSm90INS1_25CollectiveMainloopFwdSm90ILi2EN4cute5tupleIJNS5_1CILi1EEES8_S8_EEENS6_IJNS7_ILi128EEENS7_ILi96EEENS7_ILi192EEEEEELi128ENS_10bfloat16_tEfNS_4arch4Sm90ELb0ELb1ELb1ELb1ELb1ELb0ELb0ELb1ELb1ELb1ELb1ELb0EEENS1_21CollectiveEpilogueFwdINS6_IJSA_SA_SB_EEES9_SE_SG_Li256ELb1ELb1ELb1ELb0EEENS1_36VarlenDynamicPersistentTileSchedulerILi128ELi96ELi256ELi128ELb1ELb1ELb1ELb1ELb0ELb1EEEEEEEEEvNT_6ParamsE:
[----:B------:R-:W-:Y:S01]  /*0000*/  LDC R1, c[0x0][0x37c] ;  /* 0x0000df00ff017b82 */ /* 0x000fe20000000800 */
[----:B------:R-:W-:Y:S05]  /*0010*/  EXIT ;  /* 0x000000000000794d */ /* 0x000fea0003800000 */
.L_x_4:
        /* <DEDUP_REMOVED lines=14> */
.L_x_49:


//--------------------- .text._ZN7cutlass13device_kernelIN5flash11enable_sm90INS1_16FlashAttnFwdSm90INS1_25CollectiveMainloopFwdSm90ILi2EN4cute5tupleIJNS5_1CILi1EEES8_S8_EEENS6_IJNS7_ILi128EEENS7_ILi96EEENS7_ILi192EEEEEELi128ENS_10bfloat16_tEfNS_4arch4Sm90ELb0ELb1ELb1ELb1ELb1ELb1ELb0ELb1ELb1ELb1ELb1ELb0EEENS1_21CollectiveEpilogueFwdINS6_IJSA_SA_SB_EEES9_SE_SG_Li256ELb1ELb1ELb1ELb0EEENS1_36VarlenDynamicPersistentTileSchedulerILi128ELi96ELi256ELi128ELb1ELb1ELb1ELb1ELb0ELb1EEEEEEEEEvNT_6ParamsE --------------------------
	.section	.text._ZN7cutlass13device_kernelIN5flash11enable_sm90INS1_16FlashAttnFwdSm90INS1_25CollectiveMainloopFwdSm90ILi2EN4cute5tupleIJNS5_1CILi1EEES8_S8_EEENS6_IJNS7_ILi128EEENS7_ILi96EEENS7_ILi192EEEEEELi128ENS_10bfloat16_tEfNS_4arch4Sm90ELb0ELb1ELb1ELb1ELb1ELb1ELb0ELb1ELb1ELb1ELb1ELb0EEENS1_21CollectiveEpilogueFwdINS6_IJSA_SA_SB_EEES9_SE_SG_Li256ELb1ELb1ELb1ELb0EEENS1_36VarlenDynamicPersistentTileSchedulerILi128ELi96ELi256ELi128ELb1ELb1ELb1ELb1ELb0ELb1EEEEEEEEEvNT_6ParamsE,"ax",@progbits
	.align	128
.text._ZN7cutlass13device_kernelIN5flash11enable_sm90INS1_16FlashAttnFwdSm90INS1_25CollectiveMainloopFwdSm90ILi2EN4cute5tupleIJNS5_1CILi1EEES8_S8_EEENS6_IJNS7_ILi128EEENS7_ILi96EEENS7_ILi192EEEEEELi128ENS_10bfloat16_tEfNS_4arch4Sm90ELb0ELb1ELb1ELb1ELb1ELb1ELb0ELb1ELb1ELb1ELb1ELb0EEENS1_21CollectiveEpilogueFwdINS6_IJSA_SA_SB_EEES9_SE_SG_Li256ELb1ELb1ELb1ELb0EEENS1_36VarlenDynamicPersistentTileSchedulerILi128ELi96ELi256ELi128ELb1ELb1ELb1ELb1ELb0ELb1EEEEEEEEEvNT_6ParamsE:
        .type           _ZN7cutlass13device_kernelIN5flash11enable_sm90INS1_16FlashAttnFwdSm90INS1_25CollectiveMainloopFwdSm90ILi2EN4cute5tupleIJNS5_1CILi1EEES8_S8_EEENS6_IJNS7_ILi128EEENS7_ILi96EEENS7_ILi192EEEEEELi128ENS_10bfloat16_tEfNS_4arch4Sm90ELb0ELb1ELb1ELb1ELb1ELb1ELb0ELb1ELb1ELb1ELb1ELb0EEENS1_21CollectiveEpilogueFwdINS6_IJSA_SA_SB_EEES9_SE_SG_Li256ELb1ELb1ELb1ELb0EEENS1_36VarlenDynamicPersistentTileSchedulerILi128ELi96ELi256ELi128ELb1ELb1ELb1ELb1ELb0ELb1EEEEEEEEEvNT_6ParamsE,@function
        .size           _ZN7cutlass13device_kernelIN5flash11enable_sm90INS1_16FlashAttnFwdSm90INS1_25CollectiveMainloopFwdSm90ILi2EN4cute5tupleIJNS5_1CILi1EEES8_S8_EEENS6_IJNS7_ILi128EEENS7_ILi96EEENS7_ILi192EEEEEELi128ENS_10bfloat16_tEfNS_4arch4Sm90ELb0ELb1ELb1ELb1ELb1ELb1ELb0ELb1ELb1ELb1ELb1ELb0EEENS1_21CollectiveEpilogueFwdINS6_IJSA_SA_SB_EEES9_SE_SG_Li256ELb1ELb1ELb1ELb0EEENS1_36VarlenDynamicPersistentTileSchedulerILi128ELi96ELi256ELi128ELb1ELb1ELb1ELb1ELb0ELb1EEEEEEEEEvNT_6ParamsE,(.L_x_50 - _ZN7cutlass13device_kernelIN5flash11enable_sm90INS1_16FlashAttnFwdSm90INS1_25CollectiveMainloopFwdSm90ILi2EN4cute5tupleIJNS5_1CILi1EEES8_S8_EEENS6_IJNS7_ILi128EEENS7_ILi96EEENS7_ILi192EEEEEELi128ENS_10bfloat16_tEfNS_4arch4Sm90ELb0ELb1ELb1ELb1ELb1ELb1ELb0ELb1ELb1ELb1ELb1ELb0EEENS1_21CollectiveEpilogueFwdINS6_IJSA_SA_SB_EEES9_SE_SG_Li256ELb1ELb1ELb1ELb0EEENS1_36VarlenDynamicPersistentTileSchedulerILi128ELi96ELi256ELi128ELb1ELb1ELb1ELb1ELb0ELb1EEEEEEEEEvNT_6ParamsE)
        .other          _ZN7cutlass13device_kernelIN5flash11enable_sm90INS1_16FlashAttnFwdSm90INS1_25CollectiveMainloopFwdSm90ILi2EN4cute5tupleIJNS5_1CILi1EEES8_S8_EEENS6_IJNS7_ILi128EEENS7_ILi96EEENS7_ILi192EEEEEELi128ENS_10bfloat16_tEfNS_4arch4Sm90ELb0ELb1ELb1ELb1ELb1ELb1ELb0ELb1ELb1ELb1ELb1ELb0EEENS1_21CollectiveEpilogueFwdINS6_IJSA_SA_SB_EEES9_SE_SG_Li256ELb1ELb1ELb1ELb0EEENS1_36VarlenDynamicPersistentTileSchedulerILi128ELi96ELi256ELi128ELb1ELb1ELb1ELb1ELb0ELb1EEEEEEEEEvNT_6ParamsE,@"STO_CUDA_ENTRY STV_DEFAULT"
_ZN7cutlass13device_kernelIN5flash11enable_sm90INS1_16FlashAttnFwdSm90INS1_25CollectiveMainloopFwdSm90ILi2EN4cute5tupleIJNS5_1CILi1EEES8_S8_EEENS6_IJNS7_ILi128EEENS7_ILi96EEENS7_ILi192EEEEEELi128ENS_10bfloat16_tEfNS_4arch4Sm90ELb0ELb1ELb1ELb1ELb1ELb1ELb0ELb1ELb1ELb1ELb1ELb0EEENS1_21CollectiveEpilogueFwdINS6_IJSA_SA_SB_EEES9_SE_SG_Li256ELb1ELb1ELb1ELb0EEENS1_36VarlenDynamicPersistentTileSchedulerILi128ELi96ELi256ELi128ELb1ELb1ELb1ELb1ELb0ELb1EEEEEEEEEvNT_6ParamsE:
[----:B------:R-:W-:Y:S01]  /*0000*/  LDC R1, c[0x0][0x37c] ;  /* 0x0000df00ff017b82 */ /* 0x000fe20000000800 */
[----:B------:R-:W-:Y:S05]  /*0010*/  EXIT ;  /* 0x000000000000794d */ /* 0x000fea0003800000 */
.L_x_5:
        /* <DEDUP_REMOVED lines=14> */
.L_x_50:


//--------------------- .text._ZN7cutlass13device_kernelIN5flash11enable_sm90INS1_16FlashAttnFwdSm90INS1_25CollectiveMainloopFwdSm90ILi2EN4cute5tupleIJNS5_1CILi1EEES8_S8_EEENS6_IJNS7_ILi128EEENS7_ILi96EEENS7_ILi192EEEEEELi128ENS_10bfloat16_tEfNS_4arch4Sm90ELb1ELb0ELb1ELb0ELb1ELb0ELb0ELb1ELb1ELb1ELb1ELb0EEENS1_21CollectiveEpilogueFwdINS6_IJSA_SA_SB_EEES9_SE_SG_Li256ELb0ELb1ELb1ELb0EEENS1_19SingleTileSchedulerILb0ELb1ELb1ELi128EEEEEEEEEvNT_6ParamsE --------------------------
	.section	.text._ZN7cutlass13device_kernelIN5flash11enable_sm90INS1_16FlashAttnFwdSm90INS1_25CollectiveMainloopFwdSm90ILi2EN4cute5tupleIJNS5_1CILi1EEES8_S8_EEENS6_IJNS7_ILi128EEENS7_ILi96EEENS7_ILi192EEEEEELi128ENS_10bfloat16_tEfNS_4arch4Sm90ELb1ELb0ELb1ELb0ELb1ELb0ELb0ELb1ELb1ELb1ELb1ELb0EEENS1_21CollectiveEpilogueFwdINS6_IJSA_SA_SB_EEES9_SE_SG_Li256ELb0ELb1ELb1ELb0EEENS1_19SingleTileSchedulerILb0ELb1ELb1ELi128EEEEEEEEEvNT_6ParamsE,"ax",@progbits
	.align	128
.text._ZN7cutlass13device_kernelIN5flash11enable_sm90INS1_16FlashAttnFwdSm90INS1_25CollectiveMainloopFwdSm90ILi2EN4cute5tupleIJNS5_1CILi1EEES8_S8_EEENS6_IJNS7_ILi128EEENS7_ILi96EEENS7_ILi192EEEEEELi128ENS_10bfloat16_tEfNS_4arch4Sm90ELb1ELb0ELb1ELb0ELb1ELb0ELb0ELb1ELb1ELb1ELb1ELb0EEENS1_21CollectiveEpilogueFwdINS6_IJSA_SA_SB_EEES9_SE_SG_Li256ELb0ELb1ELb1ELb0EEENS1_19SingleTileSchedulerILb0ELb1ELb1ELi128EEEEEEEEEvNT_6ParamsE:
        .type           _ZN7cutlass13device_kernelIN5flash11enable_sm90INS1_16FlashAttnFwdSm90INS1_25CollectiveMainloopFwdSm90ILi2EN4cute5tupleIJNS5_1CILi1EEES8_S8_EEENS6_IJNS7_ILi128EEENS7_ILi96EEENS7_ILi192EEEEEELi128ENS_10bfloat16_tEfNS_4arch4Sm90ELb1ELb0ELb1ELb0ELb1ELb0ELb0ELb1ELb1ELb1ELb1ELb0EEENS1_21CollectiveEpilogueFwdINS6_IJSA_SA_SB_EEES9_SE_SG_Li256ELb0ELb1ELb1ELb0EEENS1_19SingleTileSchedulerILb0ELb1ELb1ELi128EEEEEEEEEvNT_6ParamsE,@function
        .size           _ZN7cutlass13device_kernelIN5flash11enable_sm90INS1_16FlashAttnFwdSm90INS1_25CollectiveMainloopFwdSm90ILi2EN4cute5tupleIJNS5_1CILi1EEES8_S8_EEENS6_IJNS7_ILi128EEENS7_ILi96EEENS7_ILi192EEEEEELi128ENS_10bfloat16_tEfNS_4arch4Sm90ELb1ELb0ELb1ELb0ELb1ELb0ELb0ELb1ELb1ELb1ELb1ELb0EEENS1_21CollectiveEpilogueFwdINS6_IJSA_SA_SB_EEES9_SE_SG_Li256ELb0ELb1ELb1ELb0EEENS1_19SingleTileSchedulerILb0ELb1ELb1ELi128EEEEEEEEEvNT_6ParamsE,(.L_x_51 - _ZN7cutlass13device_kernelIN5flash11enable_sm90INS1_16FlashAttnFwdSm90INS1_25CollectiveMainloopFwdSm90ILi2EN4cute5tupleIJNS5_1CILi1EEES8_S8_EEENS6_IJNS7_ILi128EEENS7_ILi96EEENS7_ILi192EEEEEELi128ENS_10bfloat16_tEfNS_4arch4Sm90ELb1ELb0ELb1ELb0ELb1ELb0ELb0ELb1ELb1ELb1ELb1ELb0EEENS1_21CollectiveEpilogueFwdINS6_IJSA_SA_SB_EEES9_SE_SG_Li256ELb0ELb1ELb1ELb0EEENS1_19SingleTileSchedulerILb0ELb1ELb1ELi128EEEEEEEEEvNT_6ParamsE)
        .other          _ZN7cutlass13device_kernelIN5flash11enable_sm90INS1_16FlashAttnFwdSm90INS1_25CollectiveMainloopFwdSm90ILi2EN4cute5tupleIJNS5_1CILi1EEES8_S8_EEENS6_IJNS7_ILi128EEENS7_ILi96EEENS7_ILi192EEEEEELi128ENS_10bfloat16_tEfNS_4arch4Sm90ELb1ELb0ELb1ELb0ELb1ELb0ELb0ELb1ELb1ELb1ELb1ELb0EEENS1_21CollectiveEpilogueFwdINS6_IJSA_SA_SB_EEES9_SE_SG_Li256ELb0ELb1ELb1ELb0EEENS1_19SingleTileSchedulerILb0ELb1ELb1ELi128EEEEEEEEEvNT_6ParamsE,@"STO_CUDA_ENTRY STV_DEFAULT"
_ZN7cutlass13device_kernelIN5flash11enable_sm90INS1_16FlashAttnFwdSm90INS1_25CollectiveMainloopFwdSm90ILi2EN4cute5tupleIJNS5_1CILi1EEES8_S8_EEENS6_IJNS7_ILi128EEENS7_ILi96EEENS7_ILi192EEEEEELi128ENS_10bfloat16_tEfNS_4arch4Sm90ELb1ELb0ELb1ELb0ELb1ELb0ELb0ELb1ELb1ELb1ELb1ELb0EEENS1_21CollectiveEpilogueFwdINS6_IJSA_SA_SB_EEES9_SE_SG_Li256ELb0ELb1ELb1ELb0EEENS1_19SingleTileSchedulerILb0ELb1ELb1ELi128EEEEEEEEEvNT_6ParamsE:
[----:B------:R-:W-:Y:S01]  /*0000*/  LDC R1, c[0x0][0x37c] ;  /* 0x0000df00ff017b82 */ /* 0x000fe20000000800 */
[----:B------:R-:W-:Y:S05]  /*0010*/  EXIT ;  /* 0x000000000000794d */ /* 0x000fea0003800000 */
.L_x_6:
        /* <DEDUP_REMOVED lines=14> */
.L_x_51:


//--------------------- .text._ZN7cutlass13device_kernelIN5flash11enable_sm90INS1_16FlashAttnFwdSm90INS1_25CollectiveMainloopFwdSm90ILi2EN4cute5tupleIJNS5_1CILi1EEES8_S8_EEENS6_IJNS7_ILi128EEENS7_ILi96EEENS7_ILi192EEEEEELi128ENS_10bfloat16_tEfNS_4arch4Sm90ELb1ELb0ELb1ELb1ELb1ELb0ELb0ELb1ELb1ELb1ELb1ELb0EEENS1_21CollectiveEpilogueFwdINS6_IJSA_SA_SB_EEES9_SE_SG_Li256ELb1ELb1ELb1ELb0EEENS1_36VarlenDynamicPersistentTileSchedulerILi128ELi96ELi256ELi128ELb1ELb1ELb1ELb1ELb1ELb1EEEEEEEEEvNT_6ParamsE --------------------------
	.section	.text._ZN7cutlass13device_kernelIN5flash11enable_sm90INS1_16FlashAttnFwdSm90INS1_25CollectiveMainloopFwdSm90ILi2EN4cute5tupleIJNS5_1CILi1EEES8_S8_EEENS6_IJNS7_ILi128EEENS7_ILi96EEENS7_ILi192EEEEEELi128ENS_10bfloat16_tEfNS_4arch4Sm90ELb1ELb0ELb1ELb1ELb1ELb0ELb0ELb1ELb1ELb1ELb1ELb0EEENS1_21CollectiveEpilogueFwdINS6_IJSA_SA_SB_EEES9_SE_SG_Li256ELb1ELb1ELb1ELb0EEENS1_36VarlenDynamicPersistentTileSchedulerILi128ELi96ELi256ELi128ELb1ELb1ELb1ELb1ELb1ELb1EEEEEEEEEvNT_6ParamsE,"ax",@progbits
	.align	128
.text._ZN7cutlass13device_kernelIN5flash11enable_sm90INS1_16FlashAttnFwdSm90INS1_25CollectiveMainloopFwdSm90ILi2EN4cute5tupleIJNS5_1CILi1EEES8_S8_EEENS6_IJNS7_ILi128EEENS7_ILi96EEENS7_ILi192EEEEEELi128ENS_10bfloat16_tEfNS_4arch4Sm90ELb1ELb0ELb1ELb1ELb1ELb0ELb0ELb1ELb1ELb1ELb1ELb0EEENS1_21CollectiveEpilogueFwdINS6_IJSA_SA_SB_EEES9_SE_SG_Li256ELb1ELb1ELb1ELb0EEENS1_36VarlenDynamicPersistentTileSchedulerILi128ELi96ELi256ELi128ELb1ELb1ELb1ELb1ELb1ELb1EEEEEEEEEvNT_6ParamsE:
        .type           _ZN7cutlass13device_kernelIN5flash11enable_sm90INS1_16FlashAttnFwdSm90INS1_25CollectiveMainloopFwdSm90ILi2EN4cute5tupleIJNS5_1CILi1EEES8_S8_EEENS6_IJNS7_ILi128EEENS7_ILi96EEENS7_ILi192EEEEEELi128ENS_10bfloat16_tEfNS_4arch4Sm90ELb1ELb0ELb1ELb1ELb1ELb0ELb0ELb1ELb1ELb1ELb1ELb0EEENS1_21CollectiveEpilogueFwdINS6_IJSA_SA_SB_EEES9_SE_SG_Li256ELb1ELb1ELb1ELb0EEENS1_36VarlenDynamicPersistentTileSchedulerILi128ELi96ELi256ELi128ELb1ELb1ELb1ELb1ELb1ELb1EEEEEEEEEvNT_6ParamsE,@function
        .size           _ZN7cutlass13device_kernelIN5flash11enable_sm90INS1_16FlashAttnFwdSm90INS1_25CollectiveMainloopFwdSm90ILi2EN4cute5tupleIJNS5_1CILi1EEES8_S8_EEENS6_IJNS7_ILi128EEENS7_ILi96EEENS7_ILi192EEEEEELi128ENS_10bfloat16_tEfNS_4arch4Sm90ELb1ELb0ELb1ELb1ELb1ELb0ELb0ELb1ELb1ELb1ELb1ELb0EEENS1_21CollectiveEpilogueFwdINS6_IJSA_SA_SB_EEES9_SE_SG_Li256ELb1ELb1ELb1ELb0EEENS1_36VarlenDynamicPersistentTileSchedulerILi128ELi96ELi256ELi128ELb1ELb1ELb1ELb1ELb1ELb1EEEEEEEEEvNT_6ParamsE,(.L_x_52 - _ZN7cutlass13device_kernelIN5flash11enable_sm90INS1_16FlashAttnFwdSm90INS1_25CollectiveMainloopFwdSm90ILi2EN4cute5tupleIJNS5_1CILi1EEES8_S8_EEENS6_IJNS7_ILi128EEENS7_ILi96EEENS7_ILi192EEEEEELi128ENS_10bfloat16_tEfNS_4arch4Sm90ELb1ELb0ELb1ELb1ELb1ELb0ELb0ELb1ELb1ELb1ELb1ELb0EEENS1_21CollectiveEpilogueFwdINS6_IJSA_SA_SB_EEES9_SE_SG_Li256ELb1ELb1ELb1ELb0EEENS1_36VarlenDynamicPersistentTileSchedulerILi128ELi96ELi256ELi128ELb1ELb1ELb1ELb1ELb1ELb1EEEEEEEEEvNT_6ParamsE)
        .other          _ZN7cutlass13device_kernelIN5flash11enable_sm90INS1_16FlashAttnFwdSm90INS1_25CollectiveMainloopFwdSm90ILi2EN4cute5tupleIJNS5_1CILi1EEES8_S8_EEENS6_IJNS7_ILi128EEENS7_ILi96EEENS7_ILi192EEEEEELi128ENS_10bfloat16_tEfNS_4arch4Sm90ELb1ELb0ELb1ELb1ELb1ELb0ELb0ELb1ELb1ELb1ELb1ELb0EEENS1_21CollectiveEpilogueFwdINS6_IJSA_SA_SB_EEES9_SE_SG_Li256ELb1ELb1ELb1ELb0EEENS1_36VarlenDynamicPersistentTileSchedulerILi128ELi96ELi256ELi128ELb1ELb1ELb1ELb1ELb1ELb1EEEEEEEEEvNT_6ParamsE,@"STO_CUDA_ENTRY STV_DEFAULT"
_ZN7cutlass13device_kernelIN5flash11enable_sm90INS1_16FlashAttnFwdSm90INS1_25CollectiveMainloopFwdSm90ILi2EN4cute5tupleIJNS5_1CILi1EEES8_S8_EEENS6_IJNS7_ILi128EEENS7_ILi96EEENS7_ILi192EEEEEELi128ENS_10bfloat16_tEfNS_4arch4Sm90ELb1ELb0ELb1ELb1ELb1ELb0ELb0ELb1ELb1ELb1ELb1ELb0EEENS1_21CollectiveEpilogueFwdINS6_IJSA_SA_SB_EEES9_SE_SG_Li256ELb1ELb1ELb1ELb0EEENS1_36VarlenDynamicPersistentTileSchedulerILi128ELi96ELi256ELi128ELb1ELb1ELb1ELb1ELb1ELb1EEEEEEEEEvNT_6ParamsE:
[----:B------:R-:W-:Y:S01]  /*0000*/  LDC R1, c[0x0][0x37c] ;  /* 0x0000df00ff017b82 */ /* 0x000fe20000000800 */
[----:B------:R-:W-:Y:S05]  /*0010*/  EXIT ;  /* 0x000000000000794d */ /* 0x000fea0003800000 */
.L_x_7:
        /* <DEDUP_REMOVED lines=14> */
.L_x_52:


//--------------------- .text._ZN7cutlass13device_kernelIN5flash11enable_sm90INS1_16FlashAttnFwdSm90INS1_25CollectiveMainloopFwdSm90ILi2EN4cute5tupleIJNS5_1CILi1EEES8_S8_EEENS6_IJNS7_ILi128EEENS7_ILi96EEENS7_ILi192EEEEEELi128ENS_10bfloat16_tEfNS_4arch4Sm90ELb1ELb0ELb1ELb1ELb1ELb1ELb0ELb1ELb1ELb1ELb1ELb0EEENS1_21CollectiveEpilogueFwdINS6_IJSA_SA_SB_EEES9_SE_SG_Li256ELb1ELb1ELb1ELb0EEENS1_36VarlenDynamicPersistentTileSchedulerILi128ELi96ELi256ELi128ELb1ELb1ELb1ELb1ELb1ELb1EEEEEEEEEvNT_6ParamsE --------------------------
	.section	.text._ZN7cutlass13device_kernelIN5flash11enable_sm90INS1_16FlashAttnFwdSm90INS1_25CollectiveMainloopFwdSm90ILi2EN4cute5tupleIJNS5_1CILi1EEES8_S8_EEENS6_IJNS7_ILi128EEENS7_ILi96EEENS7_ILi192EEEEEELi128ENS_10bfloat16_tEfNS_4arch4Sm90ELb1ELb0ELb1ELb1ELb1ELb1ELb0ELb1ELb1ELb1ELb1ELb0EEENS1_21CollectiveEpilogueFwdINS6_IJSA_SA_SB_EEES9_SE_SG_Li256ELb1ELb1ELb1ELb0EEENS1_36VarlenDynamicPersistentTileSchedulerILi128ELi96ELi256ELi128ELb1ELb1ELb1ELb1ELb1ELb1EEEEEEEEEvNT_6ParamsE,"ax",@progbits
	.align	128
.text._ZN7cutlass13device_kernelIN5flash11enable_sm90INS1_16FlashAttnFwdSm90INS1_25CollectiveMainloopFwdSm90ILi2EN4cute5tupleIJNS5_1CILi1EEES8_S8_EEENS6_IJNS7_ILi128EEENS7_ILi96EEENS7_ILi192EEEEEELi128ENS_10bfloat16_tEfNS_4arch4Sm90ELb1ELb0ELb1ELb1ELb1ELb1ELb0ELb1ELb1ELb1ELb1ELb0EEENS1_21CollectiveEpilogueFwdINS6_IJSA_SA_SB_EEES9_SE_SG_Li256ELb1ELb1ELb1ELb0EEENS1_36VarlenDynamicPersistentTileSchedulerILi128ELi96ELi256ELi128ELb1ELb1ELb1ELb1ELb1ELb1EEEEEEEEEvNT_6ParamsE:
        .type           _ZN7cutlass13device_kernelIN5flash11enable_sm90INS1_16FlashAttnFwdSm90INS1_25CollectiveMainloopFwdSm90ILi2EN4cute5tupleIJNS5_1CILi1EEES8_S8_EEENS6_IJNS7_ILi128EEENS7_ILi96EEENS7_ILi192EEEEEELi128ENS_10bfloat16_tEfNS_4arch4Sm90ELb1ELb0ELb1ELb1ELb1ELb1ELb0ELb1ELb1ELb1ELb1ELb0EEENS1_21CollectiveEpilogueFwdINS6_IJSA_SA_SB_EEES9_SE_SG_Li256ELb1ELb1ELb1ELb0EEENS1_36VarlenDynamicPersistentTileSchedulerILi128ELi96ELi256ELi128ELb1ELb1ELb1ELb1ELb1ELb1EEEEEEEEEvNT_6ParamsE,@function
        .size           _ZN7cutlass13device_kernelIN5flash11enable_sm90INS1_16FlashAttnFwdSm90INS1_25CollectiveMainloopFwdSm90ILi2EN4cute5tupleIJNS5_1CILi1EEES8_S8_EEENS6_IJNS7_ILi128EEENS7_ILi96EEENS7_ILi192EEEEEELi128ENS_10bfloat16_tEfNS_4arch4Sm90ELb1ELb0ELb1ELb1ELb1ELb1ELb0ELb1ELb1ELb1ELb1ELb0EEENS1_21CollectiveEpilogueFwdINS6_IJSA_SA_SB_EEES9_SE_SG_Li256ELb1ELb1ELb1ELb0EEENS1_36VarlenDynamicPersistentTileSchedulerILi128ELi96ELi256ELi128ELb1ELb1ELb1ELb1ELb1ELb1EEEEEEEEEvNT_6ParamsE,(.L_x_53 - _ZN7cutlass13device_kernelIN5flash11enable_sm90INS1_16FlashAttnFwdSm90INS1_25CollectiveMainloopFwdSm90ILi2EN4cute5tupleIJNS5_1CILi1EEES8_S8_EEENS6_IJNS7_ILi128EEENS7_ILi96EEENS7_ILi192EEEEEELi128ENS_10bfloat16_tEfNS_4arch4Sm90ELb1ELb0ELb1ELb1ELb1ELb1ELb0ELb1ELb1ELb1ELb1ELb0EEENS1_21CollectiveEpilogueFwdINS6_IJSA_SA_SB_EEES9_SE_SG_Li256ELb1ELb1ELb1ELb0EEENS1_36VarlenDynamicPersistentTileSchedulerILi128ELi96ELi256ELi128ELb1ELb1ELb1ELb1ELb1ELb1EEEEEEEEEvNT_6ParamsE)
        .other          _ZN7cutlass13device_kernelIN5flash11enable_sm90INS1_16FlashAttnFwdSm90INS1_25CollectiveMainloopFwdSm90ILi2EN4cute5tupleIJNS5_1CILi1EEES8_S8_EEENS6_IJNS7_ILi128EEENS7_ILi96EEENS7_ILi192EEEEEELi128ENS_10bfloat16_tEfNS_4arch4Sm90ELb1ELb0ELb1ELb1ELb1ELb1ELb0ELb1ELb1ELb1ELb1ELb0EEENS1_21CollectiveEpilogueFwdINS6_IJSA_SA_SB_EEES9_SE_SG_Li256ELb1ELb1ELb1ELb0EEENS1_36VarlenDynamicPersistentTileSchedulerILi128ELi96ELi256ELi128ELb1ELb1ELb1ELb1ELb1ELb1EEEEEEEEEvNT_6ParamsE,@"STO_CUDA_ENTRY STV_DEFAULT"
_ZN7cutlass13device_kernelIN5flash11enable_sm90INS1_16FlashAttnFwdSm90INS1_25CollectiveMainloopFwdSm90ILi2EN4cute5tupleIJNS5_1CILi1EEES8_S8_EEENS6_IJNS7_ILi128EEENS7_ILi96EEENS7_ILi192EEEEEELi128ENS_10bfloat16_tEfNS_4arch4Sm90ELb1ELb0ELb1ELb1ELb1ELb1ELb0ELb1ELb1ELb1ELb1ELb0EEENS1_21CollectiveEpilogueFwdINS6_IJSA_SA_SB_EEES9_SE_SG_Li256ELb1ELb1ELb1ELb0EEENS1_36VarlenDynamicPersistentTileSchedulerILi128ELi96ELi256ELi128ELb1ELb1ELb1ELb1ELb1ELb1EEEEEEEEEvNT_6ParamsE:
[----:B------:R-:W-:Y:S01]  /*0000*/  LDC R1, c[0x0][0x37c] ;  /* 0x0000df00ff017b82 */ /* 0x000fe20000000800 */
[----:B------:R-:W-:Y:S05]  /*0010*/  EXIT ;  /* 0x000000000000794d */ /* 0x000fea0003800000 */
.L_x_8:
        /* <DEDUP_REMOVED lines=14> */
.L_x_53:


//--------------------- .text._ZN7cutlass13device_kernelIN5flash11enable_sm90INS1_16FlashAttnFwdSm90INS1_25CollectiveMainloopFwdSm90ILi2EN4cute5tupleIJNS5_1CILi1EEES8_S8_EEENS6_IJNS7_ILi64EEESA_SA_EEELi512ENS_10bfloat16_tEfNS_4arch4Sm90ELb0ELb0ELb1ELb0ELb1ELb0ELb0ELb0ELb0ELb1ELb1ELb0EEENS1_21CollectiveEpilogueFwdINS6_IJSA_NS7_ILi512EEESA_EEES9_SC_SE_Li256ELb0ELb1ELb1ELb0EEENS1_19SingleTileSchedulerILb0ELb1ELb1ELi64EEEEEEEEEvNT_6ParamsE --------------------------
	.section	.text._ZN7cutlass13device_kernelIN5flash11enable_sm90INS1_16FlashAttnFwdSm90INS1_25CollectiveMainloopFwdSm90ILi2EN4cute5tupleIJNS5_1CILi1EEES8_S8_EEENS6_IJNS7_ILi64EEESA_SA_EEELi512ENS_10bfloat16_tEfNS_4arch4Sm90ELb0ELb0ELb1ELb0ELb1ELb0ELb0ELb0ELb0ELb1ELb1ELb0EEENS1_21CollectiveEpilogueFwdINS6_IJSA_NS7_ILi512EEESA_EEES9_SC_SE_Li256ELb0ELb1ELb1ELb0EEENS1_19SingleTileSchedulerILb0ELb1ELb1ELi64EEEEEEEEEvNT_6ParamsE,"ax",@progbits
	.align	128
.text._ZN7cutlass13device_kernelIN5flash11enable_sm90INS1_16FlashAttnFwdSm90INS1_25CollectiveMainloopFwdSm90ILi2EN4cute5tupleIJNS5_1CILi1EEES8_S8_EEENS6_IJNS7_ILi64EEESA_SA_EEELi512ENS_10bfloat16_tEfNS_4arch4Sm90ELb0ELb0ELb1ELb0ELb1ELb0ELb0ELb0ELb0ELb1ELb1ELb0EEENS1_21CollectiveEpilogueFwdINS6_IJSA_NS7_ILi512EEESA_EEES9_SC_SE_Li256ELb0ELb1ELb1ELb0EEENS1_19SingleTileSchedulerILb0ELb1ELb1ELi64EEEEEEEEEvNT_6ParamsE:
        .type           _ZN7cutlass13device_kernelIN5flash11enable_sm90INS1_16FlashAttnFwdSm90INS1_25CollectiveMainloopFwdSm90ILi2EN4cute5tupleIJNS5_1CILi1EEES8_S8_EEENS6_IJNS7_ILi64EEESA_SA_EEELi512ENS_10bfloat16_tEfNS_4arch4Sm90ELb0ELb0ELb1ELb0ELb1ELb0ELb0ELb0ELb0ELb1ELb1ELb0EEENS1_21CollectiveEpilogueFwdINS6_IJSA_NS7_ILi512EEESA_EEES9_SC_SE_Li256ELb0ELb1ELb1ELb0EEENS1_19SingleTileSchedulerILb0ELb1ELb1ELi64EEEEEEEEEvNT_6ParamsE,@function
        .size           _ZN7cutlass13device_kernelIN5flash11enable_sm90INS1_16FlashAttnFwdSm90INS1_25CollectiveMainloopFwdSm90ILi2EN4cute5tupleIJNS5_1CILi1EEES8_S8_EEENS6_IJNS7_ILi64EEESA_SA_EEELi512ENS_10bfloat16_tEfNS_4arch4Sm90ELb0ELb0ELb1ELb0ELb1ELb0ELb0ELb0ELb0ELb1ELb1ELb0EEENS1_21CollectiveEpilogueFwdINS6_IJSA_NS7_ILi512EEESA_EEES9_SC_SE_Li256ELb0ELb1ELb1ELb0EEENS1_19SingleTileSchedulerILb0ELb1ELb1ELi64EEEEEEEEEvNT_6ParamsE,(.L_x_54 - _ZN7cutlass13device_kernelIN5flash11enable_sm90INS1_16FlashAttnFwdSm90INS1_25CollectiveMainloopFwdSm90ILi2EN4cute5tupleIJNS5_1CILi1EEES8_S8_EEENS6_IJNS7_ILi64EEESA_SA_EEELi512ENS_10bfloat16_tEfNS_4arch4Sm90ELb0ELb0ELb1ELb0ELb1ELb0ELb0ELb0ELb0ELb1ELb1ELb0EEENS1_21CollectiveEpilogueFwdINS6_IJSA_NS7_ILi512EEESA_EEES9_SC_SE_Li256ELb0ELb1ELb1ELb0EEENS1_19SingleTileSchedulerILb0ELb1ELb1ELi64EEEEEEEEEvNT_6ParamsE)
        .other          _ZN7cutlass13device_kernelIN5flash11enable_sm90INS1_16FlashAttnFwdSm90INS1_25CollectiveMainloopFwdSm90ILi2EN4cute5tupleIJNS5_1CILi1EEES8_S8_EEENS6_IJNS7_ILi64EEESA_SA_EEELi512ENS_10bfloat16_tEfNS_4arch4Sm90ELb0ELb0ELb1ELb0ELb1ELb0ELb0ELb0ELb0ELb1ELb1ELb0EEENS1_21CollectiveEpilogueFwdINS6_IJSA_NS7_ILi512EEESA_EEES9_SC_SE_Li256ELb0ELb1ELb1ELb0EEENS1_19SingleTileSchedulerILb0ELb1ELb1ELi64EEEEEEEEEvNT_6ParamsE,@"STO_CUDA_ENTRY STV_DEFAULT"
_ZN7cutlass13device_kernelIN5flash11enable_sm90INS1_16FlashAttnFwdSm90INS1_25CollectiveMainloopFwdSm90ILi2EN4cute5tupleIJNS5_1CILi1EEES8_S8_EEENS6_IJNS7_ILi64EEESA_SA_EEELi512ENS_10bfloat16_tEfNS_4arch4Sm90ELb0ELb0ELb1ELb0ELb1ELb0ELb0ELb0ELb0ELb1ELb1ELb0EEENS1_21CollectiveEpilogueFwdINS6_IJSA_NS7_ILi512EEESA_EEES9_SC_SE_Li256ELb0ELb1ELb1ELb0EEENS1_19SingleTileSchedulerILb0ELb1ELb1ELi64EEEEEEEEEvNT_6ParamsE:
[----:B------:R-:W-:Y:S01]  /*0000*/  LDC R1, c[0x0][0x37c] ;  /* 0x0000df00ff017b82 */ /* 0x000fe20000000800 */
[----:B------:R-:W-:Y:S05]  /*0010*/  EXIT ;  /* 0x000000000000794d */ /* 0x000fea0003800000 */
.L_x_9:
        /* <DEDUP_REMOVED lines=14> */
.L_x_54:


//--------------------- .text._ZN7cutlass13device_kernelIN5flash11enable_sm90INS1_16FlashAttnFwdSm90INS1_25CollectiveMainloopFwdSm90ILi2EN4cute5tupleIJNS5_1CILi1EEES8_S8_EEENS6_IJNS7_ILi64EEESA_SA_EEELi512ENS_10bfloat16_tEfNS_4arch4Sm90ELb0ELb0ELb1ELb0ELb1ELb0ELb1ELb0ELb0ELb1ELb1ELb0EEENS1_21CollectiveEpilogueFwdINS6_IJSA_NS7_ILi512EEESA_EEES9_SC_SE_Li256ELb0ELb1ELb1ELb0EEENS1_19SingleTileSchedulerILb0ELb1ELb1ELi64EEEEEEEEEvNT_6ParamsE --------------------------
	.section	.text._ZN7cutlass13device_kernelIN5flash11enable_sm90INS1_16FlashAttnFwdSm90INS1_25CollectiveMainloopFwdSm90ILi2EN4cute5tupleIJNS5_1CILi1EEES8_S8_EEENS6_IJNS7_ILi64EEESA_SA_EEELi512ENS_10bfloat16_tEfNS_4arch4Sm90ELb0ELb0ELb1ELb0ELb1ELb0ELb1ELb0ELb0ELb1ELb1ELb0EEENS1_21CollectiveEpilogueFwdINS6_IJSA_NS7_ILi512EEESA_EEES9_SC_SE_Li256ELb0ELb1ELb1ELb0EEENS1_19SingleTileSchedulerILb0ELb1ELb1ELi64EEEEEEEEEvNT_6ParamsE,"ax",@progbits
	.align	128
.text._ZN7cutlass13device_kernelIN5flash11enable_sm90INS1_16FlashAttnFwdSm90INS1_25CollectiveMainloopFwdSm90ILi2EN4cute5tupleIJNS5_1CILi1EEES8_S8_EEENS6_IJNS7_ILi64EEESA_SA_EEELi512ENS_10bfloat16_tEfNS_4arch4Sm90ELb0ELb0ELb1ELb0ELb1ELb0ELb1ELb0ELb0ELb1ELb1ELb0EEENS1_21CollectiveEpilogueFwdINS6_IJSA_NS7_ILi512EEESA_EEES9_SC_SE_Li256ELb0ELb1ELb1ELb0EEENS1_19SingleTileSchedulerILb0ELb1ELb1ELi64EEEEEEEEEvNT_6ParamsE:
        .type           _ZN7cutlass13device_kernelIN5flash11enable_sm90INS1_16FlashAttnFwdSm90INS1_25CollectiveMainloopFwdSm90ILi2EN4cute5tupleIJNS5_1CILi1EEES8_S8_EEENS6_IJNS7_ILi64EEESA_SA_EEELi512ENS_10bfloat16_tEfNS_4arch4Sm90ELb0ELb0ELb1ELb0ELb1ELb0ELb1ELb0ELb0ELb1ELb1ELb0EEENS1_21CollectiveEpilogueFwdINS6_IJSA_NS7_ILi512EEESA_EEES9_SC_SE_Li256ELb0ELb1ELb1ELb0EEENS1_19SingleTileSchedulerILb0ELb1ELb1ELi64EEEEEEEEEvNT_6ParamsE,@function
        .size           _ZN7cutlass13device_kernelIN5flash11enable_sm90INS1_16FlashAttnFwdSm90INS1_25CollectiveMainloopFwdSm90ILi2EN4cute5tupleIJNS5_1CILi1EEES8_S8_EEENS6_IJNS7_ILi64EEESA_SA_EEELi512ENS_10bfloat16_tEfNS_4arch4Sm90ELb0ELb0ELb1ELb0ELb1ELb0ELb1ELb0ELb0ELb1ELb1ELb0EEENS1_21CollectiveEpilogueFwdINS6_IJSA_NS7_ILi512EEESA_EEES9_SC_SE_Li256ELb0ELb1ELb1ELb0EEENS1_19SingleTileSchedulerILb0ELb1ELb1ELi64EEEEEEEEEvNT_6ParamsE,(.L_x_55 - _ZN7cutlass13device_kernelIN5flash11enable_sm90INS1_16FlashAttnFwdSm90INS1_25CollectiveMainloopFwdSm90ILi2EN4cute5tupleIJNS5_1CILi1EEES8_S8_EEENS6_IJNS7_ILi64EEESA_SA_EEELi512ENS_10bfloat16_tEfNS_4arch4Sm90ELb0ELb0ELb1ELb0ELb1ELb0ELb1ELb0ELb0ELb1ELb1ELb0EEENS1_21CollectiveEpilogueFwdINS6_IJSA_NS7_ILi512EEESA_EEES9_SC_SE_Li256ELb0ELb1ELb1ELb0EEENS1_19SingleTileSchedulerILb0ELb1ELb1ELi64EEEEEEEEEvNT_6ParamsE)
        .other          _ZN7cutlass13device_kernelIN5flash11enable_sm90INS1_16FlashAttnFwdSm90INS1_25CollectiveMainloopFwdSm90ILi2EN4cute5tupleIJNS5_1CILi1EEES8_S8_EEENS6_IJNS7_ILi64EEESA_SA_EEELi512ENS_10bfloat16_tEfNS_4arch4Sm90ELb0ELb0ELb1ELb0ELb1ELb0ELb1ELb0ELb0ELb1ELb1ELb0EEENS1_21CollectiveEpilogueFwdINS6_IJSA_NS7_ILi512EEESA_EEES9_SC_SE_Li256ELb0ELb1ELb1ELb0EEENS1_19SingleTileSchedulerILb0ELb1ELb1ELi64EEEEEEEEEvNT_6ParamsE,@"STO_CUDA_ENTRY STV_DEFAULT"
_ZN7cutlass13device_kernelIN5flash11enable_sm90INS1_16FlashAttnFwdSm90INS1_25CollectiveMainloopFwdSm90ILi2EN4cute5tupleIJNS5_1CILi1EEES8_S8_EEENS6_IJNS7_ILi64EEESA_SA_EEELi512ENS_10bfloat16_tEfNS_4arch4Sm90ELb0ELb0ELb1ELb0ELb1ELb0ELb1ELb0ELb0ELb1ELb1ELb0EEENS1_21CollectiveEpilogueFwdINS6_IJSA_NS7_ILi512EEESA_EEES9_SC_SE_Li256ELb0ELb1ELb1ELb0EEENS1_19SingleTileSchedulerILb0ELb1ELb1ELi64EEEEEEEEEvNT_6ParamsE:
[----:B------:R-:W-:Y:S01]  /*0000*/  LDC R1, c[0x0][0x37c] ;  /* 0x0000df00ff017b82 */ /* 0x000fe20000000800 */
[----:B------:R-:W-:Y:S05]  /*0010*/  EXIT ;  /* 0x000000000000794d */ /* 0x000fea0003800000 */
.L_x_10:
        /* <DEDUP_REMOVED lines=14> */
.L_x_55:


//--------------------- .text._ZN7cutlass13device_kernelIN5flash11enable_sm90INS1_16FlashAttnFwdSm90INS1_25CollectiveMainloopFwdSm90ILi2EN4cute5tupleIJNS5_1CILi1EEES8_S8_EEENS6_IJNS7_ILi64EEESA_SA_EEELi512ENS_10bfloat16_tEfNS_4arch4Sm90ELb0ELb0ELb1ELb1ELb1ELb0ELb0ELb0ELb0ELb1ELb1ELb0EEENS1_21CollectiveEpilogueFwdINS6_IJSA_NS7_ILi512EEESA_EEES9_SC_SE_Li256ELb1ELb1ELb1ELb0EEENS1_36VarlenDynamicPersistentTileSchedulerILi64ELi64ELi256ELi128ELb1ELb1ELb1ELb0ELb1ELb1EEEEEEEEEvNT_6ParamsE --------------------------
	.section	.text._ZN7cutlass13device_kernelIN5flash11enable_sm90INS1_16FlashAttnFwdSm90INS1_25CollectiveMainloopFwdSm90ILi2EN4cute5tupleIJNS5_1CILi1EEES8_S8_EEENS6_IJNS7_ILi64EEESA_SA_EEELi512ENS_10bfloat16_tEfNS_4arch4Sm90ELb0ELb0ELb1ELb1ELb1ELb0ELb0ELb0ELb0ELb1ELb1ELb0EEENS1_21CollectiveEpilogueFwdINS6_IJSA_NS7_ILi512EEESA_EEES9_SC_SE_Li256ELb1ELb1ELb1ELb0EEENS1_36VarlenDynamicPersistentTileSchedulerILi64ELi64ELi256ELi128ELb1ELb1ELb1ELb0ELb1ELb1EEEEEEEEEvNT_6ParamsE,"ax",@progbits
	.align	128
.text._ZN7cutlass13device_kernelIN5flash11enable_sm90INS1_16FlashAttnFwdSm90INS1_25CollectiveMainloopFwdSm90ILi2EN4cute5tupleIJNS5_1CILi1EEES8_S8_EEENS6_IJNS7_ILi64EEESA_SA_EEELi512ENS_10bfloat16_tEfNS_4arch4Sm90ELb0ELb0ELb1ELb1ELb1ELb0ELb0ELb0ELb0ELb1ELb1ELb0EEENS1_21CollectiveEpilogueFwdINS6_IJSA_NS7_ILi512EEESA_EEES9_SC_SE_Li256ELb1ELb1ELb1ELb0EEENS1_36VarlenDynamicPersistentTileSchedulerILi64ELi64ELi256ELi128ELb1ELb1ELb1ELb0ELb1ELb1EEEEEEEEEvNT_6ParamsE:
        .type           _ZN7cutlass13device_kernelIN5flash11enable_sm90INS1_16FlashAttnFwdSm90INS1_25CollectiveMainloopFwdSm90ILi2EN4cute5tupleIJNS5_1CILi1EEES8_S8_EEENS6_IJNS7_ILi64EEESA_SA_EEELi512ENS_10bfloat16_tEfNS_4arch4Sm90ELb0ELb0ELb1ELb1ELb1ELb0ELb0ELb0ELb0ELb1ELb1ELb0EEENS1_21CollectiveEpilogueFwdINS6_IJSA_NS7_ILi512EEESA_EEES9_SC_SE_Li256ELb1ELb1ELb1ELb0EEENS1_36VarlenDynamicPersistentTileSchedulerILi64ELi64ELi256ELi128ELb1ELb1ELb1ELb0ELb1ELb1EEEEEEEEEvNT_6ParamsE,@function
        .size           _ZN7cutlass13device_kernelIN5flash11enable_sm90INS1_16FlashAttnFwdSm90INS1_25CollectiveMainloopFwdSm90ILi2EN4cute5tupleIJNS5_1CILi1EEES8_S8_EEENS6_IJNS7_ILi64EEESA_SA_EEELi512ENS_10bfloat16_tEfNS_4arch4Sm90ELb0ELb0ELb1ELb1ELb1ELb0ELb0ELb0ELb0ELb1ELb1ELb0EEENS1_21CollectiveEpilogueFwdINS6_IJSA_NS7_ILi512EEESA_EEES9_SC_SE_Li256ELb1ELb1ELb1ELb0EEENS1_36VarlenDynamicPersistentTileSchedulerILi64ELi64ELi256ELi128ELb1ELb1ELb1ELb0ELb1ELb1EEEEEEEEEvNT_6ParamsE,(.L_x_56 - _ZN7cutlass13device_kernelIN5flash11enable_sm90INS1_16FlashAttnFwdSm90INS1_25CollectiveMainloopFwdSm90ILi2EN4cute5tupleIJNS5_1CILi1EEES8_S8_EEENS6_IJNS7_ILi64EEESA_SA_EEELi512ENS_10bfloat16_tEfNS_4arch4Sm90ELb0ELb0ELb1ELb1ELb1ELb0ELb0ELb0ELb0ELb1ELb1ELb0EEENS1_21CollectiveEpilogueFwdINS6_IJSA_NS7_ILi512EEESA_EEES9_SC_SE_Li256ELb1ELb1ELb1ELb0EEENS1_36VarlenDynamicPersistentTileSchedulerILi64ELi64ELi256ELi128ELb1ELb1ELb1ELb0ELb1ELb1EEEEEEEEEvNT_6ParamsE)
        .other          _ZN7cutlass13device_kernelIN5flash11enable_sm90INS1_16FlashAttnFwdSm90INS1_25CollectiveMainloopFwdSm90ILi2EN4cute5tupleIJNS5_1CILi1EEES8_S8_EEENS6_IJNS7_ILi64EEESA_SA_EEELi512ENS_10bfloat16_tEfNS_4arch4Sm90ELb0ELb0ELb1ELb1ELb1ELb0ELb0ELb0ELb0ELb1ELb1ELb0EEENS1_21CollectiveEpilogueFwdINS6_IJSA_NS7_ILi512EEESA_EEES9_SC_SE_Li256ELb1ELb1ELb1ELb0EEENS1_36VarlenDynamicPersistentTileSchedulerILi64ELi64ELi256ELi128ELb1ELb1ELb1ELb0ELb1ELb1EEEEEEEEEvNT_6ParamsE,@"STO_CUDA_ENTRY STV_DEFAULT"
_ZN7cutlass13device_kernelIN5flash11enable_sm90INS1_16FlashAttnFwdSm90INS1_25CollectiveMainloopFwdSm90ILi2EN4cute5tupleIJNS5_1CILi1EEES8_S8_EEENS6_IJNS7_ILi64EEESA_SA_EEELi512ENS_10bfloat16_tEfNS_4arch4Sm90ELb0ELb0ELb1ELb1ELb1ELb0ELb0ELb0ELb0ELb1ELb1ELb0EEENS1_21CollectiveEpilogueFwdINS6_IJSA_NS7_ILi512EEESA_EEES9_SC_SE_Li256ELb1ELb1ELb1ELb0EEENS1_36VarlenDynamicPersistentTileSchedulerILi64ELi64ELi256ELi128ELb1ELb1ELb1ELb0ELb1ELb1EEEEEEEEEvNT_6ParamsE:
[----:B------:R-:W-:Y:S01]  /*0000*/  LDC R1, c[0x0][0x37c] ;  /* 0x0000df00ff017b82 */ /* 0x000fe20000000800 */
[----:B------:R-:W-:Y:S05]  /*0010*/  EXIT ;  /* 0x000000000000794d */ /* 0x000fea0003800000 */
.L_x_11:
        /* <DEDUP_REMOVED lines=14> */
.L_x_56:


//--------------------- .text._ZN7cutlass13device_kernelIN5flash11enable_sm90INS1_16FlashAttnFwdSm90INS1_25CollectiveMainloopFwdSm90ILi2EN4cute5tupleIJNS5_1CILi1EEES8_S8_EEENS6_IJNS7_ILi64EEESA_SA_EEELi512ENS_10bfloat16_tEfNS_4arch4Sm90ELb0ELb0ELb1ELb1ELb1ELb1ELb0ELb0ELb0ELb1ELb1ELb0EEENS1_21CollectiveEpilogueFwdINS6_IJSA_NS7_ILi512EEESA_EEES9_SC_SE_Li256ELb1ELb1ELb1ELb0EEENS1_36VarlenDynamicPersistentTileSchedulerILi64ELi64ELi256ELi128ELb1ELb1ELb1ELb0ELb1ELb1EEEEEEEEEvNT_6ParamsE --------------------------
	.section	.text._ZN7cutlass13device_kernelIN5flash11enable_sm90INS1_16FlashAttnFwdSm90INS1_25CollectiveMainloopFwdSm90ILi2EN4cute5tupleIJNS5_1CILi1EEES8_S8_EEENS6_IJNS7_ILi64EEESA_SA_EEELi512ENS_10bfloat16_tEfNS_4arch4Sm90ELb0ELb0ELb1ELb1ELb1ELb1ELb0ELb0ELb0ELb1ELb1ELb0EEENS1_21CollectiveEpilogueFwdINS6_IJSA_NS7_ILi512EEESA_EEES9_SC_SE_Li256ELb1ELb1ELb1ELb0EEENS1_36VarlenDynamicPersistentTileSchedulerILi64ELi64ELi256ELi128ELb1ELb1ELb1ELb0ELb1ELb1EEEEEEEEEvNT_6ParamsE,"ax",@progbits
	.align	128
.text._ZN7cutlass13device_kernelIN5flash11enable_sm90INS1_16FlashAttnFwdSm90INS1_25CollectiveMainloopFwdSm90ILi2EN4cute5tupleIJNS5_1CILi1EEES8_S8_EEENS6_IJNS7_ILi64EEESA_SA_EEELi512ENS_10bfloat16_tEfNS_4arch4Sm90ELb0ELb0ELb1ELb1ELb1ELb1ELb0ELb0ELb0ELb1ELb1ELb0EEENS1_21CollectiveEpilogueFwdINS6_IJSA_NS7_ILi512EEESA_EEES9_SC_SE_Li256ELb1ELb1ELb1ELb0EEENS1_36VarlenDynamicPersistentTileSchedulerILi64ELi64ELi256ELi128ELb1ELb1ELb1ELb0ELb1ELb1EEEEEEEEEvNT_6ParamsE:
        .type           _ZN7cutlass13device_kernelIN5flash11enable_sm90INS1_16FlashAttnFwdSm90INS1_25CollectiveMainloopFwdSm90ILi2EN4cute5tupleIJNS5_1CILi1EEES8_S8_EEENS6_IJNS7_ILi64EEESA_SA_EEELi512ENS_10bfloat16_tEfNS_4arch4Sm90ELb0ELb0ELb1ELb1ELb1ELb1ELb0ELb0ELb0ELb1ELb1ELb0EEENS1_21CollectiveEpilogueFwdINS6_IJSA_NS7_ILi512EEESA_EEES9_SC_SE_Li256ELb1ELb1ELb1ELb0EEENS1_36VarlenDynamicPersistentTileSchedulerILi64ELi64ELi256ELi128ELb1ELb1ELb1ELb0ELb1ELb1EEEEEEEEEvNT_6ParamsE,@function
        .size           _ZN7cutlass13device_kernelIN5flash11enable_sm90INS1_16FlashAttnFwdSm90INS1_25CollectiveMainloopFwdSm90ILi2EN4cute5tupleIJNS5_1CILi1EEES8_S8_EEENS6_IJNS7_ILi64EEESA_SA_EEELi512ENS_10bfloat16_tEfNS_4arch4Sm90ELb0ELb0ELb1ELb1ELb1ELb1ELb0ELb0ELb0ELb1ELb1ELb0EEENS1_21CollectiveEpilogueFwdINS6_IJSA_NS7_ILi512EEESA_EEES9_SC_SE_Li256ELb1ELb1ELb1ELb0EEENS1_36VarlenDynamicPersistentTileSchedulerILi64ELi64ELi256ELi128ELb1ELb1ELb1ELb0ELb1ELb1EEEEEEEEEvNT_6ParamsE,(.L_x_57 - _ZN7cutlass13device_kernelIN5flash11enable_sm90INS1_16FlashAttnFwdSm90INS1_25CollectiveMainloopFwdSm90ILi2EN4cute5tupleIJNS5_1CILi1EEES8_S8_EEENS6_IJNS7_ILi64EEESA_SA_EEELi512ENS_10bfloat16_tEfNS_4arch4Sm90ELb0ELb0ELb1ELb1ELb1ELb1ELb0ELb0ELb0ELb1ELb1ELb0EEENS1_21CollectiveEpilogueFwdINS6_IJSA_NS7_ILi512EEESA_EEES9_SC_SE_Li256ELb1ELb1ELb1ELb0EEENS1_36VarlenDynamicPersistentTileSchedulerILi64ELi64ELi256ELi128ELb1ELb1ELb1ELb0ELb1ELb1EEEEEEEEEvNT_6ParamsE)
        .other          _ZN7cutlass13device_kernelIN5flash11enable_sm90INS1_16FlashAttnFwdSm90INS1_25CollectiveMainloopFwdSm90ILi2EN4cute5tupleIJNS5_1CILi1EEES8_S8_EEENS6_IJNS7_ILi64EEESA_SA_EEELi512ENS_10bfloat16_tEfNS_4arch4Sm90ELb0ELb0ELb1ELb1ELb1ELb1ELb0ELb0ELb0ELb1ELb1ELb0EEENS1_21CollectiveEpilogueFwdINS6_IJSA_NS7_ILi512EEESA_EEES9_SC_SE_Li256ELb1ELb1ELb1ELb0EEENS1_36VarlenDynamicPersistentTileSchedulerILi64ELi64ELi256ELi128ELb1ELb1ELb1ELb0ELb1ELb1EEEEEEEEEvNT_6ParamsE,@"STO_CUDA_ENTRY STV_DEFAULT"
_ZN7cutlass13device_kernelIN5flash11enable_sm90INS1_16FlashAttnFwdSm90INS1_25CollectiveMainloopFwdSm90ILi2EN4cute5tupleIJNS5_1CILi1EEES8_S8_EEENS6_IJNS7_ILi64EEESA_SA_EEELi512ENS_10bfloat16_tEfNS_4arch4Sm90ELb0ELb0ELb1ELb1ELb1ELb1ELb0ELb0ELb0ELb1ELb1ELb0EEENS1_21CollectiveEpilogueFwdINS6_IJSA_NS7_ILi512EEESA_EEES9_SC_SE_Li256ELb1ELb1ELb1ELb0EEENS1_36VarlenDynamicPersistentTileSchedulerILi64ELi64ELi256ELi128ELb1ELb1ELb1ELb0ELb1ELb1EEEEEEEEEvNT_6ParamsE:
[----:B------:R-:W-:Y:S01]  /*0000*/  LDC R1, c[0x0][0x37c] ;  /* 0x0000df00ff017b82 */ /* 0x000fe20000000800 */
[----:B------:R-:W-:Y:S05]  /*0010*/  EXIT ;  /* 0x000000000000794d */ /* 0x000fea0003800000 */
.L_x_12:
        /* <DEDUP_REMOVED lines=14> */
.L_x_57:


//--------------------- .text._ZN7cutlass13device_kernelIN5flash11enable_sm90INS1_16FlashAttnFwdSm90INS1_25CollectiveMainloopFwdSm90ILi2EN4cute5tupleIJNS5_1CILi1EEES8_S8_EEENS6_IJNS7_ILi64EEESA_SA_EEELi512ENS_10bfloat16_tEfNS_4arch4Sm90ELb0ELb0ELb1ELb1ELb1ELb0ELb1ELb0ELb0ELb1ELb1ELb0EEENS1_21CollectiveEpilogueFwdINS6_IJSA_NS7_ILi512EEESA_EEES9_SC_SE_Li256ELb1ELb1ELb1ELb0EEENS1_36VarlenDynamicPersistentTileSchedulerILi64ELi64ELi256ELi128ELb1ELb1ELb1ELb0ELb1ELb1EEEEEEEEEvNT_6ParamsE --------------------------
	.section	.text._ZN7cutlass13device_kernelIN5flash11enable_sm90INS1_16FlashAttnFwdSm90INS1_25CollectiveMainloopFwdSm90ILi2EN4cute5tupleIJNS5_1CILi1EEES8_S8_EEENS6_IJNS7_ILi64EEESA_SA_EEELi512ENS_10bfloat16_tEfNS_4arch4Sm90ELb0ELb0ELb1ELb1ELb1ELb0ELb1ELb0ELb0ELb1ELb1ELb0EEENS1_21CollectiveEpilogueFwdINS6_IJSA_NS7_ILi512EEESA_EEES9_SC_SE_Li256ELb1ELb1ELb1ELb0EEENS1_36VarlenDynamicPersistentTileSchedulerILi64ELi64ELi256ELi128ELb1ELb1ELb1ELb0ELb1ELb1EEEEEEEEEvNT_6ParamsE,"ax",@progbits
	.align	128
.text._ZN7cutlass13device_kernelIN5flash11enable_sm90INS1_16FlashAttnFwdSm90INS1_25CollectiveMainloopFwdSm90ILi2EN4cute5tupleIJNS5_1CILi1EEES8_S8_EEENS6_IJNS7_ILi64EEESA_SA_EEELi512ENS_10bfloat16_tEfNS_4arch4Sm90ELb0ELb0ELb1ELb1ELb1ELb0ELb1ELb0ELb0ELb1ELb1ELb0EEENS1_21CollectiveEpilogueFwdINS6_IJSA_NS7_ILi512EEESA_EEES9_SC_SE_Li256ELb1ELb1ELb1ELb0EEENS1_36VarlenDynamicPersistentTileSchedulerILi64ELi64ELi256ELi128ELb1ELb1ELb1ELb0ELb1ELb1EEEEEEEEEvNT_6ParamsE:
        .type           _ZN7cutlass13device_kernelIN5flash11enable_sm90INS1_16FlashAttnFwdSm90INS1_25CollectiveMainloopFwdSm90ILi2EN4cute5tupleIJNS5_1CILi1EEES8_S8_EEENS6_IJNS7_ILi64EEESA_SA_EEELi512ENS_10bfloat16_tEfNS_4arch4Sm90ELb0ELb0ELb1ELb1ELb1ELb0ELb1ELb0ELb0ELb1ELb1ELb0EEENS1_21CollectiveEpilogueFwdINS6_IJSA_NS7_ILi512EEESA_EEES9_SC_SE_Li256ELb1ELb1ELb1ELb0EEENS1_36VarlenDynamicPersistentTileSchedulerILi64ELi64ELi256ELi128ELb1ELb1ELb1ELb0ELb1ELb1EEEEEEEEEvNT_6ParamsE,@function
        .size           _ZN7cutlass13device_kernelIN5flash11enable_sm90INS1_16FlashAttnFwdSm90INS1_25CollectiveMainloopFwdSm90ILi2EN4cute5tupleIJNS5_1CILi1EEES8_S8_EEENS6_IJNS7_ILi64EEESA_SA_EEELi512ENS_10bfloat16_tEfNS_4arch4Sm90ELb0ELb0ELb1ELb1ELb1ELb0ELb1ELb0ELb0ELb1ELb1ELb0EEENS1_21CollectiveEpilogueFwdINS6_IJSA_NS7_ILi512EEESA_EEES9_SC_SE_Li256ELb1ELb1ELb1ELb0EEENS1_36VarlenDynamicPersistentTileSchedulerILi64ELi64ELi256ELi128ELb1ELb1ELb1ELb0ELb1ELb1EEEEEEEEEvNT_6ParamsE,(.L_x_58 - _ZN7cutlass13device_kernelIN5flash11enable_sm90INS1_16FlashAttnFwdSm90INS1_25CollectiveMainloopFwdSm90ILi2EN4cute5tupleIJNS5_1CILi1EEES8_S8_EEENS6_IJNS7_ILi64EEESA_SA_EEELi512ENS_10bfloat16_tEfNS_4arch4Sm90ELb0ELb0ELb1ELb1ELb1ELb0ELb1ELb0ELb0ELb1ELb1ELb0EEENS1_21CollectiveEpilogueFwdINS6_IJSA_NS7_ILi512EEESA_EEES9_SC_SE_Li256ELb1ELb1ELb1ELb0EEENS1_36VarlenDynamicPersistentTileSchedulerILi64ELi64ELi256ELi128ELb1ELb1ELb1ELb0ELb1ELb1EEEEEEEEEvNT_6ParamsE)
        .other          _ZN7cutlass13device_kernelIN5flash11enable_sm90INS1_16FlashAttnFwdSm90INS1_25CollectiveMainloopFwdSm90ILi2EN4cute5tupleIJNS5_1CILi1EEES8_S8_EEENS6_IJNS7_ILi64EEESA_SA_EEELi512ENS_10bfloat16_tEfNS_4arch4Sm90ELb0ELb0ELb1ELb1ELb1ELb0ELb1ELb0ELb0ELb1ELb1ELb0EEENS1_21CollectiveEpilogueFwdINS6_IJSA_NS7_ILi512EEESA_EEES9_SC_SE_Li256ELb1ELb1ELb1ELb0EEENS1_36VarlenDynamicPersistentTileSchedulerILi64ELi64ELi256ELi128ELb1ELb1ELb1ELb0ELb1ELb1EEEEEEEEEvNT_6ParamsE,@"STO_CUDA_ENTRY STV_DEFAULT"
_ZN7cutlass13device_kernelIN5flash11enable_sm90INS1_16FlashAttnFwdSm90INS1_25CollectiveMainloopFwdSm90ILi2EN4cute5tupleIJNS5_1CILi1EEES8_S8_EEENS6_IJNS7_ILi64EEESA_SA_EEELi512ENS_10bfloat16_tEfNS_4arch4Sm90ELb0ELb0ELb1ELb1ELb1ELb0ELb1ELb0ELb0ELb1ELb1ELb0EEENS1_21CollectiveEpilogueFwdINS6_IJSA_NS7_ILi512EEESA_EEES9_SC_SE_Li256ELb1ELb1ELb1ELb0EEENS1_36VarlenDynamicPersistentTileSchedulerILi64ELi64ELi256ELi128ELb1ELb1ELb1ELb0ELb1ELb1EEEEEEEEEvNT_6ParamsE:
[----:B------:R-:W-:Y:S01]  /*0000*/  LDC R1, c[0x0][0x37c] ;  /* 0x0000df00ff017b82 */ /* 0x000fe20000000800 */
[----:B------:R-:W-:Y:S05]  /*0010*/  EXIT ;  /* 0x000000000000794d */ /* 0x000fea0003800000 */
.L_x_13:
        /* <DEDUP_REMOVED lines=14> */
.L_x_58:


//--------------------- .text._ZN7cutlass13device_kernelIN5flash11enable_sm90INS1_16FlashAttnFwdSm90INS1_25CollectiveMainloopFwdSm90ILi2EN4cute5tupleIJNS5_1CILi1EEES8_S8_EEENS6_IJNS7_ILi64EEESA_SA_EEELi512ENS_10bfloat16_tEfNS_4arch4Sm90ELb0ELb0ELb1ELb1ELb1ELb1ELb1ELb0ELb0ELb1ELb1ELb0EEENS1_21CollectiveEpilogueFwdINS6_IJSA_NS7_ILi512EEESA_EEES9_SC_SE_Li256ELb1ELb1ELb1ELb0EEENS1_36VarlenDynamicPersistentTileSchedulerILi64ELi64ELi256ELi128ELb1ELb1ELb1ELb0ELb1ELb1EEEEEEEEEvNT_6ParamsE --------------------------
	.section	.text._ZN7cutlass13device_kernelIN5flash11enable_sm90INS1_16FlashAttnFwdSm90INS1_25CollectiveMainloopFwdSm90ILi2EN4cute5tupleIJNS5_1CILi1EEES8_S8_EEENS6_IJNS7_ILi64EEESA_SA_EEELi512ENS_10bfloat16_tEfNS_4arch4Sm90ELb0ELb0ELb1ELb1ELb1ELb1ELb1ELb0ELb0ELb1ELb1ELb0EEENS1_21CollectiveEpilogueFwdINS6_IJSA_NS7_ILi512EEESA_EEES9_SC_SE_Li256ELb1ELb1ELb1ELb0EEENS1_36VarlenDynamicPersistentTileSchedulerILi64ELi64ELi256ELi128ELb1ELb1ELb1ELb0ELb1ELb1EEEEEEEEEvNT_6ParamsE,"ax",@progbits
	.align	128
.text._ZN7cutlass13device_kernelIN5flash11enable_sm90INS1_16FlashAttnFwdSm90INS1_25CollectiveMainloopFwdSm90ILi2EN4cute5tupleIJNS5_1CILi1EEES8_S8_EEENS6_IJNS7_ILi64EEESA_SA_EEELi512ENS_10bfloat16_tEfNS_4arch4Sm90ELb0ELb0ELb1ELb1ELb1ELb1ELb1ELb0ELb0ELb1ELb1ELb0EEENS1_21CollectiveEpilogueFwdINS6_IJSA_NS7_ILi512EEESA_EEES9_SC_SE_Li256ELb1ELb1ELb1ELb0EEENS1_36VarlenDynamicPersistentTileSchedulerILi64ELi64ELi256ELi128ELb1ELb1ELb1ELb0ELb1ELb1EEEEEEEEEvNT_6ParamsE:
        .type           _ZN7cutlass13device_kernelIN5flash11enable_sm90INS1_16FlashAttnFwdSm90INS1_25CollectiveMainloopFwdSm90ILi2EN4cute5tupleIJNS5_1CILi1EEES8_S8_EEENS6_IJNS7_ILi64EEESA_SA_EEELi512ENS_10bfloat16_tEfNS_4arch4Sm90ELb0ELb0ELb1ELb1ELb1ELb1ELb1ELb0ELb0ELb1ELb1ELb0EEENS1_21CollectiveEpilogueFwdINS6_IJSA_NS7_ILi512EEESA_EEES9_SC_SE_Li256ELb1ELb1ELb1ELb0EEENS1_36VarlenDynamicPersistentTileSchedulerILi64ELi64ELi256ELi128ELb1ELb1ELb1ELb0ELb1ELb1EEEEEEEEEvNT_6ParamsE,@function
        .size           _ZN7cutlass13device_kernelIN5flash11enable_sm90INS1_16FlashAttnFwdSm90INS1_25CollectiveMainloopFwdSm90ILi2EN4cute5tupleIJNS5_1CILi1EEES8_S8_EEENS6_IJNS7_ILi64EEESA_SA_EEELi512ENS_10bfloat16_tEfNS_4arch4Sm90ELb0ELb0ELb1ELb1ELb1ELb1ELb1ELb0ELb0ELb1ELb1ELb0EEENS1_21CollectiveEpilogueFwdINS6_IJSA_NS7_ILi512EEESA_EEES9_SC_SE_Li256ELb1ELb1ELb1ELb0EEENS1_36VarlenDynamicPersistentTileSchedulerILi64ELi64ELi256ELi128ELb1ELb1ELb1ELb0ELb1ELb1EEEEEEEEEvNT_6ParamsE,(.L_x_59 - _ZN7cutlass13device_kernelIN5flash11enable_sm90INS1_16FlashAttnFwdSm90INS1_25CollectiveMainloopFwdSm90ILi2EN4cute5tupleIJNS5_1CILi1EEES8_S8_EEENS6_IJNS7_ILi64EEESA_SA_EEELi512ENS_10bfloat16_tEfNS_4arch4Sm90ELb0ELb0ELb1ELb1ELb1ELb1ELb1ELb0ELb0ELb1ELb1ELb0EEENS1_21CollectiveEpilogueFwdINS6_IJSA_NS7_ILi512EEESA_EEES9_SC_SE_Li256ELb1ELb1ELb1ELb0EEENS1_36VarlenDynamicPersistentTileSchedulerILi64ELi64ELi256ELi128ELb1ELb1ELb1ELb0ELb1ELb1EEEEEEEEEvNT_6ParamsE)
        .other          _ZN7cutlass13device_kernelIN5flash11enable_sm90INS1_16FlashAttnFwdSm90INS1_25CollectiveMainloopFwdSm90ILi2EN4cute5tupleIJNS5_1CILi1EEES8_S8_EEENS6_IJNS7_ILi64EEESA_SA_EEELi512ENS_10bfloat16_tEfNS_4arch4Sm90ELb0ELb0ELb1ELb1ELb1ELb1ELb1ELb0ELb0ELb1ELb1ELb0EEENS1_21CollectiveEpilogueFwdINS6_IJSA_NS7_ILi512EEESA_EEES9_SC_SE_Li256ELb1ELb1ELb1ELb0EEENS1_36VarlenDynamicPersistentTileSchedulerILi64ELi64ELi256ELi128ELb1ELb1ELb1ELb0ELb1ELb1EEEEEEEEEvNT_6ParamsE,@"STO_CUDA_ENTRY STV_DEFAULT"
_ZN7cutlass13device_kernelIN5flash11enable_sm90INS1_16FlashAttnFwdSm90INS1_25CollectiveMainloopFwdSm90ILi2EN4cute5tupleIJNS5_1CILi1EEES8_S8_EEENS6_IJNS7_ILi64EEESA_SA_EEELi512ENS_10bfloat16_tEfNS_4arch4Sm90ELb0ELb0ELb1ELb1ELb1ELb1ELb1ELb0ELb0ELb1ELb1ELb0EEENS1_21CollectiveEpilogueFwdINS6_IJSA_NS7_ILi512EEESA_EEES9_SC_SE_Li256ELb1ELb1ELb1ELb0EEENS1_36VarlenDynamicPersistentTileSchedulerILi64ELi64ELi256ELi128ELb1ELb1ELb1ELb0ELb1ELb1EEEEEEEEEvNT_6ParamsE:
[----:B------:R-:W-:Y:S01]  /*0000*/  LDC R1, c[0x0][0x37c] ;  /* 0x0000df00ff017b82 */ /* 0x000fe20000000800 */
[----:B------:R-:W-:Y:S05]  /*0010*/  EXIT ;  /* 0x000000000000794d */ /* 0x000fea0003800000 */
.L_x_14:
        /* <DEDUP_REMOVED lines=14> */
.L_x_59:


//--------------------- .text._ZN7cutlass13device_kernelIN5flash11enable_sm90INS1_16FlashAttnFwdSm90INS1_25CollectiveMainloopFwdSm90ILi2EN4cute5tupleIJNS5_1CILi1EEES8_S8_EEENS6_IJNS7_ILi64EEESA_SA_EEELi512ENS_10bfloat16_tEfNS_4arch4Sm90ELb0ELb1ELb1ELb0ELb1ELb0ELb0ELb0ELb0ELb1ELb1ELb0EEENS1_21CollectiveEpilogueFwdINS6_IJSA_NS7_ILi512EEESA_EEES9_SC_SE_Li256ELb0ELb1ELb1ELb0EEENS1_19SingleTileSchedulerILb0ELb1ELb1ELi64EEEEEEEEEvNT_6ParamsE --------------------------
	.section	.text._ZN7cutlass13device_kernelIN5flash11enable_sm90INS1_16FlashAttnFwdSm90INS1_25CollectiveMainloopFwdSm90ILi2EN4cute5tupleIJNS5_1CILi1EEES8_S8_EEENS6_IJNS7_ILi64EEESA_SA_EEELi512ENS_10bfloat16_tEfNS_4arch4Sm90ELb0ELb1ELb1ELb0ELb1ELb0ELb0ELb0ELb0ELb1ELb1ELb0EEENS1_21CollectiveEpilogueFwdINS6_IJSA_NS7_ILi512EEESA_EEES9_SC_SE_Li256ELb0ELb1ELb1ELb0EEENS1_19SingleTileSchedulerILb0ELb1ELb1ELi64EEEEEEEEEvNT_6ParamsE,"ax",@progbits
	.align	128
.text._ZN7cutlass13device_kernelIN5flash11enable_sm90INS1_16FlashAttnFwdSm90INS1_25CollectiveMainloopFwdSm90ILi2EN4cute5tupleIJNS5_1CILi1EEES8_S8_EEENS6_IJNS7_ILi64EEESA_SA_EEELi512ENS_10bfloat16_tEfNS_4arch4Sm90ELb0ELb1ELb1ELb0ELb1ELb0ELb0ELb0ELb0ELb1ELb1ELb0EEENS1_21CollectiveEpilogueFwdINS6_IJSA_NS7_ILi512EEESA_EEES9_SC_SE_Li256ELb0ELb1ELb1ELb0EEENS1_19SingleTileSchedulerILb0ELb1ELb1ELi64EEEEEEEEEvNT_6ParamsE:
        .type           _ZN7cutlass13device_kernelIN5flash11enable_sm90INS1_16FlashAttnFwdSm90INS1_25CollectiveMainloopFwdSm90ILi2EN4cute5tupleIJNS5_1CILi1EEES8_S8_EEENS6_IJNS7_ILi64EEESA_SA_EEELi512ENS_10bfloat16_tEfNS_4arch4Sm90ELb0ELb1ELb1ELb0ELb1ELb0ELb0ELb0ELb0ELb1ELb1ELb0EEENS1_21CollectiveEpilogueFwdINS6_IJSA_NS7_ILi512EEESA_EEES9_SC_SE_Li256ELb0ELb1ELb1ELb0EEENS1_19SingleTileSchedulerILb0ELb1ELb1ELi64EEEEEEEEEvNT_6ParamsE,@function
        .size           _ZN7cutlass13device_kernelIN5flash11enable_sm90INS1_16FlashAttnFwdSm90INS1_25CollectiveMainloopFwdSm90ILi2EN4cute5tupleIJNS5_1CILi1EEES8_S8_EEENS6_IJNS7_ILi64EEESA_SA_EEELi512ENS_10bfloat16_tEfNS_4arch4Sm90ELb0ELb1ELb1ELb0ELb1ELb0ELb0ELb0ELb0ELb1ELb1ELb0EEENS1_21CollectiveEpilogueFwdINS6_IJSA_NS7_ILi512EEESA_EEES9_SC_SE_Li256ELb0ELb1ELb1ELb0EEENS1_19SingleTileSchedulerILb0ELb1ELb1ELi64EEEEEEEEEvNT_6ParamsE,(.L_x_60 - _ZN7cutlass13device_kernelIN5flash11enable_sm90INS1_16FlashAttnFwdSm90INS1_25CollectiveMainloopFwdSm90ILi2EN4cute5tupleIJNS5_1CILi1EEES8_S8_EEENS6_IJNS7_ILi64EEESA_SA_EEELi512ENS_10bfloat16_tEfNS_4arch4Sm90ELb0ELb1ELb1ELb0ELb1ELb0ELb0ELb0ELb0ELb1ELb1ELb0EEENS1_21CollectiveEpilogueFwdINS6_IJSA_NS7_ILi512EEESA_EEES9_SC_SE_Li256ELb0ELb1ELb1ELb0EEENS1_19SingleTileSchedulerILb0ELb1ELb1ELi64EEEEEEEEEvNT_6ParamsE)
        .other          _ZN7cutlass13device_kernelIN5flash11enable_sm90INS1_16FlashAttnFwdSm90INS1_25CollectiveMainloopFwdSm90ILi2EN4cute5tupleIJNS5_1CILi1EEES8_S8_EEENS6_IJNS7_ILi64EEESA_SA_EEELi512ENS_10bfloat16_tEfNS_4arch4Sm90ELb0ELb1ELb1ELb0ELb1ELb0ELb0ELb0ELb0ELb1ELb1ELb0EEENS1_21CollectiveEpilogueFwdINS6_IJSA_NS7_ILi512EEESA_EEES9_SC_SE_Li256ELb0ELb1ELb1ELb0EEENS1_19SingleTileSchedulerILb0ELb1ELb1ELi64EEEEEEEEEvNT_6ParamsE,@"STO_CUDA_ENTRY STV_DEFAULT"
_ZN7cutlass13device_kernelIN5flash11enable_sm90INS1_16FlashAttnFwdSm90INS1_25CollectiveMainloopFwdSm90ILi2EN4cute5tupleIJNS5_1CILi1EEES8_S8_EEENS6_IJNS7_ILi64EEESA_SA_EEELi512ENS_10bfloat16_tEfNS_4arch4Sm90ELb0ELb1ELb1ELb0ELb1ELb0ELb0ELb0ELb0ELb1ELb1ELb0EEENS1_21CollectiveEpilogueFwdINS6_IJSA_NS7_ILi512EEESA_EEES9_SC_SE_Li256ELb0ELb1ELb1ELb0EEENS1_19SingleTileSchedulerILb0ELb1ELb1ELi64EEEEEEEEEvNT_6ParamsE:
[----:B------:R-:W-:Y:S01]  /*0000*/  LDC R1, c[0x0][0x37c] ;  /* 0x0000df00ff017b82 */ /* 0x000fe20000000800 */
[----:B------:R-:W-:Y:S05]  /*0010*/  EXIT ;  /* 0x000000000000794d */ /* 0x000fea0003800000 */
.L_x_15:
        /* <DEDUP_REMOVED lines=14> */
.L_x_60:


//--------------------- .text._ZN7cutlass13device_kernelIN5flash11enable_sm90INS1_16FlashAttnFwdSm90INS1_25CollectiveMainloopFwdSm90ILi2EN4cute5tupleIJNS5_1CILi1EEES8_S8_EEENS6_IJNS7_ILi64EEESA_SA_EEELi512ENS_10bfloat16_tEfNS_4arch4Sm90ELb0ELb1ELb1ELb0ELb1ELb0ELb1ELb0ELb0ELb1ELb1ELb0EEENS1_21CollectiveEpilogueFwdINS6_IJSA_NS7_ILi512EEESA_EEES9_SC_SE_Li256ELb0ELb1ELb1ELb0EEENS1_19SingleTileSchedulerILb0ELb1ELb1ELi64EEEEEEEEEvNT_6ParamsE --------------------------
	.section	.text._ZN7cutlass13device_kernelIN5flash11enable_sm90INS1_16FlashAttnFwdSm90INS1_25CollectiveMainloopFwdSm90ILi2EN4cute5tupleIJNS5_1CILi1EEES8_S8_EEENS6_IJNS7_ILi64EEESA_SA_EEELi512ENS_10bfloat16_tEfNS_4arch4Sm90ELb0ELb1ELb1ELb0ELb1ELb0ELb1ELb0ELb0ELb1ELb1ELb0EEENS1_21CollectiveEpilogueFwdINS6_IJSA_NS7_ILi512EEESA_EEES9_SC_SE_Li256ELb0ELb1ELb1ELb0EEENS1_19SingleTileSchedulerILb0ELb1ELb1ELi64EEEEEEEEEvNT_6ParamsE,"ax",@progbits
	.align	128
.text._ZN7cutlass13device_kernelIN5flash11enable_sm90INS1_16FlashAttnFwdSm90INS1_25CollectiveMainloopFwdSm90ILi2EN4cute5tupleIJNS5_1CILi1EEES8_S8_EEENS6_IJNS7_ILi64EEESA_SA_EEELi512ENS_10bfloat16_tEfNS_4arch4Sm90ELb0ELb1ELb1ELb0ELb1ELb0ELb1ELb0ELb0ELb1ELb1ELb0EEENS1_21CollectiveEpilogueFwdINS6_IJSA_NS7_ILi512EEESA_EEES9_SC_SE_Li256ELb0ELb1ELb1ELb0EEENS1_19SingleTileSchedulerILb0ELb1ELb1ELi64EEEEEEEEEvNT_6ParamsE:
        .type           _ZN7cutlass13device_kernelIN5flash11enable_sm90INS1_16FlashAttnFwdSm90INS1_25CollectiveMainloopFwdSm90ILi2EN4cute5tupleIJNS5_1CILi1EEES8_S8_EEENS6_IJNS7_ILi64EEESA_SA_EEELi512ENS_10bfloat16_tEfNS_4arch4Sm90ELb0ELb1ELb1ELb0ELb1ELb0ELb1ELb0ELb0ELb1ELb1ELb0EEENS1_21CollectiveEpilogueFwdINS6_IJSA_NS7_ILi512EEESA_EEES9_SC_SE_Li256ELb0ELb1ELb1ELb0EEENS1_19SingleTileSchedulerILb0ELb1ELb1ELi64EEEEEEEEEvNT_6ParamsE,@function
        .size           _ZN7cutlass13device_kernelIN5flash11enable_sm90INS1_16FlashAttnFwdSm90INS1_25CollectiveMainloopFwdSm90ILi2EN4cute5tupleIJNS5_1CILi1EEES8_S8_EEENS6_IJNS7_ILi64EEESA_SA_EEELi512ENS_10bfloat16_tEfNS_4arch4Sm90ELb0ELb1ELb1ELb0ELb1ELb0ELb1ELb0ELb0ELb1ELb1ELb0EEENS1_21CollectiveEpilogueFwdINS6_IJSA_NS7_ILi512EEESA_EEES9_SC_SE_Li256ELb0ELb1ELb1ELb0EEENS1_19SingleTileSchedulerILb0ELb1ELb1ELi64EEEEEEEEEvNT_6ParamsE,(.L_x_61 - _ZN7cutlass13device_kernelIN5flash11enable_sm90INS1_16FlashAttnFwdSm90INS1_25CollectiveMainloopFwdSm90ILi2EN4cute5tupleIJNS5_1CILi1EEES8_S8_EEENS6_IJNS7_ILi64EEESA_SA_EEELi512ENS_10bfloat16_tEfNS_4arch4Sm90ELb0ELb1ELb1ELb0ELb1ELb0ELb1ELb0ELb0ELb1ELb1ELb0EEENS1_21CollectiveEpilogueFwdINS6_IJSA_NS7_ILi512EEESA_EEES9_SC_SE_Li256ELb0ELb1ELb1ELb0EEENS1_19SingleTileSchedulerILb0ELb1ELb1ELi64EEEEEEEEEvNT_6ParamsE)
        .other          _ZN7cutlass13device_kernelIN5flash11enable_sm90INS1_16FlashAttnFwdSm90INS1_25CollectiveMainloopFwdSm90ILi2EN4cute5tupleIJNS5_1CILi1EEES8_S8_EEENS6_IJNS7_ILi64EEESA_SA_EEELi512ENS_10bfloat16_tEfNS_4arch4Sm90ELb0ELb1ELb1ELb0ELb1ELb0ELb1ELb0ELb0ELb1ELb1ELb0EEENS1_21CollectiveEpilogueFwdINS6_IJSA_NS7_ILi512EEESA_EEES9_SC_SE_Li256ELb0ELb1ELb1ELb0EEENS1_19SingleTileSchedulerILb0ELb1ELb1ELi64EEEEEEEEEvNT_6ParamsE,@"STO_CUDA_ENTRY STV_DEFAULT"
_ZN7cutlass13device_kernelIN5flash11enable_sm90INS1_16FlashAttnFwdSm90INS1_25CollectiveMainloopFwdSm90ILi2EN4cute5tupleIJNS5_1CILi1EEES8_S8_EEENS6_IJNS7_ILi64EEESA_SA_EEELi512ENS_10bfloat16_tEfNS_4arch4Sm90ELb0ELb1ELb1ELb0ELb1ELb0ELb1ELb0ELb0ELb1ELb1ELb0EEENS1_21CollectiveEpilogueFwdINS6_IJSA_NS7_ILi512EEESA_EEES9_SC_SE_Li256ELb0ELb1ELb1ELb0EEENS1_19SingleTileSchedulerILb0ELb1ELb1ELi64EEEEEEEEEvNT_6ParamsE:
[----:B------:R-:W-:Y:S01]  /*0000*/  LDC R1, c[0x0][0x37c] ;  /* 0x0000df00ff017b82 */ /* 0x000fe20000000800 */
[----:B------:R-:W-:Y:S05]  /*0010*/  EXIT ;  /* 0x000000000000794d */ /* 0x000fea0003800000 */
.L_x_16:
        /* <DEDUP_REMOVED lines=14> */
.L_x_61:


//--------------------- .text._ZN7cutlass13device_kernelIN5flash11enable_sm90INS1_16FlashAttnFwdSm90INS1_25CollectiveMainloopFwdSm90ILi2EN4cute5tupleIJNS5_1CILi1EEES8_S8_EEENS6_IJNS7_ILi64EEESA_SA_EEELi512ENS_10bfloat16_tEfNS_4arch4Sm90ELb0ELb1ELb1ELb1ELb1ELb0ELb0ELb0ELb0ELb1ELb1ELb0EEENS1_21CollectiveEpilogueFwdINS6_IJSA_NS7_ILi512EEESA_EEES9_SC_SE_Li256ELb1ELb1ELb1ELb0EEENS1_36VarlenDynamicPersistentTileSchedulerILi64ELi64ELi256ELi128ELb1ELb1ELb1ELb1ELb0ELb1EEEEEEEEEvNT_6ParamsE --------------------------
	.section	.text._ZN7cutlass13device_kernelIN5flash11enable_sm90INS1_16FlashAttnFwdSm90INS1_25CollectiveMainloopFwdSm90ILi2EN4cute5tupleIJNS5_1CILi1EEES8_S8_EEENS6_IJNS7_ILi64EEESA_SA_EEELi512ENS_10bfloat16_tEfNS_4arch4Sm90ELb0ELb1ELb1ELb1ELb1ELb0ELb0ELb0ELb0ELb1ELb1ELb0EEENS1_21CollectiveEpilogueFwdINS6_IJSA_NS7_ILi512EEESA_EEES9_SC_SE_Li256ELb1ELb1ELb1ELb0EEENS1_36VarlenDynamicPersistentTileSchedulerILi64ELi64ELi256ELi128ELb1ELb1ELb1ELb1ELb0ELb1EEEEEEEEEvNT_6ParamsE,"ax",@progbits
	.align	128
.text._ZN7cutlass13device_kernelIN5flash11enable_sm90INS1_16FlashAttnFwdSm90INS1_25CollectiveMainloopFwdSm90ILi2EN4cute5tupleIJNS5_1CILi1EEES8_S8_EEENS6_IJNS7_ILi64EEESA_SA_EEELi512ENS_10bfloat16_tEfNS_4arch4Sm90ELb0ELb1ELb1ELb1ELb1ELb0ELb0ELb0ELb0ELb1ELb1ELb0EEENS1_21CollectiveEpilogueFwdINS6_IJSA_NS7_ILi512EEESA_EEES9_SC_SE_Li256ELb1ELb1ELb1ELb0EEENS1_36VarlenDynamicPersistentTileSchedulerILi64ELi64ELi256ELi128ELb1ELb1ELb1ELb1ELb0ELb1EEEEEEEEEvNT_6ParamsE:
        .type           _ZN7cutlass13device_kernelIN5flash11enable_sm90INS1_16FlashAttnFwdSm90INS1_25CollectiveMainloopFwdSm90ILi2EN4cute5tupleIJNS5_1CILi1EEES8_S8_EEENS6_IJNS7_ILi64EEESA_SA_EEELi512ENS_10bfloat16_tEfNS_4arch4Sm90ELb0ELb1ELb1ELb1ELb1ELb0ELb0ELb0ELb0ELb1ELb1ELb0EEENS1_21CollectiveEpilogueFwdINS6_IJSA_NS7_ILi512EEESA_EEES9_SC_SE_Li256ELb1ELb1ELb1ELb0EEENS1_36VarlenDynamicPersistentTileSchedulerILi64ELi64ELi256ELi128ELb1ELb1ELb1ELb1ELb0ELb1EEEEEEEEEvNT_6ParamsE,@function
        .size           _ZN7cutlass13device_kernelIN5flash11enable_sm90INS1_16FlashAttnFwdSm90INS1_25CollectiveMainloopFwdSm90ILi2EN4cute5tupleIJNS5_1CILi1EEES8_S8_EEENS6_IJNS7_ILi64EEESA_SA_EEELi512ENS_10bfloat16_tEfNS_4arch4Sm90ELb0ELb1ELb1ELb1ELb1ELb0ELb0ELb0ELb0ELb1ELb1ELb0EEENS1_21CollectiveEpilogueFwdINS6_IJSA_NS7_ILi512EEESA_EEES9_SC_SE_Li256ELb1ELb1ELb1ELb0EEENS1_36VarlenDynamicPersistentTileSchedulerILi64ELi64ELi256ELi128ELb1ELb1ELb1ELb1ELb0ELb1EEEEEEEEEvNT_6ParamsE,(.L_x_62 - _ZN7cutlass13device_kernelIN5flash11enable_sm90INS1_16FlashAttnFwdSm90INS1_25CollectiveMainloopFwdSm90ILi2EN4cute5tupleIJNS5_1CILi1EEES8_S8_EEENS6_IJNS7_ILi64EEESA_SA_EEELi512ENS_10bfloat16_tEfNS_4arch4Sm90ELb0ELb1ELb1ELb1ELb1ELb0ELb0ELb0ELb0ELb1ELb1ELb0EEENS1_21CollectiveEpilogueFwdINS6_IJSA_NS7_ILi512EEESA_EEES9_SC_SE_Li256ELb1ELb1ELb1ELb0EEENS1_36VarlenDynamicPersistentTileSchedulerILi64ELi64ELi256ELi128ELb1ELb1ELb1ELb1ELb0ELb1EEEEEEEEEvNT_6ParamsE)
        .other          _ZN7cutlass13device_kernelIN5flash11enable_sm90INS1_16FlashAttnFwdSm90INS1_25CollectiveMainloopFwdSm90ILi2EN4cute5tupleIJNS5_1CILi1EEES8_S8_EEENS6_IJNS7_ILi64EEESA_SA_EEELi512ENS_10bfloat16_tEfNS_4arch4Sm90ELb0ELb1ELb1ELb1ELb1ELb0ELb0ELb0ELb0ELb1ELb1ELb0EEENS1_21CollectiveEpilogueFwdINS6_IJSA_NS7_ILi512EEESA_EEES9_SC_SE_Li256ELb1ELb1ELb1ELb0EEENS1_36VarlenDynamicPersistentTileSchedulerILi64ELi64ELi256ELi128ELb1ELb1ELb1ELb1ELb0ELb1EEEEEEEEEvNT_6ParamsE,@"STO_CUDA_ENTRY STV_DEFAULT"
_ZN7cutlass13device_kernelIN5flash11enable_sm90INS1_16FlashAttnFwdSm90INS1_25CollectiveMainloopFwdSm90ILi2EN4cute5tupleIJNS5_1CILi1EEES8_S8_EEENS6_IJNS7_ILi64EEESA_SA_EEELi512ENS_10bfloat16_tEfNS_4arch4Sm90ELb0ELb1ELb1ELb1ELb1ELb0ELb0ELb0ELb0ELb1ELb1ELb0EEENS1_21CollectiveEpilogueFwdINS6_IJSA_NS7_ILi512EEESA_EEES9_SC_SE_Li256ELb1ELb1ELb1ELb0EEENS1_36VarlenDynamicPersistentTileSchedulerILi64ELi64ELi256ELi128ELb1ELb1ELb1ELb1ELb0ELb1EEEEEEEEEvNT_6ParamsE:
[----:B------:R-:W-:Y:S01]  /*0000*/  LDC R1, c[0x0][0x37c] ;  /* 0x0000df00ff017b82 */ /* 0x000fe20000000800 */
[----:B------:R-:W-:Y:S05]  /*0010*/  EXIT ;  /* 0x000000000000794d */ /* 0x000fea0003800000 */
.L_x_17:
        /* <DEDUP_REMOVED lines=14> */
.L_x_62:


//--------------------- .text._ZN7cutlass13device_kernelIN5flash11enable_sm90INS1_16FlashAttnFwdSm90INS1_25CollectiveMainloopFwdSm90ILi2EN4cute5tupleIJNS5_1CILi1EEES8_S8_EEENS6_IJNS7_ILi64EEESA_SA_EEELi512ENS_10bfloat16_tEfNS_4arch4Sm90ELb0ELb1ELb1ELb1ELb1ELb1ELb0ELb0ELb0ELb1ELb1ELb0EEENS1_21CollectiveEpilogueFwdINS6_IJSA_NS7_ILi512EEESA_EEES9_SC_SE_Li256ELb1ELb1ELb1ELb0EEENS1_36VarlenDynamicPersistentTileSchedulerILi64ELi64ELi256ELi128ELb1ELb1ELb1ELb1ELb0ELb1EEEEEEEEEvNT_6ParamsE --------------------------
	.section	.text._ZN7cutlass13device_kernelIN5flash11enable_sm90INS1_16FlashAttnFwdSm90INS1_25CollectiveMainloopFwdSm90ILi2EN4cute5tupleIJNS5_1CILi1EEES8_S8_EEENS6_IJNS7_ILi64EEESA_SA_EEELi512ENS_10bfloat16_tEfNS_4arch4Sm90ELb0ELb1ELb1ELb1ELb1ELb1ELb0ELb0ELb0ELb1ELb1ELb0EEENS1_21CollectiveEpilogueFwdINS6_IJSA_NS7_ILi512EEESA_EEES9_SC_SE_Li256ELb1ELb1ELb1ELb0EEENS1_36VarlenDynamicPersistentTileSchedulerILi64ELi64ELi256ELi128ELb1ELb1ELb1ELb1ELb0ELb1EEEEEEEEEvNT_6ParamsE,"ax",@progbits
	.align	128
.text._ZN7cutlass13device_kernelIN5flash11enable_sm90INS1_16FlashAttnFwdSm90INS1_25CollectiveMainloopFwdSm90ILi2EN4cute5tupleIJNS5_1CILi1EEES8_S8_EEENS6_IJNS7_ILi64EEESA_SA_EEELi512ENS_10bfloat16_tEfNS_4arch4Sm90ELb0ELb1ELb1ELb1ELb1ELb1ELb0ELb0ELb0ELb1ELb1ELb0EEENS1_21CollectiveEpilogueFwdINS6_IJSA_NS7_ILi512EEESA_EEES9_SC_SE_Li256ELb1ELb1ELb1ELb0EEENS1_36VarlenDynamicPersistentTileSchedulerILi64ELi64ELi256ELi128ELb1ELb1ELb1ELb1ELb0ELb1EEEEEEEEEvNT_6ParamsE:
        .type           _ZN7cutlass13device_kernelIN5flash11enable_sm90INS1_16FlashAttnFwdSm90INS1_25CollectiveMainloopFwdSm90ILi2EN4cute5tupleIJNS5_1CILi1EEES8_S8_EEENS6_IJNS7_ILi64EEESA_SA_EEELi512ENS_10bfloat16_tEfNS_4arch4Sm90ELb0ELb1ELb1ELb1ELb1ELb1ELb0ELb0ELb0ELb1ELb1ELb0EEENS1_21CollectiveEpilogueFwdINS6_IJSA_NS7_ILi512EEESA_EEES9_SC_SE_Li256ELb1ELb1ELb1ELb0EEENS1_36VarlenDynamicPersistentTileSchedulerILi64ELi64ELi256ELi128ELb1ELb1ELb1ELb1ELb0ELb1EEEEEEEEEvNT_6ParamsE,@function
        .size           _ZN7cutlass13device_kernelIN5flash11enable_sm90INS1_16FlashAttnFwdSm90INS1_25CollectiveMainloopFwdSm90ILi2EN4cute5tupleIJNS5_1CILi1EEES8_S8_EEENS6_IJNS7_ILi64EEESA_SA_EEELi512ENS_10bfloat16_tEfNS_4arch4Sm90ELb0ELb1ELb1ELb1ELb1ELb1ELb0ELb0ELb0ELb1ELb1ELb0EEENS1_21CollectiveEpilogueFwdINS6_IJSA_NS7_ILi512EEESA_EEES9_SC_SE_Li256ELb1ELb1ELb1ELb0EEENS1_36VarlenDynamicPersistentTileSchedulerILi64ELi64ELi256ELi128ELb1ELb1ELb1ELb1ELb0ELb1EEEEEEEEEvNT_6ParamsE,(.L_x_63 - _ZN7cutlass13device_kernelIN5flash11enable_sm90INS1_16FlashAttnFwdSm90INS1_25CollectiveMainloopFwdSm90ILi2EN4cute5tupleIJNS5_1CILi1EEES8_S8_EEENS6_IJNS7_ILi64EEESA_SA_EEELi512ENS_10bfloat16_tEfNS_4arch4Sm90ELb0ELb1ELb1ELb1ELb1ELb1ELb0ELb0ELb0ELb1ELb1ELb0EEENS1_21CollectiveEpilogueFwdINS6_IJSA_NS7_ILi512EEESA_EEES9_SC_SE_Li256ELb1ELb1ELb1ELb0EEENS1_36VarlenDynamicPersistentTileSchedulerILi64ELi64ELi256ELi128ELb1ELb1ELb1ELb1ELb0ELb1EEEEEEEEEvNT_6ParamsE)
        .other          _ZN7cutlass13device_kernelIN5flash11enable_sm90INS1_16FlashAttnFwdSm90INS1_25CollectiveMainloopFwdSm90ILi2EN4cute5tupleIJNS5_1CILi1EEES8_S8_EEENS6_IJNS7_ILi64EEESA_SA_EEELi512ENS_10bfloat16_tEfNS_4arch4Sm90ELb0ELb1ELb1ELb1ELb1ELb1ELb0ELb0ELb0ELb1ELb1ELb0EEENS1_21CollectiveEpilogueFwdINS6_IJSA_NS7_ILi512EEESA_EEES9_SC_SE_Li256ELb1ELb1ELb1ELb0EEENS1_36VarlenDynamicPersistentTileSchedulerILi64ELi64ELi256ELi128ELb1ELb1ELb1ELb1ELb0ELb1EEEEEEEEEvNT_6ParamsE,@"STO_CUDA_ENTRY STV_DEFAULT"
_ZN7cutlass13device_kernelIN5flash11enable_sm90INS1_16FlashAttnFwdSm90INS1_25CollectiveMainloopFwdSm90ILi2EN4cute5tupleIJNS5_1CILi1EEES8_S8_EEENS6_IJNS7_ILi64EEESA_SA_EEELi512ENS_10bfloat16_tEfNS_4arch4Sm90ELb0ELb1ELb1ELb1ELb1ELb1ELb0ELb0ELb0ELb1ELb1ELb0EEENS1_21CollectiveEpilogueFwdINS6_IJSA_NS7_ILi512EEESA_EEES9_SC_SE_Li256ELb1ELb1ELb1ELb0EEENS1_36VarlenDynamicPersistentTileSchedulerILi64ELi64ELi256ELi128ELb1ELb1ELb1ELb1ELb0ELb1EEEEEEEEEvNT_6ParamsE:
[----:B------:R-:W-:Y:S01]  /*0000*/  LDC R1, c[0x0][0x37c] ;  /* 0x0000df00ff017b82 */ /* 0x000fe20000000800 */
[----:B------:R-:W-:Y:S05]  /*0010*/  EXIT ;  /* 0x000000000000794d */ /* 0x000fea0003800000 */
.L_x_18:
        /* <DEDUP_REMOVED lines=14> */
.L_x_63:


//--------------------- .text._ZN7cutlass13device_kernelIN5flash11enable_sm90INS1_16FlashAttnFwdSm90INS1_25CollectiveMainloopFwdSm90ILi2EN4cute5tupleIJNS5_1CILi1EEES8_S8_EEENS6_IJNS7_ILi64EEESA_SA_EEELi512ENS_10bfloat16_tEfNS_4arch4Sm90ELb0ELb1ELb1ELb1ELb1ELb0ELb1ELb0ELb0ELb1ELb1ELb0EEENS1_21CollectiveEpilogueFwdINS6_IJSA_NS7_ILi512EEESA_EEES9_SC_SE_Li256ELb1ELb1ELb1ELb0EEENS1_36VarlenDynamicPersistentTileSchedulerILi64ELi64ELi256ELi128ELb1ELb1ELb1ELb1ELb0ELb1EEEEEEEEEvNT_6ParamsE --------------------------
	.section	.text._ZN7cutlass13device_kernelIN5flash11enable_sm90INS1_16FlashAttnFwdSm90INS1_25CollectiveMainloopFwdSm90ILi2EN4cute5tupleIJNS5_1CILi1EEES8_S8_EEENS6_IJNS7_ILi64EEESA_SA_EEELi512ENS_10bfloat16_tEfNS_4arch4Sm90ELb0ELb1ELb1ELb1ELb1ELb0ELb1ELb0ELb0ELb1ELb1ELb0EEENS1_21CollectiveEpilogueFwdINS6_IJSA_NS7_ILi512EEESA_EEES9_SC_SE_Li256ELb1ELb1ELb1ELb0EEENS1_36VarlenDynamicPersistentTileSchedulerILi64ELi64ELi256ELi128ELb1ELb1ELb1ELb1ELb0ELb1EEEEEEEEEvNT_6ParamsE,"ax",@progbits
	.align	128
.text._ZN7cutlass13device_kernelIN5flash11enable_sm90INS1_16FlashAttnFwdSm90INS1_25CollectiveMainloopFwdSm90ILi2EN4cute5tupleIJNS5_1CILi1EEES8_S8_EEENS6_IJNS7_ILi64EEESA_SA_EEELi512ENS_10bfloat16_tEfNS_4arch4Sm90ELb0ELb1ELb1ELb1ELb1ELb0ELb1ELb0ELb0ELb1ELb1ELb0EEENS1_21CollectiveEpilogueFwdINS6_IJSA_NS7_ILi512EEESA_EEES9_SC_SE_Li256ELb1ELb1ELb1ELb0EEENS1_36VarlenDynamicPersistentTileSchedulerILi64ELi64ELi256ELi128ELb1ELb1ELb1ELb1ELb0ELb1EEEEEEEEEvNT_6ParamsE:
        .type           _ZN7cutlass13device_kernelIN5flash11enable_sm90INS1_16FlashAttnFwdSm90INS1_25CollectiveMainloopFwdSm90ILi2EN4cute5tupleIJNS5_1CILi1EEES8_S8_EEENS6_IJNS7_ILi64EEESA_SA_EEELi512ENS_10bfloat16_tEfNS_4arch4Sm90ELb0ELb1ELb1ELb1ELb1ELb0ELb1ELb0ELb0ELb1ELb1ELb0EEENS1_21CollectiveEpilogueFwdINS6_IJSA_NS7_ILi512EEESA_EEES9_SC_SE_Li256ELb1ELb1ELb1ELb0EEENS1_36VarlenDynamicPersistentTileSchedulerILi64ELi64ELi256ELi128ELb1ELb1ELb1ELb1ELb0ELb1EEEEEEEEEvNT_6ParamsE,@function
        .size           _ZN7cutlass13device_kernelIN5flash11enable_sm90INS1_16FlashAttnFwdSm90INS1_25CollectiveMainloopFwdSm90ILi2EN4cute5tupleIJNS5_1CILi1EEES8_S8_EEENS6_IJNS7_ILi64EEESA_SA_EEELi512ENS_10bfloat16_tEfNS_4arch4Sm90ELb0ELb1ELb1ELb1ELb1ELb0ELb1ELb0ELb0ELb1ELb1ELb0EEENS1_21CollectiveEpilogueFwdINS6_IJSA_NS7_ILi512EEESA_EEES9_SC_SE_Li256ELb1ELb1ELb1ELb0EEENS1_36VarlenDynamicPersistentTileSchedulerILi64ELi64ELi256ELi128ELb1ELb1ELb1ELb1ELb0ELb1EEEEEEEEEvNT_6ParamsE,(.L_x_64 - _ZN7cutlass13device_kernelIN5flash11enable_sm90INS1_16FlashAttnFwdSm90INS1_25CollectiveMainloopFwdSm90ILi2EN4cute5tupleIJNS5_1CILi1EEES8_S8_EEENS6_IJNS7_ILi64EEESA_SA_EEELi512ENS_10bfloat16_tEfNS_4arch4Sm90ELb0ELb1ELb1ELb1ELb1ELb0ELb1ELb0ELb0ELb1ELb1ELb0EEENS1_21CollectiveEpilogueFwdINS6_IJSA_NS7_ILi512EEESA_EEES9_SC_SE_Li256ELb1ELb1ELb1ELb0EEENS1_36VarlenDynamicPersistentTileSchedulerILi64ELi64ELi256ELi128ELb1ELb1ELb1ELb1ELb0ELb1EEEEEEEEEvNT_6ParamsE)
        .other          _ZN7cutlass13device_kernelIN5flash11enable_sm90INS1_16FlashAttnFwdSm90INS1_25CollectiveMainloopFwdSm90ILi2EN4cute5tupleIJNS5_1CILi1EEES8_S8_EEENS6_IJNS7_ILi64EEESA_SA_EEELi512ENS_10bfloat16_tEfNS_4arch4Sm90ELb0ELb1ELb1ELb1ELb1ELb0ELb1ELb0ELb0ELb1ELb1ELb0EEENS1_21CollectiveEpilogueFwdINS6_IJSA_NS7_ILi512EEESA_EEES9_SC_SE_Li256ELb1ELb1ELb1ELb0EEENS1_36VarlenDynamicPersistentTileSchedulerILi64ELi64ELi256ELi128ELb1ELb1ELb1ELb1ELb0ELb1EEEEEEEEEvNT_6ParamsE,@"STO_CUDA_ENTRY STV_DEFAULT"
_ZN7cutlass13device_kernelIN5flash11enable_sm90INS1_16FlashAttnFwdSm90INS1_25CollectiveMainloopFwdSm90ILi2EN4cute5tupleIJNS5_1CILi1EEES8_S8_EEENS6_IJNS7_ILi64EEESA_SA_EEELi512ENS_10bfloat16_tEfNS_4arch4Sm90ELb0ELb1ELb1ELb1ELb1ELb0ELb1ELb0ELb0ELb1ELb1ELb0EEENS1_21CollectiveEpilogueFwdINS6_IJSA_NS7_ILi512EEESA_EEES9_SC_SE_Li256ELb1ELb1ELb1ELb0EEENS1_36VarlenDynamicPersistentTileSchedulerILi64ELi64ELi256ELi128ELb1ELb1ELb1ELb1ELb0ELb1EEEEEEEEEvNT_6ParamsE:
[----:B------:R-:W-:Y:S01]  /*0000*/  LDC R1, c[0x0][0x37c] ;  /* 0x0000df00ff017b82 */ /* 0x000fe20000000800 */
[----:B------:R-:W-:Y:S05]  /*0010*/  EXIT ;  /* 0x000000000000794d */ /* 0x000fea0003800000 */
.L_x_19:
        /* <DEDUP_REMOVED lines=14> */
.L_x_64:


//--------------------- .text._ZN7cutlass13device_kernelIN5flash11enable_sm90INS1_16FlashAttnFwdSm90INS1_25CollectiveMainloopFwdSm90ILi2EN4cute5tupleIJNS5_1CILi1EEES8_S8_EEENS6_IJNS7_ILi64EEESA_SA_EEELi512ENS_10bfloat16_tEfNS_4arch4Sm90ELb0ELb1ELb1ELb1ELb1ELb1ELb1ELb0ELb0ELb1ELb1ELb0EEENS1_21CollectiveEpilogueFwdINS6_IJSA_NS7_ILi512EEESA_EEES9_SC_SE_Li256ELb1ELb1ELb1ELb0EEENS1_36VarlenDynamicPersistentTileSchedulerILi64ELi64ELi256ELi128ELb1ELb1ELb1ELb1ELb0ELb1EEEEEEEEEvNT_6ParamsE --------------------------
	.section	.text._ZN7cutlass13device_kernelIN5flash11enable_sm90INS1_16FlashAttnFwdSm90INS1_25CollectiveMainloopFwdSm90ILi2EN4cute5tupleIJNS5_1CILi1EEES8_S8_EEENS6_IJNS7_ILi64EEESA_SA_EEELi512ENS_10bfloat16_tEfNS_4arch4Sm90ELb0ELb1ELb1ELb1ELb1ELb1ELb1ELb0ELb0ELb1ELb1ELb0EEENS1_21CollectiveEpilogueFwdINS6_IJSA_NS7_ILi512EEESA_EEES9_SC_SE_Li256ELb1ELb1ELb1ELb0EEENS1_36VarlenDynamicPersistentTileSchedulerILi64ELi64ELi256ELi128ELb1ELb1ELb1ELb1ELb0ELb1EEEEEEEEEvNT_6ParamsE,"ax",@progbits
	.align	128
.text._ZN7cutlass13device_kernelIN5flash11enable_sm90INS1_16FlashAttnFwdSm90INS1_25CollectiveMainloopFwdSm90ILi2EN4cute5tupleIJNS5_1CILi1EEES8_S8_EEENS6_IJNS7_ILi64EEESA_SA_EEELi512ENS_10bfloat16_tEfNS_4arch4Sm90ELb0ELb1ELb1ELb1ELb1ELb1ELb1ELb0ELb0ELb1ELb1ELb0EEENS1_21CollectiveEpilogueFwdINS6_IJSA_NS7_ILi512EEESA_EEES9_SC_SE_Li256ELb1ELb1ELb1ELb0EEENS1_36VarlenDynamicPersistentTileSchedulerILi64ELi64ELi256ELi128ELb1ELb1ELb1ELb1ELb0ELb1EEEEEEEEEvNT_6ParamsE:
        .type           _ZN7cutlass13device_kernelIN5flash11enable_sm90INS1_16FlashAttnFwdSm90INS1_25CollectiveMainloopFwdSm90ILi2EN4cute5tupleIJNS5_1CILi1EEES8_S8_EEENS6_IJNS7_ILi64EEESA_SA_EEELi512ENS_10bfloat16_tEfNS_4arch4Sm90ELb0ELb1ELb1ELb1ELb1ELb1ELb1ELb0ELb0ELb1ELb1ELb0EEENS1_21CollectiveEpilogueFwdINS6_IJSA_NS7_ILi512EEESA_EEES9_SC_SE_Li256ELb1ELb1ELb1ELb0EEENS1_36VarlenDynamicPersistentTileSchedulerILi64ELi64ELi256ELi128ELb1ELb1ELb1ELb1ELb0ELb1EEEEEEEEEvNT_6ParamsE,@function
        .size           _ZN7cutlass13device_kernelIN5flash11enable_sm90INS1_16FlashAttnFwdSm90INS1_25CollectiveMainloopFwdSm90ILi2EN4cute5tupleIJNS5_1CILi1EEES8_S8_EEENS6_IJNS7_ILi64EEESA_SA_EEELi512ENS_10bfloat16_tEfNS_4arch4Sm90ELb0ELb1ELb1ELb1ELb1ELb1ELb1ELb0ELb0ELb1ELb1ELb0EEENS1_21CollectiveEpilogueFwdINS6_IJSA_NS7_ILi512EEESA_EEES9_SC_SE_Li256ELb1ELb1ELb1ELb0EEENS1_36VarlenDynamicPersistentTileSchedulerILi64ELi64ELi256ELi128ELb1ELb1ELb1ELb1ELb0ELb1EEEEEEEEEvNT_6ParamsE,(.L_x_65 - _ZN7cutlass13device_kernelIN5flash11enable_sm90INS1_16FlashAttnFwdSm90INS1_25CollectiveMainloopFwdSm90ILi2EN4cute5tupleIJNS5_1CILi1EEES8_S8_EEENS6_IJNS7_ILi64EEESA_SA_EEELi512ENS_10bfloat16_tEfNS_4arch4Sm90ELb0ELb1ELb1ELb1ELb1ELb1ELb1ELb0ELb0ELb1ELb1ELb0EEENS1_21CollectiveEpilogueFwdINS6_IJSA_NS7_ILi512EEESA_EEES9_SC_SE_Li256ELb1ELb1ELb1ELb0EEENS1_36VarlenDynamicPersistentTileSchedulerILi64ELi64ELi256ELi128ELb1ELb1ELb1ELb1ELb0ELb1EEEEEEEEEvNT_6ParamsE)
        .other          _ZN7cutlass13device_kernelIN5flash11enable_sm90INS1_16FlashAttnFwdSm90INS1_25CollectiveMainloopFwdSm90ILi2EN4cute5tupleIJNS5_1CILi1EEES8_S8_EEENS6_IJNS7_ILi64EEESA_SA_EEELi512ENS_10bfloat16_tEfNS_4arch4Sm90ELb0ELb1ELb1ELb1ELb1ELb1ELb1ELb0ELb0ELb1ELb1ELb0EEENS1_21CollectiveEpilogueFwdINS6_IJSA_NS7_ILi512EEESA_EEES9_SC_SE_Li256ELb1ELb1ELb1ELb0EEENS1_36VarlenDynamicPersistentTileSchedulerILi64ELi64ELi256ELi128ELb1ELb1ELb1ELb1ELb0ELb1EEEEEEEEEvNT_6ParamsE,@"STO_CUDA_ENTRY STV_DEFAULT"
_ZN7cutlass13device_kernelIN5flash11enable_sm90INS1_16FlashAttnFwdSm90INS1_25CollectiveMainloopFwdSm90ILi2EN4cute5tupleIJNS5_1CILi1EEES8_S8_EEENS6_IJNS7_ILi64EEESA_SA_EEELi512ENS_10bfloat16_tEfNS_4arch4Sm90ELb0ELb1ELb1ELb1ELb1ELb1ELb1ELb0ELb0ELb1ELb1ELb0EEENS1_21CollectiveEpilogueFwdINS6_IJSA_NS7_ILi512EEESA_EEES9_SC_SE_Li256ELb1ELb1ELb1ELb0EEENS1_36VarlenDynamicPersistentTileSchedulerILi64ELi64ELi256ELi128ELb1ELb1ELb1ELb1ELb0ELb1EEEEEEEEEvNT_6ParamsE:
[----:B------:R-:W-:Y:S01]  /*0000*/  LDC R1, c[0x0][0x37c] ;  /* 0x0000df00ff017b82 */ /* 0x000fe20000000800 */
[----:B------:R-:W-:Y:S05]  /*0010*/  EXIT ;  /* 0x000000000000794d */ /* 0x000fea0003800000 */
.L_x_20:
        /* <DEDUP_REMOVED lines=14> */
.L_x_65:


//--------------------- .text._ZN7cutlass13device_kernelIN5flash11enable_sm90INS1_16FlashAttnFwdSm90INS1_25CollectiveMainloopFwdSm90ILi2EN4cute5tupleIJNS5_1CILi1EEES8_S8_EEENS6_IJNS7_ILi64EEESA_SA_EEELi512ENS_10bfloat16_tEfNS_4arch4Sm90ELb1ELb0ELb1ELb0ELb1ELb0ELb0ELb0ELb0ELb1ELb1ELb0EEENS1_21CollectiveEpilogueFwdINS6_IJSA_NS7_ILi512EEESA_EEES9_SC_SE_Li256ELb0ELb1ELb1ELb0EEENS1_19SingleTileSchedulerILb0ELb1ELb1ELi64EEEEEEEEEvNT_6ParamsE --------------------------
	.section	.text._ZN7cutlass13device_kernelIN5flash11enable_sm90INS1_16FlashAttnFwdSm90INS1_25CollectiveMainloopFwdSm90ILi2EN4cute5tupleIJNS5_1CILi1EEES8_S8_EEENS6_IJNS7_ILi64EEESA_SA_EEELi512ENS_10bfloat16_tEfNS_4arch4Sm90ELb1ELb0ELb1ELb0ELb1ELb0ELb0ELb0ELb0ELb1ELb1ELb0EEENS1_21CollectiveEpilogueFwdINS6_IJSA_NS7_ILi512EEESA_EEES9_SC_SE_Li256ELb0ELb1ELb1ELb0EEENS1_19SingleTileSchedulerILb0ELb1ELb1ELi64EEEEEEEEEvNT_6ParamsE,"ax",@progbits
	.align	128
.text._ZN7cutlass13device_kernelIN5flash11enable_sm90INS1_16FlashAttnFwdSm90INS1_25CollectiveMainloopFwdSm90ILi2EN4cute5tupleIJNS5_1CILi1EEES8_S8_EEENS6_IJNS7_ILi64EEESA_SA_EEELi512ENS_10bfloat16_tEfNS_4arch4Sm90ELb1ELb0ELb1ELb0ELb1ELb0ELb0ELb0ELb0ELb1ELb1ELb0EEENS1_21CollectiveEpilogueFwdINS6_IJSA_NS7_ILi512EEESA_EEES9_SC_SE_Li256ELb0ELb1ELb1ELb0EEENS1_19SingleTileSchedulerILb0ELb1ELb1ELi64EEEEEEEEEvNT_6ParamsE:
        .type           _ZN7cutlass13device_kernelIN5flash11enable_sm90INS1_16FlashAttnFwdSm90INS1_25CollectiveMainloopFwdSm90ILi2EN4cute5tupleIJNS5_1CILi1EEES8_S8_EEENS6_IJNS7_ILi64EEESA_SA_EEELi512ENS_10bfloat16_tEfNS_4arch4Sm90ELb1ELb0ELb1ELb0ELb1ELb0ELb0ELb0ELb0ELb1ELb1ELb0EEENS1_21CollectiveEpilogueFwdINS6_IJSA_NS7_ILi512EEESA_EEES9_SC_SE_Li256ELb0ELb1ELb1ELb0EEENS1_19SingleTileSchedulerILb0ELb1ELb1ELi64EEEEEEEEEvNT_6ParamsE,@function
        .size           _ZN7cutlass13device_kernelIN5flash11enable_sm90INS1_16FlashAttnFwdSm90INS1_25CollectiveMainloopFwdSm90ILi2EN4cute5tupleIJNS5_1CILi1EEES8_S8_EEENS6_IJNS7_ILi64EEESA_SA_EEELi512ENS_10bfloat16_tEfNS_4arch4Sm90ELb1ELb0ELb1ELb0ELb1ELb0ELb0ELb0ELb0ELb1ELb1ELb0EEENS1_21CollectiveEpilogueFwdINS6_IJSA_NS7_ILi512EEESA_EEES9_SC_SE_Li256ELb0ELb1ELb1ELb0EEENS1_19SingleTileSchedulerILb0ELb1ELb1ELi64EEEEEEEEEvNT_6ParamsE,(.L_x_66 - _ZN7cutlass13device_kernelIN5flash11enable_sm90INS1_16FlashAttnFwdSm90INS1_25CollectiveMainloopFwdSm90ILi2EN4cute5tupleIJNS5_1CILi1EEES8_S8_EEENS6_IJNS7_ILi64EEESA_SA_EEELi512ENS_10bfloat16_tEfNS_4arch4Sm90ELb1ELb0ELb1ELb0ELb1ELb0ELb0ELb0ELb0ELb1ELb1ELb0EEENS1_21CollectiveEpilogueFwdINS6_IJSA_NS7_ILi512EEESA_EEES9_SC_SE_Li256ELb0ELb1ELb1ELb0EEENS1_19SingleTileSchedulerILb0ELb1ELb1ELi64EEEEEEEEEvNT_6ParamsE)
        .other          _ZN7cutlass13device_kernelIN5flash11enable_sm90INS1_16FlashAttnFwdSm90INS1_25CollectiveMainloopFwdSm90ILi2EN4cute5tupleIJNS5_1CILi1EEES8_S8_EEENS6_IJNS7_ILi64EEESA_SA_EEELi512ENS_10bfloat16_tEfNS_4arch4Sm90ELb1ELb0ELb1ELb0ELb1ELb0ELb0ELb0ELb0ELb1ELb1ELb0EEENS1_21CollectiveEpilogueFwdINS6_IJSA_NS7_ILi512EEESA_EEES9_SC_SE_Li256ELb0ELb1ELb1ELb0EEENS1_19SingleTileSchedulerILb0ELb1ELb1ELi64EEEEEEEEEvNT_6ParamsE,@"STO_CUDA_ENTRY STV_DEFAULT"
_ZN7cutlass13device_kernelIN5flash11enable_sm90INS1_16FlashAttnFwdSm90INS1_25CollectiveMainloopFwdSm90ILi2EN4cute5tupleIJNS5_1CILi1EEES8_S8_EEENS6_IJNS7_ILi64EEESA_SA_EEELi512ENS_10bfloat16_tEfNS_4arch4Sm90ELb1ELb0ELb1ELb0ELb1ELb0ELb0ELb0ELb0ELb1ELb1ELb0EEENS1_21CollectiveEpilogueFwdINS6_IJSA_NS7_ILi512EEESA_EEES9_SC_SE_Li256ELb0ELb1ELb1ELb0EEENS1_19SingleTileSchedulerILb0ELb1ELb1ELi64EEEEEEEEEvNT_6ParamsE:
[----:B------:R-:W-:Y:S01]  /*0000*/  LDC R1, c[0x0][0x37c] ;  /* 0x0000df00ff017b82 */ /* 0x000fe20000000800 */
[----:B------:R-:W-:Y:S05]  /*0010*/  EXIT ;  /* 0x000000000000794d */ /* 0x000fea0003800000 */
.L_x_21:
        /* <DEDUP_REMOVED lines=14> */
.L_x_66:


//--------------------- .text._ZN7cutlass13device_kernelIN5flash11enable_sm90INS1_16FlashAttnFwdSm90INS1_25CollectiveMainloopFwdSm90ILi2EN4cute5tupleIJNS5_1CILi1EEES8_S8_EEENS6_IJNS7_ILi64EEESA_SA_EEELi512ENS_10bfloat16_tEfNS_4arch4Sm90ELb1ELb0ELb1ELb0ELb1ELb0ELb1ELb0ELb0ELb1ELb1ELb0EEENS1_21CollectiveEpilogueFwdINS6_IJSA_NS7_ILi512EEESA_EEES9_SC_SE_Li256ELb0ELb1ELb1ELb0EEENS1_19SingleTileSchedulerILb0ELb1ELb1ELi64EEEEEEEEEvNT_6ParamsE --------------------------
	.section	.text._ZN7cutlass13device_kernelIN5flash11enable_sm90INS1_16FlashAttnFwdSm90INS1_25CollectiveMainloopFwdSm90ILi2EN4cute5tupleIJNS5_1CILi1EEES8_S8_EEENS6_IJNS7_ILi64EEESA_SA_EEELi512ENS_10bfloat16_tEfNS_4arch4Sm90ELb1ELb0ELb1ELb0ELb1ELb0ELb1ELb0ELb0ELb1ELb1ELb0EEENS1_21CollectiveEpilogueFwdINS6_IJSA_NS7_ILi512EEESA_EEES9_SC_SE_Li256ELb0ELb1ELb1ELb0EEENS1_19SingleTileSchedulerILb0ELb1ELb1ELi64EEEEEEEEEvNT_6ParamsE,"ax",@progbits
	.align	128
.text._ZN7cutlass13device_kernelIN5flash11enable_sm90INS1_16FlashAttnFwdSm90INS1_25CollectiveMainloopFwdSm90ILi2EN4cute5tupleIJNS5_1CILi1EEES8_S8_EEENS6_IJNS7_ILi64EEESA_SA_EEELi512ENS_10bfloat16_tEfNS_4arch4Sm90ELb1ELb0ELb1ELb0ELb1ELb0ELb1ELb0ELb0ELb1ELb1ELb0EEENS1_21CollectiveEpilogueFwdINS6_IJSA_NS7_ILi512EEESA_EEES9_SC_SE_Li256ELb0ELb1ELb1ELb0EEENS1_19SingleTileSchedulerILb0ELb1ELb1ELi64EEEEEEEEEvNT_6ParamsE:
        .type           _ZN7cutlass13device_kernelIN5flash11enable_sm90INS1_16FlashAttnFwdSm90INS1_25CollectiveMainloopFwdSm90ILi2EN4cute5tupleIJNS5_1CILi1EEES8_S8_EEENS6_IJNS7_ILi64EEESA_SA_EEELi512ENS_10bfloat16_tEfNS_4arch4Sm90ELb1ELb0ELb1ELb0ELb1ELb0ELb1ELb0ELb0ELb1ELb1ELb0EEENS1_21CollectiveEpilogueFwdINS6_IJSA_NS7_ILi512EEESA_EEES9_SC_SE_Li256ELb0ELb1ELb1ELb0EEENS1_19SingleTileSchedulerILb0ELb1ELb1ELi64EEEEEEEEEvNT_6ParamsE,@function
        .size           _ZN7cutlass13device_kernelIN5flash11enable_sm90INS1_16FlashAttnFwdSm90INS1_25CollectiveMainloopFwdSm90ILi2EN4cute5tupleIJNS5_1CILi1EEES8_S8_EEENS6_IJNS7_ILi64EEESA_SA_EEELi512ENS_10bfloat16_tEfNS_4arch4Sm90ELb1ELb0ELb1ELb0ELb1ELb0ELb1ELb0ELb0ELb1ELb1ELb0EEENS1_21CollectiveEpilogueFwdINS6_IJSA_NS7_ILi512EEESA_EEES9_SC_SE_Li256ELb0ELb1ELb1ELb0EEENS1_19SingleTileSchedulerILb0ELb1ELb1ELi64EEEEEEEEEvNT_6ParamsE,(.L_x_67 - _ZN7cutlass13device_kernelIN5flash11enable_sm90INS1_16FlashAttnFwdSm90INS1_25CollectiveMainloopFwdSm90ILi2EN4cute5tupleIJNS5_1CILi1EEES8_S8_EEENS6_IJNS7_ILi64EEESA_SA_EEELi512ENS_10bfloat16_tEfNS_4arch4Sm90ELb1ELb0ELb1ELb0ELb1ELb0ELb1ELb0ELb0ELb1ELb1ELb0EEENS1_21CollectiveEpilogueFwdINS6_IJSA_NS7_ILi512EEESA_EEES9_SC_SE_Li256ELb0ELb1ELb1ELb0EEENS1_19SingleTileSchedulerILb0ELb1ELb1ELi64EEEEEEEEEvNT_6ParamsE)
        .other          _ZN7cutlass13device_kernelIN5flash11enable_sm90INS1_16FlashAttnFwdSm90INS1_25CollectiveMainloopFwdSm90ILi2EN4cute5tupleIJNS5_1CILi1EEES8_S8_EEENS6_IJNS7_ILi64EEESA_SA_EEELi512ENS_10bfloat16_tEfNS_4arch4Sm90ELb1ELb0ELb1ELb0ELb1ELb0ELb1ELb0ELb0ELb1ELb1ELb0EEENS1_21CollectiveEpilogueFwdINS6_IJSA_NS7_ILi512EEESA_EEES9_SC_SE_Li256ELb0ELb1ELb1ELb0EEENS1_19SingleTileSchedulerILb0ELb1ELb1ELi64EEEEEEEEEvNT_6ParamsE,@"STO_CUDA_ENTRY STV_DEFAULT"
_ZN7cutlass13device_kernelIN5flash11enable_sm90INS1_16FlashAttnFwdSm90INS1_25CollectiveMainloopFwdSm90ILi2EN4cute5tupleIJNS5_1CILi1EEES8_S8_EEENS6_IJNS7_ILi64EEESA_SA_EEELi512ENS_10bfloat16_tEfNS_4arch4Sm90ELb1ELb0ELb1ELb0ELb1ELb0ELb1ELb0ELb0ELb1ELb1ELb0EEENS1_21CollectiveEpilogueFwdINS6_IJSA_NS7_ILi512EEESA_EEES9_SC_SE_Li256ELb0ELb1ELb1ELb0EEENS1_19SingleTileSchedulerILb0ELb1ELb1ELi64EEEEEEEEEvNT_6ParamsE:
[----:B------:R-:W-:Y:S01]  /*0000*/  LDC R1, c[0x0][0x37c] ;  /* 0x0000df00ff017b82 */ /* 0x000fe20000000800 */
[----:B------:R-:W-:Y:S05]  /*0010*/  EXIT ;  /* 0x000000000000794d */ /* 0x000fea0003800000 */
.L_x_22:
        /* <DEDUP_REMOVED lines=14> */
.L_x_67:


//--------------------- .text._ZN7cutlass13device_kernelIN5flash11enable_sm90INS1_16FlashAttnFwdSm90INS1_25CollectiveMainloopFwdSm90ILi2EN4cute5tupleIJNS5_1CILi1EEES8_S8_EEENS6_IJNS7_ILi64EEESA_SA_EEELi512ENS_10bfloat16_tEfNS_4arch4Sm90ELb1ELb0ELb1ELb1ELb1ELb0ELb0ELb0ELb0ELb1ELb1ELb0EEENS1_21CollectiveEpilogueFwdINS6_IJSA_NS7_ILi512EEESA_EEES9_SC_SE_Li256ELb1ELb1ELb1ELb0EEENS1_36VarlenDynamicPersistentTileSchedulerILi64ELi64ELi256ELi128ELb1ELb1ELb1ELb1ELb1ELb1EEEEEEEEEvNT_6ParamsE --------------------------
	.section	.text._ZN7cutlass13device_kernelIN5flash11enable_sm90INS1_16FlashAttnFwdSm90INS1_25CollectiveMainloopFwdSm90ILi2EN4cute5tupleIJNS5_1CILi1EEES8_S8_EEENS6_IJNS7_ILi64EEESA_SA_EEELi512ENS_10bfloat16_tEfNS_4arch4Sm90ELb1ELb0ELb1ELb1ELb1ELb0ELb0ELb0ELb0ELb1ELb1ELb0EEENS1_21CollectiveEpilogueFwdINS6_IJSA_NS7_ILi512EEESA_EEES9_SC_SE_Li256ELb1ELb1ELb1ELb0EEENS1_36VarlenDynamicPersistentTileSchedulerILi64ELi64ELi256ELi128ELb1ELb1ELb1ELb1ELb1ELb1EEEEEEEEEvNT_6ParamsE,"ax",@progbits
	.align	128
.text._ZN7cutlass13device_kernelIN5flash11enable_sm90INS1_16FlashAttnFwdSm90INS1_25CollectiveMainloopFwdSm90ILi2EN4cute5tupleIJNS5_1CILi1EEES8_S8_EEENS6_IJNS7_ILi64EEESA_SA_EEELi512ENS_10bfloat16_tEfNS_4arch4Sm90ELb1ELb0ELb1ELb1ELb1ELb0ELb0ELb0ELb0ELb1ELb1ELb0EEENS1_21CollectiveEpilogueFwdINS6_IJSA_NS7_ILi512EEESA_EEES9_SC_SE_Li256ELb1ELb1ELb1ELb0EEENS1_36VarlenDynamicPersistentTileSchedulerILi64ELi64ELi256ELi128ELb1ELb1ELb1ELb1ELb1ELb1EEEEEEEEEvNT_6ParamsE:
        .type           _ZN7cutlass13device_kernelIN5flash11enable_sm90INS1_16FlashAttnFwdSm90INS1_25CollectiveMainloopFwdSm90ILi2EN4cute5tupleIJNS5_1CILi1EEES8_S8_EEENS6_IJNS7_ILi64EEESA_SA_EEELi512ENS_10bfloat16_tEfNS_4arch4Sm90ELb1ELb0ELb1ELb1ELb1ELb0ELb0ELb0ELb0ELb1ELb1ELb0EEENS1_21CollectiveEpilogueFwdINS6_IJSA_NS7_ILi512EEESA_EEES9_SC_SE_Li256ELb1ELb1ELb1ELb0EEENS1_36VarlenDynamicPersistentTileSchedulerILi64ELi64ELi256ELi128ELb1ELb1ELb1ELb1ELb1ELb1EEEEEEEEEvNT_6ParamsE,@function
        .size           _ZN7cutlass13device_kernelIN5flash11enable_sm90INS1_16FlashAttnFwdSm90INS1_25CollectiveMainloopFwdSm90ILi2EN4cute5tupleIJNS5_1CILi1EEES8_S8_EEENS6_IJNS7_ILi64EEESA_SA_EEELi512ENS_10bfloat16_tEfNS_4arch4Sm90ELb1ELb0ELb1ELb1ELb1ELb0ELb0ELb0ELb0ELb1ELb1ELb0EEENS1_21CollectiveEpilogueFwdINS6_IJSA_NS7_ILi512EEESA_EEES9_SC_SE_Li256ELb1ELb1ELb1ELb0EEENS1_36VarlenDynamicPersistentTileSchedulerILi64ELi64ELi256ELi128ELb1ELb1ELb1ELb1ELb1ELb1EEEEEEEEEvNT_6ParamsE,(.L_x_68 - _ZN7cutlass13device_kernelIN5flash11enable_sm90INS1_16FlashAttnFwdSm90INS1_25CollectiveMainloopFwdSm90ILi2EN4cute5tupleIJNS5_1CILi1EEES8_S8_EEENS6_IJNS7_ILi64EEESA_SA_EEELi512ENS_10bfloat16_tEfNS_4arch4Sm90ELb1ELb0ELb1ELb1ELb1ELb0ELb0ELb0ELb0ELb1ELb1ELb0EEENS1_21CollectiveEpilogueFwdINS6_IJSA_NS7_ILi512EEESA_EEES9_SC_SE_Li256ELb1ELb1ELb1ELb0EEENS1_36VarlenDynamicPersistentTileSchedulerILi64ELi64ELi256ELi128ELb1ELb1ELb1ELb1ELb1ELb1EEEEEEEEEvNT_6ParamsE)
        .other          _ZN7cutlass13device_kernelIN5flash11enable_sm90INS1_16FlashAttnFwdSm90INS1_25CollectiveMainloopFwdSm90ILi2EN4cute5tupleIJNS5_1CILi1EEES8_S8_EEENS6_IJNS7_ILi64EEESA_SA_EEELi512ENS_10bfloat16_tEfNS_4arch4Sm90ELb1ELb0ELb1ELb1ELb1ELb0ELb0ELb0ELb0ELb1ELb1ELb0EEENS1_21CollectiveEpilogueFwdINS6_IJSA_NS7_ILi512EEESA_EEES9_SC_SE_Li256ELb1ELb1ELb1ELb0EEENS1_36VarlenDynamicPersistentTileSchedulerILi64ELi64ELi256ELi128ELb1ELb1ELb1ELb1ELb1ELb1EEEEEEEEEvNT_6ParamsE,@"STO_CUDA_ENTRY STV_DEFAULT"
_ZN7cutlass13device_kernelIN5flash11enable_sm90INS1_16FlashAttnFwdSm90INS1_25CollectiveMainloopFwdSm90ILi2EN4cute5tupleIJNS5_1CILi1EEES8_S8_EEENS6_IJNS7_ILi64EEESA_SA_EEELi512ENS_10bfloat16_tEfNS_4arch4Sm90ELb1ELb0ELb1ELb1ELb1ELb0ELb0ELb0ELb0ELb1ELb1ELb0EEENS1_21CollectiveEpilogueFwdINS6_IJSA_NS7_ILi512EEESA_EEES9_SC_SE_Li256ELb1ELb1ELb1ELb0EEENS1_36VarlenDynamicPersistentTileSchedulerILi64ELi64ELi256ELi128ELb1ELb1ELb1ELb1ELb1ELb1EEEEEEEEEvNT_6ParamsE:
[----:B------:R-:W-:Y:S01]  /*0000*/  LDC R1, c[0x0][0x37c] ;  /* 0x0000df00ff017b82 */ /* 0x000fe20000000800 */
[----:B------:R-:W-:Y:S05]  /*0010*/  EXIT ;  /* 0x000000000000794d */ /* 0x000fea0003800000 */
.L_x_23:
        /* <DEDUP_REMOVED lines=14> */
.L_x_68:


//--------------------- .text._ZN7cutlass13device_kernelIN5flash11enable_sm90INS1_16FlashAttnFwdSm90INS1_25CollectiveMainloopFwdSm90ILi2EN4cute5tupleIJNS5_1CILi1EEES8_S8_EEENS6_IJNS7_ILi64EEESA_SA_EEELi512ENS_10bfloat16_tEfNS_4arch4Sm90ELb1ELb0ELb1ELb1ELb1ELb1ELb0ELb0ELb0ELb1ELb1ELb0EEENS1_21CollectiveEpilogueFwdINS6_IJSA_NS7_ILi512EEESA_EEES9_SC_SE_Li256ELb1ELb1ELb1ELb0EEENS1_36VarlenDynamicPersistentTileSchedulerILi64ELi64ELi256ELi128ELb1ELb1ELb1ELb1ELb1ELb1EEEEEEEEEvNT_6ParamsE --------------------------
	.section	.text._ZN7cutlass13device_kernelIN5flash11enable_sm90INS1_16FlashAttnFwdSm90INS1_25CollectiveMainloopFwdSm90ILi2EN4cute5tupleIJNS5_1CILi1EEES8_S8_EEENS6_IJNS7_ILi64EEESA_SA_EEELi512ENS_10bfloat16_tEfNS_4arch4Sm90ELb1ELb0ELb1ELb1ELb1ELb1ELb0ELb0ELb0ELb1ELb1ELb0EEENS1_21CollectiveEpilogueFwdINS6_IJSA_NS7_ILi512EEESA_EEES9_SC_SE_Li256ELb1ELb1ELb1ELb0EEENS1_36VarlenDynamicPersistentTileSchedulerILi64ELi64ELi256ELi128ELb1ELb1ELb1ELb1ELb1ELb1EEEEEEEEEvNT_6ParamsE,"ax",@progbits
	.align	128
.text._ZN7cutlass13device_kernelIN5flash11enable_sm90INS1_16FlashAttnFwdSm90INS1_25CollectiveMainloopFwdSm90ILi2EN4cute5tupleIJNS5_1CILi1EEES8_S8_EEENS6_IJNS7_ILi64EEESA_SA_EEELi512ENS_10bfloat16_tEfNS_4arch4Sm90ELb1ELb0ELb1ELb1ELb1ELb1ELb0ELb0ELb0ELb1ELb1ELb0EEENS1_21CollectiveEpilogueFwdINS6_IJSA_NS7_ILi512EEESA_EEES9_SC_SE_Li256ELb1ELb1ELb1ELb0EEENS1_36VarlenDynamicPersistentTileSchedulerILi64ELi64ELi256ELi128ELb1ELb1ELb1ELb1ELb1ELb1EEEEEEEEEvNT_6ParamsE:
        .type           _ZN7cutlass13device_kernelIN5flash11enable_sm90INS1_16FlashAttnFwdSm90INS1_25CollectiveMainloopFwdSm90ILi2EN4cute5tupleIJNS5_1CILi1EEES8_S8_EEENS6_IJNS7_ILi64EEESA_SA_EEELi512ENS_10bfloat16_tEfNS_4arch4Sm90ELb1ELb0ELb1ELb1ELb1ELb1ELb0ELb0ELb0ELb1ELb1ELb0EEENS1_21CollectiveEpilogueFwdINS6_IJSA_NS7_ILi512EEESA_EEES9_SC_SE_Li256ELb1ELb1ELb1ELb0EEENS1_36VarlenDynamicPersistentTileSchedulerILi64ELi64ELi256ELi128ELb1ELb1ELb1ELb1ELb1ELb1EEEEEEEEEvNT_6ParamsE,@function
        .size           _ZN7cutlass13device_kernelIN5flash11enable_sm90INS1_16FlashAttnFwdSm90INS1_25CollectiveMainloopFwdSm90ILi2EN4cute5tupleIJNS5_1CILi1EEES8_S8_EEENS6_IJNS7_ILi64EEESA_SA_EEELi512ENS_10bfloat16_tEfNS_4arch4Sm90ELb1ELb0ELb1ELb1ELb1ELb1ELb0ELb0ELb0ELb1ELb1ELb0EEENS1_21CollectiveEpilogueFwdINS6_IJSA_NS7_ILi512EEESA_EEES9_SC_SE_Li256ELb1ELb1ELb1ELb0EEENS1_36VarlenDynamicPersistentTileSchedulerILi64ELi64ELi256ELi128ELb1ELb1ELb1ELb1ELb1ELb1EEEEEEEEEvNT_6ParamsE,(.L_x_69 - _ZN7cutlass13device_kernelIN5flash11enable_sm90INS1_16FlashAttnFwdSm90INS1_25CollectiveMainloopFwdSm90ILi2EN4cute5tupleIJNS5_1CILi1EEES8_S8_EEENS6_IJNS7_ILi64EEESA_SA_EEELi512ENS_10bfloat16_tEfNS_4arch4Sm90ELb1ELb0ELb1ELb1ELb1ELb1ELb0ELb0ELb0ELb1ELb1ELb0EEENS1_21CollectiveEpilogueFwdINS6_IJSA_NS7_ILi512EEESA_EEES9_SC_SE_Li256ELb1ELb1ELb1ELb0EEENS1_36VarlenDynamicPersistentTileSchedulerILi64ELi64ELi256ELi128ELb1ELb1ELb1ELb1ELb1ELb1EEEEEEEEEvNT_6ParamsE)
        .other          _ZN7cutlass13device_kernelIN5flash11enable_sm90INS1_16FlashAttnFwdSm90INS1_25CollectiveMainloopFwdSm90ILi2EN4cute5tupleIJNS5_1CILi1EEES8_S8_EEENS6_IJNS7_ILi64EEESA_SA_EEELi512ENS_10bfloat16_tEfNS_4arch4Sm90ELb1ELb0ELb1ELb1ELb1ELb1ELb0ELb0ELb0ELb1ELb1ELb0EEENS1_21CollectiveEpilogueFwdINS6_IJSA_NS7_ILi512EEESA_EEES9_SC_SE_Li256ELb1ELb1ELb1ELb0EEENS1_36VarlenDynamicPersistentTileSchedulerILi64ELi64ELi256ELi128ELb1ELb1ELb1ELb1ELb1ELb1EEEEEEEEEvNT_6ParamsE,@"STO_CUDA_ENTRY STV_DEFAULT"
_ZN7cutlass13device_kernelIN5flash11enable_sm90INS1_16FlashAttnFwdSm90INS1_25CollectiveMainloopFwdSm90ILi2EN4cute5tupleIJNS5_1CILi1EEES8_S8_EEENS6_IJNS7_ILi64EEESA_SA_EEELi512ENS_10bfloat16_tEfNS_4arch4Sm90ELb1ELb0ELb1ELb1ELb1ELb1ELb0ELb0ELb0ELb1ELb1ELb0EEENS1_21CollectiveEpilogueFwdINS6_IJSA_NS7_ILi512EEESA_EEES9_SC_SE_Li256ELb1ELb1ELb1ELb0EEENS1_36VarlenDynamicPersistentTileSchedulerILi64ELi64ELi256ELi128ELb1ELb1ELb1ELb1ELb1ELb1EEEEEEEEEvNT_6ParamsE:
[----:B------:R-:W-:Y:S01]  /*0000*/  LDC R1, c[0x0][0x37c] ;  /* 0x0000df00ff017b82 */ /* 0x000fe20000000800 */
[----:B------:R-:W-:Y:S05]  /*0010*/  EXIT ;  /* 0x000000000000794d */ /* 0x000fea0003800000 */
.L_x_24:
        /* <DEDUP_REMOVED lines=14> */
.L_x_69:


//--------------------- .text._ZN7cutlass13device_kernelIN5flash11enable_sm90INS1_16FlashAttnFwdSm90INS1_25CollectiveMainloopFwdSm90ILi2EN4cute5tupleIJNS5_1CILi1EEES8_S8_EEENS6_IJNS7_ILi64EEESA_SA_EEELi512ENS_10bfloat16_tEfNS_4arch4Sm90ELb1ELb0ELb1ELb1ELb1ELb0ELb1ELb0ELb0ELb1ELb1ELb0EEENS1_21CollectiveEpilogueFwdINS6_IJSA_NS7_ILi512EEESA_EEES9_SC_SE_Li256ELb1ELb1ELb1ELb0EEENS1_36VarlenDynamicPersistentTileSchedulerILi64ELi64ELi256ELi128ELb1ELb1ELb1ELb1ELb1ELb1EEEEEEEEEvNT_6ParamsE --------------------------
	.section	.text._ZN7cutlass13device_kernelIN5flash11enable_sm90INS1_16FlashAttnFwdSm90INS1_25CollectiveMainloopFwdSm90ILi2EN4cute5tupleIJNS5_1CILi1EEES8_S8_EEENS6_IJNS7_ILi64EEESA_SA_EEELi512ENS_10bfloat16_tEfNS_4arch4Sm90ELb1ELb0ELb1ELb1ELb1ELb0ELb1ELb0ELb0ELb1ELb1ELb0EEENS1_21CollectiveEpilogueFwdINS6_IJSA_NS7_ILi512EEESA_EEES9_SC_SE_Li256ELb1ELb1ELb1ELb0EEENS1_36VarlenDynamicPersistentTileSchedulerILi64ELi64ELi256ELi128ELb1ELb1ELb1ELb1ELb1ELb1EEEEEEEEEvNT_6ParamsE,"ax",@progbits
	.align	128
.text._ZN7cutlass13device_kernelIN5flash11enable_sm90INS1_16FlashAttnFwdSm90INS1_25CollectiveMainloopFwdSm90ILi2EN4cute5tupleIJNS5_1CILi1EEES8_S8_EEENS6_IJNS7_ILi64EEESA_SA_EEELi512ENS_10bfloat16_tEfNS_4arch4Sm90ELb1ELb0ELb1ELb1ELb1ELb0ELb1ELb0ELb0ELb1ELb1ELb0EEENS1_21CollectiveEpilogueFwdINS6_IJSA_NS7_ILi512EEESA_EEES9_SC_SE_Li256ELb1ELb1ELb1ELb0EEENS1_36VarlenDynamicPersistentTileSchedulerILi64ELi64ELi256ELi128ELb1ELb1ELb1ELb1ELb1ELb1EEEEEEEEEvNT_6ParamsE:
        .type           _ZN7cutlass13device_kernelIN5flash11enable_sm90INS1_16FlashAttnFwdSm90INS1_25CollectiveMainloopFwdSm90ILi2EN4cute5tupleIJNS5_1CILi1EEES8_S8_EEENS6_IJNS7_ILi64EEESA_SA_EEELi512ENS_10bfloat16_tEfNS_4arch4Sm90ELb1ELb0ELb1ELb1ELb1ELb0ELb1ELb0ELb0ELb1ELb1ELb0EEENS1_21CollectiveEpilogueFwdINS6_IJSA_NS7_ILi512EEESA_EEES9_SC_SE_Li256ELb1ELb1ELb1ELb0EEENS1_36VarlenDynamicPersistentTileSchedulerILi64ELi64ELi256ELi128ELb1ELb1ELb1ELb1ELb1ELb1EEEEEEEEEvNT_6ParamsE,@function
        .size           _ZN7cutlass13device_kernelIN5flash11enable_sm90INS1_16FlashAttnFwdSm90INS1_25CollectiveMainloopFwdSm90ILi2EN4cute5tupleIJNS5_1CILi1EEES8_S8_EEENS6_IJNS7_ILi64EEESA_SA_EEELi512ENS_10bfloat16_tEfNS_4arch4Sm90ELb1ELb0ELb1ELb1ELb1ELb0ELb1ELb0ELb0ELb1ELb1ELb0EEENS1_21CollectiveEpilogueFwdINS6_IJSA_NS7_ILi512EEESA_EEES9_SC_SE_Li256ELb1ELb1ELb1ELb0EEENS1_36VarlenDynamicPersistentTileSchedulerILi64ELi64ELi256ELi128ELb1ELb1ELb1ELb1ELb1ELb1EEEEEEEEEvNT_6ParamsE,(.L_x_70 - _ZN7cutlass13device_kernelIN5flash11enable_sm90INS1_16FlashAttnFwdSm90INS1_25CollectiveMainloopFwdSm90ILi2EN4cute5tupleIJNS5_1CILi1EEES8_S8_EEENS6_IJNS7_ILi64EEESA_SA_EEELi512ENS_10bfloat16_tEfNS_4arch4Sm90ELb1ELb0ELb1ELb1ELb1ELb0ELb1ELb0ELb0ELb1ELb1ELb0EEENS1_21CollectiveEpilogueFwdINS6_IJSA_NS7_ILi512EEESA_EEES9_SC_SE_Li256ELb1ELb1ELb1ELb0EEENS1_36VarlenDynamicPersistentTileSchedulerILi64ELi64ELi256ELi128ELb1ELb1ELb1ELb1ELb1ELb1EEEEEEEEEvNT_6ParamsE)
        .other          _ZN7cutlass13device_kernelIN5flash11enable_sm90INS1_16FlashAttnFwdSm90INS1_25CollectiveMainloopFwdSm90ILi2EN4cute5tupleIJNS5_1CILi1EEES8_S8_EEENS6_IJNS7_ILi64EEESA_SA_EEELi512ENS_10bfloat16_tEfNS_4arch4Sm90ELb1ELb0ELb1ELb1ELb1ELb0ELb1ELb0ELb0ELb1ELb1ELb0EEENS1_21CollectiveEpilogueFwdINS6_IJSA_NS7_ILi512EEESA_EEES9_SC_SE_Li256ELb1ELb1ELb1ELb0EEENS1_36VarlenDynamicPersistentTileSchedulerILi64ELi64ELi256ELi128ELb1ELb1ELb1ELb1ELb1ELb1EEEEEEEEEvNT_6ParamsE,@"STO_CUDA_ENTRY STV_DEFAULT"
_ZN7cutlass13device_kernelIN5flash11enable_sm90INS1_16FlashAttnFwdSm90INS1_25CollectiveMainloopFwdSm90ILi2EN4cute5tupleIJNS5_1CILi1EEES8_S8_EEENS6_IJNS7_ILi64EEESA_SA_EEELi512ENS_10bfloat16_tEfNS_4arch4Sm90ELb1ELb0ELb1ELb1ELb1ELb0ELb1ELb0ELb0ELb1ELb1ELb0EEENS1_21CollectiveEpilogueFwdINS6_IJSA_NS7_ILi512EEESA_EEES9_SC_SE_Li256ELb1ELb1ELb1ELb0EEENS1_36VarlenDynamicPersistentTileSchedulerILi64ELi64ELi256ELi128ELb1ELb1ELb1ELb1ELb1ELb1EEEEEEEEEvNT_6ParamsE:
[----:B------:R-:W-:Y:S01]  /*0000*/  LDC R1, c[0x0][0x37c] ;  /* 0x0000df00ff017b82 */ /* 0x000fe20000000800 */
[----:B------:R-:W-:Y:S05]  /*0010*/  EXIT ;  /* 0x000000000000794d */ /* 0x000fea0003800000 */
.L_x_25:
        /* <DEDUP_REMOVED lines=14> */
.L_x_70:


//--------------------- .text._ZN7cutlass13device_kernelIN5flash11enable_sm90INS1_16FlashAttnFwdSm90INS1_25CollectiveMainloopFwdSm90ILi2EN4cute5tupleIJNS5_1CILi1EEES8_S8_EEENS6_IJNS7_ILi64EEESA_SA_EEELi512ENS_10bfloat16_tEfNS_4arch4Sm90ELb1ELb0ELb1ELb1ELb1ELb1ELb1ELb0ELb0ELb1ELb1ELb0EEENS1_21CollectiveEpilogueFwdINS6_IJSA_NS7_ILi512EEESA_EEES9_SC_SE_Li256ELb1ELb1ELb1ELb0EEENS1_36VarlenDynamicPersistentTileSchedulerILi64ELi64ELi256ELi128ELb1ELb1ELb1ELb1ELb1ELb1EEEEEEEEEvNT_6ParamsE --------------------------
	.section	.text._ZN7cutlass13device_kernelIN5flash11enable_sm90INS1_16FlashAttnFwdSm90INS1_25CollectiveMainloopFwdSm90ILi2EN4cute5tupleIJNS5_1CILi1EEES8_S8_EEENS6_IJNS7_ILi64EEESA_SA_EEELi512ENS_10bfloat16_tEfNS_4arch4Sm90ELb1ELb0ELb1ELb1ELb1ELb1ELb1ELb0ELb0ELb1ELb1ELb0EEENS1_21CollectiveEpilogueFwdINS6_IJSA_NS7_ILi512EEESA_EEES9_SC_SE_Li256ELb1ELb1ELb1ELb0EEENS1_36VarlenDynamicPersistentTileSchedulerILi64ELi64ELi256ELi128ELb1ELb1ELb1ELb1ELb1ELb1EEEEEEEEEvNT_6ParamsE,"ax",@progbits
	.align	128
.text._ZN7cutlass13device_kernelIN5flash11enable_sm90INS1_16FlashAttnFwdSm90INS1_25CollectiveMainloopFwdSm90ILi2EN4cute5tupleIJNS5_1CILi1EEES8_S8_EEENS6_IJNS7_ILi64EEESA_SA_EEELi512ENS_10bfloat16_tEfNS_4arch4Sm90ELb1ELb0ELb1ELb1ELb1ELb1ELb1ELb0ELb0ELb1ELb1ELb0EEENS1_21CollectiveEpilogueFwdINS6_IJSA_NS7_ILi512EEESA_EEES9_SC_SE_Li256ELb1ELb1ELb1ELb0EEENS1_36VarlenDynamicPersistentTileSchedulerILi64ELi64ELi256ELi128ELb1ELb1ELb1ELb1ELb1ELb1EEEEEEEEEvNT_6ParamsE:
        .type           _ZN7cutlass13device_kernelIN5flash11enable_sm90INS1_16FlashAttnFwdSm90INS1_25CollectiveMainloopFwdSm90ILi2EN4cute5tupleIJNS5_1CILi1EEES8_S8_EEENS6_IJNS7_ILi64EEESA_SA_EEELi512ENS_10bfloat16_tEfNS_4arch4Sm90ELb1ELb0ELb1ELb1ELb1ELb1ELb1ELb0ELb0ELb1ELb1ELb0EEENS1_21CollectiveEpilogueFwdINS6_IJSA_NS7_ILi512EEESA_EEES9_SC_SE_Li256ELb1ELb1ELb1ELb0EEENS1_36VarlenDynamicPersistentTileSchedulerILi64ELi64ELi256ELi128ELb1ELb1ELb1ELb1ELb1ELb1EEEEEEEEEvNT_6ParamsE,@function
        .size           _ZN7cutlass13device_kernelIN5flash11enable_sm90INS1_16FlashAttnFwdSm90INS1_25CollectiveMainloopFwdSm90ILi2EN4cute5tupleIJNS5_1CILi1EEES8_S8_EEENS6_IJNS7_ILi64EEESA_SA_EEELi512ENS_10bfloat16_tEfNS_4arch4Sm90ELb1ELb0ELb1ELb1ELb1ELb1ELb1ELb0ELb0ELb1ELb1ELb0EEENS1_21CollectiveEpilogueFwdINS6_IJSA_NS7_ILi512EEESA_EEES9_SC_SE_Li256ELb1ELb1ELb1ELb0EEENS1_36VarlenDynamicPersistentTileSchedulerILi64ELi64ELi256ELi128ELb1ELb1ELb1ELb1ELb1ELb1EEEEEEEEEvNT_6ParamsE,(.L_x_71 - _ZN7cutlass13device_kernelIN5flash11enable_sm90INS1_16FlashAttnFwdSm90INS1_25CollectiveMainloopFwdSm90ILi2EN4cute5tupleIJNS5_1CILi1EEES8_S8_EEENS6_IJNS7_ILi64EEESA_SA_EEELi512ENS_10bfloat16_tEfNS_4arch4Sm90ELb1ELb0ELb1ELb1ELb1ELb1ELb1ELb0ELb0ELb1ELb1ELb0EEENS1_21CollectiveEpilogueFwdINS6_IJSA_NS7_ILi512EEESA_EEES9_SC_SE_Li256ELb1ELb1ELb1ELb0EEENS1_36VarlenDynamicPersistentTileSchedulerILi64ELi64ELi256ELi128ELb1ELb1ELb1ELb1ELb1ELb1EEEEEEEEEvNT_6ParamsE)
        .other          _ZN7cutlass13device_kernelIN5flash11enable_sm90INS1_16FlashAttnFwdSm90INS1_25CollectiveMainloopFwdSm90ILi2EN4cute5tupleIJNS5_1CILi1EEES8_S8_EEENS6_IJNS7_ILi64EEESA_SA_EEELi512ENS_10bfloat16_tEfNS_4arch4Sm90ELb1ELb0ELb1ELb1ELb1ELb1ELb1ELb0ELb0ELb1ELb1ELb0EEENS1_21CollectiveEpilogueFwdINS6_IJSA_NS7_ILi512EEESA_EEES9_SC_SE_Li256ELb1ELb1ELb1ELb0EEENS1_36VarlenDynamicPersistentTileSchedulerILi64ELi64ELi256ELi128ELb1ELb1ELb1ELb1ELb1ELb1EEEEEEEEEvNT_6ParamsE,@"STO_CUDA_ENTRY STV_DEFAULT"
_ZN7cutlass13device_kernelIN5flash11enable_sm90INS1_16FlashAttnFwdSm90INS1_25CollectiveMainloopFwdSm90ILi2EN4cute5tupleIJNS5_1CILi1EEES8_S8_EEENS6_IJNS7_ILi64EEESA_SA_EEELi512ENS_10bfloat16_tEfNS_4arch4Sm90ELb1ELb0ELb1ELb1ELb1ELb1ELb1ELb0ELb0ELb1ELb1ELb0EEENS1_21CollectiveEpilogueFwdINS6_IJSA_NS7_ILi512EEESA_EEES9_SC_SE_Li256ELb1ELb1ELb1ELb0EEENS1_36VarlenDynamicPersistentTileSchedulerILi64ELi64ELi256ELi128ELb1ELb1ELb1ELb1ELb1ELb1EEEEEEEEEvNT_6ParamsE:
[----:B------:R-:W-:Y:S01]  /*0000*/  LDC R1, c[0x0][0x37c] ;  /* 0x0000df00ff017b82 */ /* 0x000fe20000000800 */
[----:B------:R-:W-:Y:S05]  /*0010*/  EXIT ;  /* 0x000000000000794d */ /* 0x000fea0003800000 */
.L_x_26:
        /* <DEDUP_REMOVED lines=14> */
.L_x_71:


//--------------------- .text._ZN7cutlass13device_kernelIN5flash11enable_sm90INS1_16FlashAttnFwdSm90INS1_25CollectiveMainloopFwdSm90ILi2EN4cute5tupleIJNS5_1CILi1EEES8_S8_EEENS6_IJNS7_ILi128EEENS7_ILi96EEENS7_ILi64EEEEEELi256ENS_10bfloat16_tEfNS_4arch4Sm90ELb0ELb0ELb1ELb0ELb1ELb0ELb0ELb1ELb0ELb1ELb1ELb0EEENS1_21CollectiveEpilogueFwdINS6_IJSA_NS7_ILi256EEESB_EEES9_SE_SG_Li256ELb0ELb1ELb1ELb0EEENS1_19SingleTileSchedulerILb0ELb1ELb1ELi128EEEEEEEEEvNT_6ParamsE --------------------------
	.section	.text._ZN7cutlass13device_kernelIN5flash11enable_sm90INS1_16FlashAttnFwdSm90INS1_25CollectiveMainloopFwdSm90ILi2EN4cute5tupleIJNS5_1CILi1EEES8_S8_EEENS6_IJNS7_ILi128EEENS7_ILi96EEENS7_ILi64EEEEEELi256ENS_10bfloat16_tEfNS_4arch4Sm90ELb0ELb0ELb1ELb0ELb1ELb0ELb0ELb1ELb0ELb1ELb1ELb0EEENS1_21CollectiveEpilogueFwdINS6_IJSA_NS7_ILi256EEESB_EEES9_SE_SG_Li256ELb0ELb1ELb1ELb0EEENS1_19SingleTileSchedulerILb0ELb1ELb1ELi128EEEEEEEEEvNT_6ParamsE,"ax",@progbits
	.align	128
.text._ZN7cutlass13device_kernelIN5flash11enable_sm90INS1_16FlashAttnFwdSm90INS1_25CollectiveMainloopFwdSm90ILi2EN4cute5tupleIJNS5_1CILi1EEES8_S8_EEENS6_IJNS7_ILi128EEENS7_ILi96EEENS7_ILi64EEEEEELi256ENS_10bfloat16_tEfNS_4arch4Sm90ELb0ELb0ELb1ELb0ELb1ELb0ELb0ELb1ELb0ELb1ELb1ELb0EEENS1_21CollectiveEpilogueFwdINS6_IJSA_NS7_ILi256EEESB_EEES9_SE_SG_Li256ELb0ELb1ELb1ELb0EEENS1_19SingleTileSchedulerILb0ELb1ELb1ELi128EEEEEEEEEvNT_6ParamsE:
        .type           _ZN7cutlass13device_kernelIN5flash11enable_sm90INS1_16FlashAttnFwdSm90INS1_25CollectiveMainloopFwdSm90ILi2EN4cute5tupleIJNS5_1CILi1EEES8_S8_EEENS6_IJNS7_ILi128EEENS7_ILi96EEENS7_ILi64EEEEEELi256ENS_10bfloat16_tEfNS_4arch4Sm90ELb0ELb0ELb1ELb0ELb1ELb0ELb0ELb1ELb0ELb1ELb1ELb0EEENS1_21CollectiveEpilogueFwdINS6_IJSA_NS7_ILi256EEESB_EEES9_SE_SG_Li256ELb0ELb1ELb1ELb0EEENS1_19SingleTileSchedulerILb0ELb1ELb1ELi128EEEEEEEEEvNT_6ParamsE,@function
        .size           _ZN7cutlass13device_kernelIN5flash11enable_sm90INS1_16FlashAttnFwdSm90INS1_25CollectiveMainloopFwdSm90ILi2EN4cute5tupleIJNS5_1CILi1EEES8_S8_EEENS6_IJNS7_ILi128EEENS7_ILi96EEENS7_ILi64EEEEEELi256ENS_10bfloat16_tEfNS_4arch4Sm90ELb0ELb0ELb1ELb0ELb1ELb0ELb0ELb1ELb0ELb1ELb1ELb0EEENS1_21CollectiveEpilogueFwdINS6_IJSA_NS7_ILi256EEESB_EEES9_SE_SG_Li256ELb0ELb1ELb1ELb0EEENS1_19SingleTileSchedulerILb0ELb1ELb1ELi128EEEEEEEEEvNT_6ParamsE,(.L_x_72 - _ZN7cutlass13device_kernelIN5flash11enable_sm90INS1_16FlashAttnFwdSm90INS1_25CollectiveMainloopFwdSm90ILi2EN4cute5tupleIJNS5_1CILi1EEES8_S8_EEENS6_IJNS7_ILi128EEENS7_ILi96EEENS7_ILi64EEEEEELi256ENS_10bfloat16_tEfNS_4arch4Sm90ELb0ELb0ELb1ELb0ELb1ELb0ELb0ELb1ELb0ELb1ELb1ELb0EEENS1_21CollectiveEpilogueFwdINS6_IJSA_NS7_ILi256EEESB_EEES9_SE_SG_Li256ELb0ELb1ELb1ELb0EEENS1_19SingleTileSchedulerILb0ELb1ELb1ELi128EEEEEEEEEvNT_6ParamsE)
        .other          _ZN7cutlass13device_kernelIN5flash11enable_sm90INS1_16FlashAttnFwdSm90INS1_25CollectiveMainloopFwdSm90ILi2EN4cute5tupleIJNS5_1CILi1EEES8_S8_EEENS6_IJNS7_ILi128EEENS7_ILi96EEENS7_ILi64EEEEEELi256ENS_10bfloat16_tEfNS_4arch4Sm90ELb0ELb0ELb1ELb0ELb1ELb0ELb0ELb1ELb0ELb1ELb1ELb0EEENS1_21CollectiveEpilogueFwdINS6_IJSA_NS7_ILi256EEESB_EEES9_SE_SG_Li256ELb0ELb1ELb1ELb0EEENS1_19SingleTileSchedulerILb0ELb1ELb1ELi128EEEEEEEEEvNT_6ParamsE,@"STO_CUDA_ENTRY STV_DEFAULT"
_ZN7cutlass13device_kernelIN5flash11enable_sm90INS1_16FlashAttnFwdSm90INS1_25CollectiveMainloopFwdSm90ILi2EN4cute5tupleIJNS5_1CILi1EEES8_S8_EEENS6_IJNS7_ILi128EEENS7_ILi96EEENS7_ILi64EEEEEELi256ENS_10bfloat16_tEfNS_4arch4Sm90ELb0ELb0ELb1ELb0ELb1ELb0ELb0ELb1ELb0ELb1ELb1ELb0EEENS1_21CollectiveEpilogueFwdINS6_IJSA_NS7_ILi256EEESB_EEES9_SE_SG_Li256ELb0ELb1ELb1ELb0EEENS1_19SingleTileSchedulerILb0ELb1ELb1ELi128EEEEEEEEEvNT_6ParamsE:
[----:B------:R-:W-:Y:S01]  /*0000*/  LDC R1, c[0x0][0x37c] ;  /* 0x0000df00ff017b82 */ /* 0x000fe20000000800 */
[----:B------:R-:W-:Y:S05]  /*0010*/  EXIT ;  /* 0x000000000000794d */ /* 0x000fea0003800000 */
.L_x_27:
        /* <DEDUP_REMOVED lines=14> */
.L_x_72:


//--------------------- .text._ZN7cutlass13device_kernelIN5flash11enable_sm90INS1_16FlashAttnFwdSm90INS1_25CollectiveMainloopFwdSm90ILi2EN4cute5tupleIJNS5_1CILi1EEES8_S8_EEENS6_IJNS7_ILi128EEENS7_ILi96EEENS7_ILi64EEEEEELi256ENS_10bfloat16_tEfNS_4arch4Sm90ELb0ELb0ELb1ELb0ELb1ELb0ELb1ELb1ELb0ELb1ELb1ELb0EEENS1_21CollectiveEpilogueFwdINS6_IJSA_NS7_ILi256EEESB_EEES9_SE_SG_Li256ELb0ELb1ELb1ELb0EEENS1_19SingleTileSchedulerILb0ELb1ELb1ELi128EEEEEEEEEvNT_6ParamsE --------------------------
	.section	.text._ZN7cutlass13device_kernelIN5flash11enable_sm90INS1_16FlashAttnFwdSm90INS1_25CollectiveMainloopFwdSm90ILi2EN4cute5tupleIJNS5_1CILi1EEES8_S8_EEENS6_IJNS7_ILi128EEENS7_ILi96EEENS7_ILi64EEEEEELi256ENS_10bfloat16_tEfNS_4arch4Sm90ELb0ELb0ELb1ELb0ELb1ELb0ELb1ELb1ELb0ELb1ELb1ELb0EEENS1_21CollectiveEpilogueFwdINS6_IJSA_NS7_ILi256EEESB_EEES9_SE_SG_Li256ELb0ELb1ELb1ELb0EEENS1_19SingleTileSchedulerILb0ELb1ELb1ELi128EEEEEEEEEvNT_6ParamsE,"ax",@progbits
	.align	128
.text._ZN7cutlass13device_kernelIN5flash11enable_sm90INS1_16FlashAttnFwdSm90INS1_25CollectiveMainloopFwdSm90ILi2EN4cute5tupleIJNS5_1CILi1EEES8_S8_EEENS6_IJNS7_ILi128EEENS7_ILi96EEENS7_ILi64EEEEEELi256ENS_10bfloat16_tEfNS_4arch4Sm90ELb0ELb0ELb1ELb0ELb1ELb0ELb1ELb1ELb0ELb1ELb1ELb0EEENS1_21CollectiveEpilogueFwdINS6_IJSA_NS7_ILi256EEESB_EEES9_SE_SG_Li256ELb0ELb1ELb1ELb0EEENS1_19SingleTileSchedulerILb0ELb1ELb1ELi128EEEEEEEEEvNT_6ParamsE:
        .type           _ZN7cutlass13device_kernelIN5flash11enable_sm90INS1_16FlashAttnFwdSm90INS1_25CollectiveMainloopFwdSm90ILi2EN4cute5tupleIJNS5_1CILi1EEES8_S8_EEENS6_IJNS7_ILi128EEENS7_ILi96EEENS7_ILi64EEEEEELi256ENS_10bfloat16_tEfNS_4arch4Sm90ELb0ELb0ELb1ELb0ELb1ELb0ELb1ELb1ELb0ELb1ELb1ELb0EEENS1_21CollectiveEpilogueFwdINS6_IJSA_NS7_ILi256EEESB_EEES9_SE_SG_Li256ELb0ELb1ELb1ELb0EEENS1_19SingleTileSchedulerILb0ELb1ELb1ELi128EEEEEEEEEvNT_6ParamsE,@function
        .size           _ZN7cutlass13device_kernelIN5flash11enable_sm90INS1_16FlashAttnFwdSm90INS1_25CollectiveMainloopFwdSm90ILi2EN4cute5tupleIJNS5_1CILi1EEES8_S8_EEENS6_IJNS7_ILi128EEENS7_ILi96EEENS7_ILi64EEEEEELi256ENS_10bfloat16_tEfNS_4arch4Sm90ELb0ELb0ELb1ELb0ELb1ELb0ELb1ELb1ELb0ELb1ELb1ELb0EEENS1_21CollectiveEpilogueFwdINS6_IJSA_NS7_ILi256EEESB_EEES9_SE_SG_Li256ELb0ELb1ELb1ELb0EEENS1_19SingleTileSchedulerILb0ELb1ELb1ELi128EEEEEEEEEvNT_6ParamsE,(.L_x_73 - _ZN7cutlass13device_kernelIN5flash11enable_sm90INS1_16FlashAttnFwdSm90INS1_25CollectiveMainloopFwdSm90ILi2EN4cute5tupleIJNS5_1CILi1EEES8_S8_EEENS6_IJNS7_ILi128EEENS7_ILi96EEENS7_ILi64EEEEEELi256ENS_10bfloat16_tEfNS_4arch4Sm90ELb0ELb0ELb1ELb0ELb1ELb0ELb1ELb1ELb0ELb1ELb1ELb0EEENS1_21CollectiveEpilogueFwdINS6_IJSA_NS7_ILi256EEESB_EEES9_SE_SG_Li256ELb0ELb1ELb1ELb0EEENS1_19SingleTileSchedulerILb0ELb1ELb1ELi128EEEEEEEEEvNT_6ParamsE)
        .other          _ZN7cutlass13device_kernelIN5flash11enable_sm90INS1_16FlashAttnFwdSm90INS1_25CollectiveMainloopFwdSm90ILi2EN4cute5tupleIJNS5_1CILi1EEES8_S8_EEENS6_IJNS7_ILi128EEENS7_ILi96EEENS7_ILi64EEEEEELi256ENS_10bfloat16_tEfNS_4arch4Sm90ELb0ELb0ELb1ELb0ELb1ELb0ELb1ELb1ELb0ELb1ELb1ELb0EEENS1_21CollectiveEpilogueFwdINS6_IJSA_NS7_ILi256EEESB_EEES9_SE_SG_Li256ELb0ELb1ELb1ELb0EEENS1_19SingleTileSchedulerILb0ELb1ELb1ELi128EEEEEEEEEvNT_6ParamsE,@"STO_CUDA_ENTRY STV_DEFAULT"
_ZN7cutlass13device_kernelIN5flash11enable_sm90INS1_16FlashAttnFwdSm90INS1_25CollectiveMainloopFwdSm90ILi2EN4cute5tupleIJNS5_1CILi1EEES8_S8_EEENS6_IJNS7_ILi128EEENS7_ILi96EEENS7_ILi64EEEEEELi256ENS_10bfloat16_tEfNS_4arch4Sm90ELb0ELb0ELb1ELb0ELb1ELb0ELb1ELb1ELb0ELb1ELb1ELb0EEENS1_21CollectiveEpilogueFwdINS6_IJSA_NS7_ILi256EEESB_EEES9_SE_SG_Li256ELb0ELb1ELb1ELb0EEENS1_19SingleTileSchedulerILb0ELb1ELb1ELi128EEEEEEEEEvNT_6ParamsE:
[----:B------:R-:W-:Y:S01]  /*0000*/  LDC R1, c[0x0][0x37c] ;  /* 0x0000df00ff017b82 */ /* 0x000fe20000000800 */
[----:B------:R-:W-:Y:S05]  /*0010*/  EXIT ;  /* 0x000000000000794d */ /* 0x000fea0003800000 */
.L_x_28:
        /* <DEDUP_REMOVED lines=14> */
.L_x_73:


//--------------------- .text._ZN7cutlass13device_kernelIN5flash11enable_sm90INS1_16FlashAttnFwdSm90INS1_25CollectiveMainloopFwdSm90ILi2EN4cute5tupleIJNS5_1CILi1EEES8_S8_EEENS6_IJNS7_ILi128EEENS7_ILi96EEENS7_ILi64EEEEEELi256ENS_10bfloat16_tEfNS_4arch4Sm90ELb0ELb0ELb1ELb1ELb1ELb0ELb0ELb1ELb0ELb1ELb1ELb0EEENS1_21CollectiveEpilogueFwdINS6_IJSA_NS7_ILi256EEESB_EEES9_SE_SG_Li256ELb1ELb1ELb1ELb0EEENS1_36VarlenDynamicPersistentTileSchedulerILi128ELi96ELi256ELi128ELb1ELb1ELb1ELb0ELb1ELb1EEEEEEEEEvNT_6ParamsE --------------------------
	.section	.text._ZN7cutlass13device_kernelIN5flash11enable_sm90INS1_16FlashAttnFwdSm90INS1_25CollectiveMainloopFwdSm90ILi2EN4cute5tupleIJNS5_1CILi1EEES8_S8_EEENS6_IJNS7_ILi128EEENS7_ILi96EEENS7_ILi64EEEEEELi256ENS_10bfloat16_tEfNS_4arch4Sm90ELb0ELb0ELb1ELb1ELb1ELb0ELb0ELb1ELb0ELb1ELb1ELb0EEENS1_21CollectiveEpilogueFwdINS6_IJSA_NS7_ILi256EEESB_EEES9_SE_SG_Li256ELb1ELb1ELb1ELb0EEENS1_36VarlenDynamicPersistentTileSchedulerILi128ELi96ELi256ELi128ELb1ELb1ELb1ELb0ELb1ELb1EEEEEEEEEvNT_6ParamsE,"ax",@progbits
	.align	128
.text._ZN7cutlass13device_kernelIN5flash11enable_sm90INS1_16FlashAttnFwdSm90INS1_25CollectiveMainloopFwdSm90ILi2EN4cute5tupleIJNS5_1CILi1EEES8_S8_EEENS6_IJNS7_ILi128EEENS7_ILi96EEENS7_ILi64EEEEEELi256ENS_10bfloat16_tEfNS_4arch4Sm90ELb0ELb0ELb1ELb1ELb1ELb0ELb0ELb1ELb0ELb1ELb1ELb0EEENS1_21CollectiveEpilogueFwdINS6_IJSA_NS7_ILi256EEESB_EEES9_SE_SG_Li256ELb1ELb1ELb1ELb0EEENS1_36VarlenDynamicPersistentTileSchedulerILi128ELi96ELi256ELi128ELb1ELb1ELb1ELb0ELb1ELb1EEEEEEEEEvNT_6ParamsE:
        .type           _ZN7cutlass13device_kernelIN5flash11enable_sm90INS1_16FlashAttnFwdSm90INS1_25CollectiveMainloopFwdSm90ILi2EN4cute5tupleIJNS5_1CILi1EEES8_S8_EEENS6_IJNS7_ILi128EEENS7_ILi96EEENS7_ILi64EEEEEELi256ENS_10bfloat16_tEfNS_4arch4Sm90ELb0ELb0ELb1ELb1ELb1ELb0ELb0ELb1ELb0ELb1ELb1ELb0EEENS1_21CollectiveEpilogueFwdINS6_IJSA_NS7_ILi256EEESB_EEES9_SE_SG_Li256ELb1ELb1ELb1ELb0EEENS1_36VarlenDynamicPersistentTileSchedulerILi128ELi96ELi256ELi128ELb1ELb1ELb1ELb0ELb1ELb1EEEEEEEEEvNT_6ParamsE,@function
        .size           _ZN7cutlass13device_kernelIN5flash11enable_sm90INS1_16FlashAttnFwdSm90INS1_25CollectiveMainloopFwdSm90ILi2EN4cute5tupleIJNS5_1CILi1EEES8_S8_EEENS6_IJNS7_ILi128EEENS7_ILi96EEENS7_ILi64EEEEEELi256ENS_10bfloat16_tEfNS_4arch4Sm90ELb0ELb0ELb1ELb1ELb1ELb0ELb0ELb1ELb0ELb1ELb1ELb0EEENS1_21CollectiveEpilogueFwdINS6_IJSA_NS7_ILi256EEESB_EEES9_SE_SG_Li256ELb1ELb1ELb1ELb0EEENS1_36VarlenDynamicPersistentTileSchedulerILi128ELi96ELi256ELi128ELb1ELb1ELb1ELb0ELb1ELb1EEEEEEEEEvNT_6ParamsE,(.L_x_74 - _ZN7cutlass13device_kernelIN5flash11enable_sm90INS1_16FlashAttnFwdSm90INS1_25CollectiveMainloopFwdSm90ILi2EN4cute5tupleIJNS5_1CILi1EEES8_S8_EEENS6_IJNS7_ILi128EEENS7_ILi96EEENS7_ILi64EEEEEELi256ENS_10bfloat16_tEfNS_4arch4Sm90ELb0ELb0ELb1ELb1ELb1ELb0ELb0ELb1ELb0ELb1ELb1ELb0EEENS1_21CollectiveEpilogueFwdINS6_IJSA_NS7_ILi256EEESB_EEES9_SE_SG_Li256ELb1ELb1ELb1ELb0EEENS1_36VarlenDynamicPersistentTileSchedulerILi128ELi96ELi256ELi128ELb1ELb1ELb1ELb0ELb1ELb1EEEEEEEEEvNT_6ParamsE)
        .other          _ZN7cutlass13device_kernelIN5flash11enable_sm90INS1_16FlashAttnFwdSm90INS1_25CollectiveMainloopFwdSm90ILi2EN4cute5tupleIJNS5_1CILi1EEES8_S8_EEENS6_IJNS7_ILi128EEENS7_ILi96EEENS7_ILi64EEEEEELi256ENS_10bfloat16_tEfNS_4arch4Sm90ELb0ELb0ELb1ELb1ELb1ELb0ELb0ELb1ELb0ELb1ELb1ELb0EEENS1_21CollectiveEpilogueFwdINS6_IJSA_NS7_ILi256EEESB_EEES9_SE_SG_Li256ELb1ELb1ELb1ELb0EEENS1_36VarlenDynamicPersistentTileSchedulerILi128ELi96ELi256ELi128ELb1ELb1ELb1ELb0ELb1ELb1EEEEEEEEEvNT_6ParamsE,@"STO_CUDA_ENTRY STV_DEFAULT"
_ZN7cutlass13device_kernelIN5flash11enable_sm90INS1_16FlashAttnFwdSm90INS1_25CollectiveMainloopFwdSm90ILi2EN4cute5tupleIJNS5_1CILi1EEES8_S8_EEENS6_IJNS7_ILi128EEENS7_ILi96EEENS7_ILi64EEEEEELi256ENS_10bfloat16_tEfNS_4arch4Sm90ELb0ELb0ELb1ELb1ELb1ELb0ELb0ELb1ELb0ELb1ELb1ELb0EEENS1_21CollectiveEpilogueFwdINS6_IJSA_NS7_ILi256EEESB_EEES9_SE_SG_Li256ELb1ELb1ELb1ELb0EEENS1_36VarlenDynamicPersistentTileSchedulerILi128ELi96ELi256ELi128ELb1ELb1ELb1ELb0ELb1ELb1EEEEEEEEEvNT_6ParamsE:
[----:B------:R-:W-:Y:S01]  /*0000*/  LDC R1, c[0x0][0x37c] ;  /* 0x0000df00ff017b82 */ /* 0x000fe20000000800 */
[----:B------:R-:W-:Y:S05]  /*0010*/  EXIT ;  /* 0x000000000000794d */ /* 0x000fea0003800000 */
.L_x_29:
        /* <DEDUP_REMOVED lines=14> */
.L_x_74:


//--------------------- .text._ZN7cutlass13device_kernelIN5flash11enable_sm90INS1_16FlashAttnFwdSm90INS1_25CollectiveMainloopFwdSm90ILi2EN4cute5tupleIJNS5_1CILi1EEES8_S8_EEENS6_IJNS7_ILi128EEENS7_ILi96EEENS7_ILi64EEEEEELi256ENS_10bfloat16_tEfNS_4arch4Sm90ELb0ELb0ELb1ELb1ELb1ELb1ELb0ELb1ELb0ELb1ELb1ELb0EEENS1_21CollectiveEpilogueFwdINS6_IJSA_NS7_ILi256EEESB_EEES9_SE_SG_Li256ELb1ELb1ELb1ELb0EEENS1_36VarlenDynamicPersistentTileSchedulerILi128ELi96ELi256ELi128ELb1ELb1ELb1ELb0ELb1ELb1EEEEEEEEEvNT_6ParamsE --------------------------
	.section	.text._ZN7cutlass13device_kernelIN5flash11enable_sm90INS1_16FlashAttnFwdSm90INS1_25CollectiveMainloopFwdSm90ILi2EN4cute5tupleIJNS5_1CILi1EEES8_S8_EEENS6_IJNS7_ILi128EEENS7_ILi96EEENS7_ILi64EEEEEELi256ENS_10bfloat16_tEfNS_4arch4Sm90ELb0ELb0ELb1ELb1ELb1ELb1ELb0ELb1ELb0ELb1ELb1ELb0EEENS1_21CollectiveEpilogueFwdINS6_IJSA_NS7_ILi256EEESB_EEES9_SE_SG_Li256ELb1ELb1ELb1ELb0EEENS1_36VarlenDynamicPersistentTileSchedulerILi128ELi96ELi256ELi128ELb1ELb1ELb1ELb0ELb1ELb1EEEEEEEEEvNT_6ParamsE,"ax",@progbits
	.align	128
.text._ZN7cutlass13device_kernelIN5flash11enable_sm90INS1_16FlashAttnFwdSm90INS1_25CollectiveMainloopFwdSm90ILi2EN4cute5tupleIJNS5_1CILi1EEES8_S8_EEENS6_IJNS7_ILi128EEENS7_ILi96EEENS7_ILi64EEEEEELi256ENS_10bfloat16_tEfNS_4arch4Sm90ELb0ELb0ELb1ELb1ELb1ELb1ELb0ELb1ELb0ELb1ELb1ELb0EEENS1_21CollectiveEpilogueFwdINS6_IJSA_NS7_ILi256EEESB_EEES9_SE_SG_Li256ELb1ELb1ELb1ELb0EEENS1_36VarlenDynamicPersistentTileSchedulerILi128ELi96ELi256ELi128ELb1ELb1ELb1ELb0ELb1ELb1EEEEEEEEEvNT_6ParamsE:
        .type           _ZN7cutlass13device_kernelIN5flash11enable_sm90INS1_16FlashAttnFwdSm90INS1_25CollectiveMainloopFwdSm90ILi2EN4cute5tupleIJNS5_1CILi1EEES8_S8_EEENS6_IJNS7_ILi128EEENS7_ILi96EEENS7_ILi64EEEEEELi256ENS_10bfloat16_tEfNS_4arch4Sm90ELb0ELb0ELb1ELb1ELb1ELb1ELb0ELb1ELb0ELb1ELb1ELb0EEENS1_21CollectiveEpilogueFwdINS6_IJSA_NS7_ILi256EEESB_EEES9_SE_SG_Li256ELb1ELb1ELb1ELb0EEENS1_36VarlenDynamicPersistentTileSchedulerILi128ELi96ELi256ELi128ELb1ELb1ELb1ELb0ELb1ELb1EEEEEEEEEvNT_6ParamsE,@function
        .size           _ZN7cutlass13device_kernelIN5flash11enable_sm90INS1_16FlashAttnFwdSm90INS1_25CollectiveMainloopFwdSm90ILi2EN4cute5tupleIJNS5_1CILi1EEES8_S8_EEENS6_IJNS7_ILi128EEENS7_ILi96EEENS7_ILi64EEEEEELi256ENS_10bfloat16_tEfNS_4arch4Sm90ELb0ELb0ELb1ELb1ELb1ELb1ELb0ELb1ELb0ELb1ELb1ELb0EEENS1_21CollectiveEpilogueFwdINS6_IJSA_NS7_ILi256EEESB_EEES9_SE_SG_Li256ELb1ELb1ELb1ELb0EEENS1_36VarlenDynamicPersistentTileSchedulerILi128ELi96ELi256ELi128ELb1ELb1ELb1ELb0ELb1ELb1EEEEEEEEEvNT_6ParamsE,(.L_x_75 - _ZN7cutlass13device_kernelIN5flash11enable_sm90INS1_16FlashAttnFwdSm90INS1_25CollectiveMainloopFwdSm90ILi2EN4cute5tupleIJNS5_1CILi1EEES8_S8_EEENS6_IJNS7_ILi128EEENS7_ILi96EEENS7_ILi64EEEEEELi256ENS_10bfloat16_tEfNS_4arch4Sm90ELb0ELb0ELb1ELb1ELb1ELb1ELb0ELb1ELb0ELb1ELb1ELb0EEENS1_21CollectiveEpilogueFwdINS6_IJSA_NS7_ILi256EEESB_EEES9_SE_SG_Li256ELb1ELb1ELb1ELb0EEENS1_36VarlenDynamicPersistentTileSchedulerILi128ELi96ELi256ELi128ELb1ELb1ELb1ELb0ELb1ELb1EEEEEEEEEvNT_6ParamsE)
        .other          _ZN7cutlass13device_kernelIN5flash11enable_sm90INS1_16FlashAttnFwdSm90INS1_25CollectiveMainloopFwdSm90ILi2EN4cute5tupleIJNS5_1CILi1EEES8_S8_EEENS6_IJNS7_ILi128EEENS7_ILi96EEENS7_ILi64EEEEEELi256ENS_10bfloat16_tEfNS_4arch4Sm90ELb0ELb0ELb1ELb1ELb1ELb1ELb0ELb1ELb0ELb1ELb1ELb0EEENS1_21CollectiveEpilogueFwdINS6_IJSA_NS7_ILi256EEESB_EEES9_SE_SG_Li256ELb1ELb1ELb1ELb0EEENS1_36VarlenDynamicPersistentTileSchedulerILi128ELi96ELi256ELi128ELb1ELb1ELb1ELb0ELb1ELb1EEEEEEEEEvNT_6ParamsE,@"STO_CUDA_ENTRY STV_DEFAULT"
_ZN7cutlass13device_kernelIN5flash11enable_sm90INS1_16FlashAttnFwdSm90INS1_25CollectiveMainloopFwdSm90ILi2EN4cute5tupleIJNS5_1CILi1EEES8_S8_EEENS6_IJNS7_ILi128EEENS7_ILi96EEENS7_ILi64EEEEEELi256ENS_10bfloat16_tEfNS_4arch4Sm90ELb0ELb0ELb1ELb1ELb1ELb1ELb0ELb1ELb0ELb1ELb1ELb0EEENS1_21CollectiveEpilogueFwdINS6_IJSA_NS7_ILi256EEESB_EEES9_SE_SG_Li256ELb1ELb1ELb1ELb0EEENS1_36VarlenDynamicPersistentTileSchedulerILi128ELi96ELi256ELi128ELb1ELb1ELb1ELb0ELb1ELb1EEEEEEEEEvNT_6ParamsE:
[----:B------:R-:W-:Y:S01]  /*0000*/  LDC R1, c[0x0][0x37c] ;  /* 0x0000df00ff017b82 */ /* 0x000fe20000000800 */
[----:B------:R-:W-:Y:S05]  /*0010*/  EXIT ;  /* 0x000000000000794d */ /* 0x000fea0003800000 */
.L_x_30:
        /* <DEDUP_REMOVED lines=14> */
.L_x_75:


//--------------------- .text._ZN7cutlass13device_kernelIN5flash11enable_sm90INS1_16FlashAttnFwdSm90INS1_25CollectiveMainloopFwdSm90ILi2EN4cute5tupleIJNS5_1CILi1EEES8_S8_EEENS6_IJNS7_ILi128EEENS7_ILi96EEENS7_ILi64EEEEEELi256ENS_10bfloat16_tEfNS_4arch4Sm90ELb0ELb0ELb1ELb1ELb1ELb0ELb1ELb1ELb0ELb1ELb1ELb0EEENS1_21CollectiveEpilogueFwdINS6_IJSA_NS7_ILi256EEESB_EEES9_SE_SG_Li256ELb1ELb1ELb1ELb0EEENS1_36VarlenDynamicPersistentTileSchedulerILi128ELi96ELi256ELi128ELb1ELb1ELb1ELb0ELb1ELb1EEEEEEEEEvNT_6ParamsE --------------------------
	.section	.text._ZN7cutlass13device_kernelIN5flash11enable_sm90INS1_16FlashAttnFwdSm90INS1_25CollectiveMainloopFwdSm90ILi2EN4cute5tupleIJNS5_1CILi1EEES8_S8_EEENS6_IJNS7_ILi128EEENS7_ILi96EEENS7_ILi64EEEEEELi256ENS_10bfloat16_tEfNS_4arch4Sm90ELb0ELb0ELb1ELb1ELb1ELb0ELb1ELb1ELb0ELb1ELb1ELb0EEENS1_21CollectiveEpilogueFwdINS6_IJSA_NS7_ILi256EEESB_EEES9_SE_SG_Li256ELb1ELb1ELb1ELb0EEENS1_36VarlenDynamicPersistentTileSchedulerILi128ELi96ELi256ELi128ELb1ELb1ELb1ELb0ELb1ELb1EEEEEEEEEvNT_6ParamsE,"ax",@progbits
	.align	128
.text._ZN7cutlass13device_kernelIN5flash11enable_sm90INS1_16FlashAttnFwdSm90INS1_25CollectiveMainloopFwdSm90ILi2EN4cute5tupleIJNS5_1CILi1EEES8_S8_EEENS6_IJNS7_ILi128EEENS7_ILi96EEENS7_ILi64EEEEEELi256ENS_10bfloat16_tEfNS_4arch4Sm90ELb0ELb0ELb1ELb1ELb1ELb0ELb1ELb1ELb0ELb1ELb1ELb0EEENS1_21CollectiveEpilogueFwdINS6_IJSA_NS7_ILi256EEESB_EEES9_SE_SG_Li256ELb1ELb1ELb1ELb0EEENS1_36VarlenDynamicPersistentTileSchedulerILi128ELi96ELi256ELi128ELb1ELb1ELb1ELb0ELb1ELb1EEEEEEEEEvNT_6ParamsE:
        .type           _ZN7cutlass13device_kernelIN5flash11enable_sm90INS1_16FlashAttnFwdSm90INS1_25CollectiveMainloopFwdSm90ILi2EN4cute5tupleIJNS5_1CILi1EEES8_S8_EEENS6_IJNS7_ILi128EEENS7_ILi96EEENS7_ILi64EEEEEELi256ENS_10bfloat16_tEfNS_4arch4Sm90ELb0ELb0ELb1ELb1ELb1ELb0ELb1ELb1ELb0ELb1ELb1ELb0EEENS1_21CollectiveEpilogueFwdINS6_IJSA_NS7_ILi256EEESB_EEES9_SE_SG_Li256ELb1ELb1ELb1ELb0EEENS1_36VarlenDynamicPersistentTileSchedulerILi128ELi96ELi256ELi128ELb1ELb1ELb1ELb0ELb1ELb1EEEEEEEEEvNT_6ParamsE,@function
        .size           _ZN7cutlass13device_kernelIN5flash11enable_sm90INS1_16FlashAttnFwdSm90INS1_25CollectiveMainloopFwdSm90ILi2EN4cute5tupleIJNS5_1CILi1EEES8_S8_EEENS6_IJNS7_ILi128EEENS7_ILi96EEENS7_ILi64EEEEEELi256ENS_10bfloat16_tEfNS_4arch4Sm90ELb0ELb0ELb1ELb1ELb1ELb0ELb1ELb1ELb0ELb1ELb1ELb0EEENS1_21CollectiveEpilogueFwdINS6_IJSA_NS7_ILi256EEESB_EEES9_SE_SG_Li256ELb1ELb1ELb1ELb0EEENS1_36VarlenDynamicPersistentTileSchedulerILi128ELi96ELi256ELi128ELb1ELb1ELb1ELb0ELb1ELb1EEEEEEEEEvNT_6ParamsE,(.L_x_76 - _ZN7cutlass13device_kernelIN5flash11enable_sm90INS1_16FlashAttnFwdSm90INS1_25CollectiveMainloopFwdSm90ILi2EN4cute5tupleIJNS5_1CILi1EEES8_S8_EEENS6_IJNS7_ILi128EEENS7_ILi96EEENS7_ILi64EEEEEELi256ENS_10bfloat16_tEfNS_4arch4Sm90ELb0ELb0ELb1ELb1ELb1ELb0ELb1ELb1ELb0ELb1ELb1ELb0EEENS1_21CollectiveEpilogueFwdINS6_IJSA_NS7_ILi256EEESB_EEES9_SE_SG_Li256ELb1ELb1ELb1ELb0EEENS1_36VarlenDynamicPersistentTileSchedulerILi128ELi96ELi256ELi128ELb1ELb1ELb1ELb0ELb1ELb1EEEEEEEEEvNT_6ParamsE)
        .other          _ZN7cutlass13device_kernelIN5flash11enable_sm90INS1_16FlashAttnFwdSm90INS1_25CollectiveMainloopFwdSm90ILi2EN4cute5tupleIJNS5_1CILi1EEES8_S8_EEENS6_IJNS7_ILi128EEENS7_ILi96EEENS7_ILi64EEEEEELi256ENS_10bfloat16_tEfNS_4arch4Sm90ELb0ELb0ELb1ELb1ELb1ELb0ELb1ELb1ELb0ELb1ELb1ELb0EEENS1_21CollectiveEpilogueFwdINS6_IJSA_NS7_ILi256EEESB_EEES9_SE_SG_Li256ELb1ELb1ELb1ELb0EEENS1_36VarlenDynamicPersistentTileSchedulerILi128ELi96ELi256ELi128ELb1ELb1ELb1ELb0ELb1ELb1EEEEEEEEEvNT_6ParamsE,@"STO_CUDA_ENTRY STV_DEFAULT"
_ZN7cutlass13device_kernelIN5flash11enable_sm90INS1_16FlashAttnFwdSm90INS1_25CollectiveMainloopFwdSm90ILi2EN4cute5tupleIJNS5_1CILi1EEES8_S8_EEENS6_IJNS7_ILi128EEENS7_ILi96EEENS7_ILi64EEEEEELi256ENS_10bfloat16_tEfNS_4arch4Sm90ELb0ELb0ELb1ELb1ELb1ELb0ELb1ELb1ELb0ELb1ELb1ELb0EEENS1_21CollectiveEpilogueFwdINS6_IJSA_NS7_ILi256EEESB_EEES9_SE_SG_Li256ELb1ELb1ELb1ELb0EEENS1_36VarlenDynamicPersistentTileSchedulerILi128ELi96ELi256ELi128ELb1ELb1ELb1ELb0ELb1ELb1EEEEEEEEEvNT_6ParamsE:
[----:B------:R-:W-:Y:S01]  /*0000*/  LDC R1, c[0x0][0x37c] ;  /* 0x0000df00ff017b82 */ /* 0x000fe20000000800 */
[----:B------:R-:W-:Y:S05]  /*0010*/  EXIT ;  /* 0x000000000000794d */ /* 0x000fea0003800000 */
.L_x_31:
        /* <DEDUP_REMOVED lines=14> */
.L_x_76:


//--------------------- .text._ZN7cutlass13device_kernelIN5flash11enable_sm90INS1_16FlashAttnFwdSm90INS1_25CollectiveMainloopFwdSm90ILi2EN4cute5tupleIJNS5_1CILi1EEES8_S8_EEENS6_IJNS7_ILi128EEENS7_ILi96EEENS7_ILi64EEEEEELi256ENS_10bfloat16_tEfNS_4arch4Sm90ELb0ELb0ELb1ELb1ELb1ELb1ELb1ELb1ELb0ELb1ELb1ELb0EEENS1_21CollectiveEpilogueFwdINS6_IJSA_NS7_ILi256EEESB_EEES9_SE_SG_Li256ELb1ELb1ELb1ELb0EEENS1_36VarlenDynamicPersistentTileSchedulerILi128ELi96ELi256ELi128ELb1ELb1ELb1ELb0ELb1ELb1EEEEEEEEEvNT_6ParamsE --------------------------
	.section	.text._ZN7cutlass13device_kernelIN5flash11enable_sm90INS1_16FlashAttnFwdSm90INS1_25CollectiveMainloopFwdSm90ILi2EN4cute5tupleIJNS5_1CILi1EEES8_S8_EEENS6_IJNS7_ILi128EEENS7_ILi96EEENS7_ILi64EEEEEELi256ENS_10bfloat16_tEfNS_4arch4Sm90ELb0ELb0ELb1ELb1ELb1ELb1ELb1ELb1ELb0ELb1ELb1ELb0EEENS1_21CollectiveEpilogueFwdINS6_IJSA_NS7_ILi256EEESB_EEES9_SE_SG_Li256ELb1ELb1ELb1ELb0EEENS1_36VarlenDynamicPersistentTileSchedulerILi128ELi96ELi256ELi128ELb1ELb1ELb1ELb0ELb1ELb1EEEEEEEEEvNT_6ParamsE,"ax",@progbits
	.align	128
.text._ZN7cutlass13device_kernelIN5flash11enable_sm90INS1_16FlashAttnFwdSm90INS1_25CollectiveMainloopFwdSm90ILi2EN4cute5tupleIJNS5_1CILi1EEES8_S8_EEENS6_IJNS7_ILi128EEENS7_ILi96EEENS7_ILi64EEEEEELi256ENS_10bfloat16_tEfNS_4arch4Sm90ELb0ELb0ELb1ELb1ELb1ELb1ELb1ELb1ELb0ELb1ELb1ELb0EEENS1_21CollectiveEpilogueFwdINS6_IJSA_NS7_ILi256EEESB_EEES9_SE_SG_Li256ELb1ELb1ELb1ELb0EEENS1_36VarlenDynamicPersistentTileSchedulerILi128ELi96ELi256ELi128ELb1ELb1ELb1ELb0ELb1ELb1EEEEEEEEEvNT_6ParamsE:
        .type           _ZN7cutlass13device_kernelIN5flash11enable_sm90INS1_16FlashAttnFwdSm90INS1_25CollectiveMainloopFwdSm90ILi2EN4cute5tupleIJNS5_1CILi1EEES8_S8_EEENS6_IJNS7_ILi128EEENS7_ILi96EEENS7_ILi64EEEEEELi256ENS_10bfloat16_tEfNS_4arch4Sm90ELb0ELb0ELb1ELb1ELb1ELb1ELb1ELb1ELb0ELb1ELb1ELb0EEENS1_21CollectiveEpilogueFwdINS6_IJSA_NS7_ILi256EEESB_EEES9_SE_SG_Li256ELb1ELb1ELb1ELb0EEENS1_36VarlenDynamicPersistentTileSchedulerILi128ELi96ELi256ELi128ELb1ELb1ELb1ELb0ELb1ELb1EEEEEEEEEvNT_6ParamsE,@function
        .size           _ZN7cutlass13device_kernelIN5flash11enable_sm90INS1_16FlashAttnFwdSm90INS1_25CollectiveMainloopFwdSm90ILi2EN4cute5tupleIJNS5_1CILi1EEES8_S8_EEENS6_IJNS7_ILi128EEENS7_ILi96EEENS7_ILi64EEEEEELi256ENS_10bfloat16_tEfNS_4arch4Sm90ELb0ELb0ELb1ELb1ELb1ELb1ELb1ELb1ELb0ELb1ELb1ELb0EEENS1_21CollectiveEpilogueFwdINS6_IJSA_NS7_ILi256EEESB_EEES9_SE_SG_Li256ELb1ELb1ELb1ELb0EEENS1_36VarlenDynamicPersistentTileSchedulerILi128ELi96ELi256ELi128ELb1ELb1ELb1ELb0ELb1ELb1EEEEEEEEEvNT_6ParamsE,(.L_x_77 - _ZN7cutlass13device_kernelIN5flash11enable_sm90INS1_16FlashAttnFwdSm90INS1_25CollectiveMainloopFwdSm90ILi2EN4cute5tupleIJNS5_1CILi1EEES8_S8_EEENS6_IJNS7_ILi128EEENS7_ILi96EEENS7_ILi64EEEEEELi256ENS_10bfloat16_tEfNS_4arch4Sm90ELb0ELb0ELb1ELb1ELb1ELb1ELb1ELb1ELb0ELb1ELb1ELb0EEENS1_21CollectiveEpilogueFwdINS6_IJSA_NS7_ILi256EEESB_EEES9_SE_SG_Li256ELb1ELb1ELb1ELb0EEENS1_36VarlenDynamicPersistentTileSchedulerILi128ELi96ELi256ELi128ELb1ELb1ELb1ELb0ELb1ELb1EEEEEEEEEvNT_6ParamsE)
        .other          _ZN7cutlass13device_kernelIN5flash11enable_sm90INS1_16FlashAttnFwdSm90INS1_25CollectiveMainloopFwdSm90ILi2EN4cute5tupleIJNS5_1CILi1EEES8_S8_EEENS6_IJNS7_ILi128EEENS7_ILi96EEENS7_ILi64EEEEEELi256ENS_10bfloat16_tEfNS_4arch4Sm90ELb0ELb0ELb1ELb1ELb1ELb1ELb1ELb1ELb0ELb1ELb1ELb0EEENS1_21CollectiveEpilogueFwdINS6_IJSA_NS7_ILi256EEESB_EEES9_SE_SG_Li256ELb1ELb1ELb1ELb0EEENS1_36VarlenDynamicPersistentTileSchedulerILi128ELi96ELi256ELi128ELb1ELb1ELb1ELb0ELb1ELb1EEEEEEEEEvNT_6ParamsE,@"STO_CUDA_ENTRY STV_DEFAULT"
_ZN7cutlass13device_kernelIN5flash11enable_sm90INS1_16FlashAttnFwdSm90INS1_25CollectiveMainloopFwdSm90ILi2EN4cute5tupleIJNS5_1CILi1EEES8_S8_EEENS6_IJNS7_ILi128EEENS7_ILi96EEENS7_ILi64EEEEEELi256ENS_10bfloat16_tEfNS_4arch4Sm90ELb0ELb0ELb1ELb1ELb1ELb1ELb1ELb1ELb0ELb1ELb1ELb0EEENS1_21CollectiveEpilogueFwdINS6_IJSA_NS7_ILi256EEESB_EEES9_SE_SG_Li256ELb1ELb1ELb1ELb0EEENS1_36VarlenDynamicPersistentTileSchedulerILi128ELi96ELi256ELi128ELb1ELb1ELb1ELb0ELb1ELb1EEEEEEEEEvNT_6ParamsE:
[----:B------:R-:W-:Y:S01]  /*0000*/  LDC R1, c[0x0][0x37c] ;  /* 0x0000df00ff017b82 */ /* 0x000fe20000000800 */
[----:B------:R-:W-:Y:S05]  /*0010*/  EXIT ;  /* 0x000000000000794d */ /* 0x000fea0003800000 */
.L_x_32:
        /* <DEDUP_REMOVED lines=14> */
.L_x_77:


//--------------------- .text._ZN7cutlass13device_kernelIN5flash11enable_sm90INS1_16FlashAttnFwdSm90INS1_25CollectiveMainloopFwdSm90ILi2EN4cute5tupleIJNS5_1CILi1EEES8_S8_EEENS6_IJNS7_ILi128EEENS7_ILi96EEENS7_ILi64EEEEEELi256ENS_10bfloat16_tEfNS_4arch4Sm90ELb0ELb1ELb1ELb0ELb1ELb0ELb0ELb1ELb0ELb1ELb1ELb0EEENS1_21CollectiveEpilogueFwdINS6_IJSA_NS7_ILi256EEESB_EEES9_SE_SG_Li256ELb0ELb1ELb1ELb0EEENS1_19SingleTileSchedulerILb0ELb1ELb1ELi128EEEEEEEEEvNT_6ParamsE --------------------------
	.section	.text._ZN7cutlass13device_kernelIN5flash11enable_sm90INS1_16FlashAttnFwdSm90INS1_25CollectiveMainloopFwdSm90ILi2EN4cute5tupleIJNS5_1CILi1EEES8_S8_EEENS6_IJNS7_ILi128EEENS7_ILi96EEENS7_ILi64EEEEEELi256ENS_10bfloat16_tEfNS_4arch4Sm90ELb0ELb1ELb1ELb0ELb1ELb0ELb0ELb1ELb0ELb1ELb1ELb0EEENS1_21CollectiveEpilogueFwdINS6_IJSA_NS7_ILi256EEESB_EEES9_SE_SG_Li256ELb0ELb1ELb1ELb0EEENS1_19SingleTileSchedulerILb0ELb1ELb1ELi128EEEEEEEEEvNT_6ParamsE,"ax",@progbits
	.align	128
.text._ZN7cutlass13device_kernelIN5flash11enable_sm90INS1_16FlashAttnFwdSm90INS1_25CollectiveMainloopFwdSm90ILi2EN4cute5tupleIJNS5_1CILi1EEES8_S8_EEENS6_IJNS7_ILi128EEENS7_ILi96EEENS7_ILi64EEEEEELi256ENS_10bfloat16_tEfNS_4arch4Sm90ELb0ELb1ELb1ELb0ELb1ELb0ELb0ELb1ELb0ELb1ELb1ELb0EEENS1_21CollectiveEpilogueFwdINS6_IJSA_NS7_ILi256EEESB_EEES9_SE_SG_Li256ELb0ELb1ELb1ELb0EEENS1_19SingleTileSchedulerILb0ELb1ELb1ELi128EEEEEEEEEvNT_6ParamsE:
        .type           _ZN7cutlass13device_kernelIN5flash11enable_sm90INS1_16FlashAttnFwdSm90INS1_25CollectiveMainloopFwdSm90ILi2EN4cute5tupleIJNS5_1CILi1EEES8_S8_EEENS6_IJNS7_ILi128EEENS7_ILi96EEENS7_ILi64EEEEEELi256ENS_10bfloat16_tEfNS_4arch4Sm90ELb0ELb1ELb1ELb0ELb1ELb0ELb0ELb1ELb0ELb1ELb1ELb0EEENS1_21CollectiveEpilogueFwdINS6_IJSA_NS7_ILi256EEESB_EEES9_SE_SG_Li256ELb0ELb1ELb1ELb0EEENS1_19SingleTileSchedulerILb0ELb1ELb1ELi128EEEEEEEEEvNT_6ParamsE,@function
        .size           _ZN7cutlass13device_kernelIN5flash11enable_sm90INS1_16FlashAttnFwdSm90INS1_25CollectiveMainloopFwdSm90ILi2EN4cute5tupleIJNS5_1CILi1EEES8_S8_EEENS6_IJNS7_ILi128EEENS7_ILi96EEENS7_ILi64EEEEEELi256ENS_10bfloat16_tEfNS_4arch4Sm90ELb0ELb1ELb1ELb0ELb1ELb0ELb0ELb1ELb0ELb1ELb1ELb0EEENS1_21CollectiveEpilogueFwdINS6_IJSA_NS7_ILi256EEESB_EEES9_SE_SG_Li256ELb0ELb1ELb1ELb0EEENS1_19SingleTileSchedulerILb0ELb1ELb1ELi128EEEEEEEEEvNT_6ParamsE,(.L_x_78 - _ZN7cutlass13device_kernelIN5flash11enable_sm90INS1_16FlashAttnFwdSm90INS1_25CollectiveMainloopFwdSm90ILi2EN4cute5tupleIJNS5_1CILi1EEES8_S8_EEENS6_IJNS7_ILi128EEENS7_ILi96EEENS7_ILi64EEEEEELi256ENS_10bfloat16_tEfNS_4arch4Sm90ELb0ELb1ELb1ELb0ELb1ELb0ELb0ELb1ELb0ELb1ELb1ELb0EEENS1_21CollectiveEpilogueFwdINS6_IJSA_NS7_ILi256EEESB_EEES9_SE_SG_Li256ELb0ELb1ELb1ELb0EEENS1_19SingleTileSchedulerILb0ELb1ELb1ELi128EEEEEEEEEvNT_6ParamsE)
        .other          _ZN7cutlass13device_kernelIN5flash11enable_sm90INS1_16FlashAttnFwdSm90INS1_25CollectiveMainloopFwdSm90ILi2EN4cute5tupleIJNS5_1CILi1EEES8_S8_EEENS6_IJNS7_ILi128EEENS7_ILi96EEENS7_ILi64EEEEEELi256ENS_10bfloat16_tEfNS_4arch4Sm90ELb0ELb1ELb1ELb0ELb1ELb0ELb0ELb1ELb0ELb1ELb1ELb0EEENS1_21CollectiveEpilogueFwdINS6_IJSA_NS7_ILi256EEESB_EEES9_SE_SG_Li256ELb0ELb1ELb1ELb0EEENS1_19SingleTileSchedulerILb0ELb1ELb1ELi128EEEEEEEEEvNT_6ParamsE,@"STO_CUDA_ENTRY STV_DEFAULT"
_ZN7cutlass13device_kernelIN5flash11enable_sm90INS1_16FlashAttnFwdSm90INS1_25CollectiveMainloopFwdSm90ILi2EN4cute5tupleIJNS5_1CILi1EEES8_S8_EEENS6_IJNS7_ILi128EEENS7_ILi96EEENS7_ILi64EEEEEELi256ENS_10bfloat16_tEfNS_4arch4Sm90ELb0ELb1ELb1ELb0ELb1ELb0ELb0ELb1ELb0ELb1ELb1ELb0EEENS1_21CollectiveEpilogueFwdINS6_IJSA_NS7_ILi256EEESB_EEES9_SE_SG_Li256ELb0ELb1ELb1ELb0EEENS1_19SingleTileSchedulerILb0ELb1ELb1ELi128EEEEEEEEEvNT_6ParamsE:
[----:B------:R-:W-:Y:S01]  /*0000*/  LDC R1, c[0x0][0x37c] ;  /* 0x0000df00ff017b82 */ /* 0x000fe20000000800 */
[----:B------:R-:W-:Y:S05]  /*0010*/  EXIT ;  /* 0x000000000000794d */ /* 0x000fea0003800000 */
.L_x_33:
        /* <DEDUP_REMOVED lines=14> */
.L_x_78:


//--------------------- .text._ZN7cutlass13device_kernelIN5flash11enable_sm90INS1_16FlashAttnFwdSm90INS1_25CollectiveMainloopFwdSm90ILi2EN4cute5tupleIJNS5_1CILi1EEES8_S8_EEENS6_IJNS7_ILi128EEENS7_ILi96EEENS7_ILi64EEEEEELi256ENS_10bfloat16_tEfNS_4arch4Sm90ELb0ELb1ELb1ELb0ELb1ELb0ELb1ELb1ELb0ELb1ELb1ELb0EEENS1_21CollectiveEpilogueFwdINS6_IJSA_NS7_ILi256EEESB_EEES9_SE_SG_Li256ELb0ELb1ELb1ELb0EEENS1_19SingleTileSchedulerILb0ELb1ELb1ELi128EEEEEEEEEvNT_6ParamsE --------------------------
	.section	.text._ZN7cutlass13device_kernelIN5flash11enable_sm90INS1_16FlashAttnFwdSm90INS1_25CollectiveMainloopFwdSm90ILi2EN4cute5tupleIJNS5_1CILi1EEES8_S8_EEENS6_IJNS7_ILi128EEENS7_ILi96EEENS7_ILi64EEEEEELi256ENS_10bfloat16_tEfNS_4arch4Sm90ELb0ELb1ELb1ELb0ELb1ELb0ELb1ELb1ELb0ELb1ELb1ELb0EEENS1_21CollectiveEpilogueFwdINS6_IJSA_NS7_ILi256EEESB_EEES9_SE_SG_Li256ELb0ELb1ELb1ELb0EEENS1_19SingleTileSchedulerILb0ELb1ELb1ELi128EEEEEEEEEvNT_6ParamsE,"ax",@progbits
	.align	128
.text._ZN7cutlass13device_kernelIN5flash11enable_sm90INS1_16FlashAttnFwdSm90INS1_25CollectiveMainloopFwdSm90ILi2EN4cute5tupleIJNS5_1CILi1EEES8_S8_EEENS6_IJNS7_ILi128EEENS7_ILi96EEENS7_ILi64EEEEEELi256ENS_10bfloat16_tEfNS_4arch4Sm90ELb0ELb1ELb1ELb0ELb1ELb0ELb1ELb1ELb0ELb1ELb1ELb0EEENS1_21CollectiveEpilogueFwdINS6_IJSA_NS7_ILi256EEESB_EEES9_SE_SG_Li256ELb0ELb1ELb1ELb0EEENS1_19SingleTileSchedulerILb0ELb1ELb1ELi128EEEEEEEEEvNT_6ParamsE:
        .type           _ZN7cutlass13device_kernelIN5flash11enable_sm90INS1_16FlashAttnFwdSm90INS1_25CollectiveMainloopFwdSm90ILi2EN4cute5tupleIJNS5_1CILi1EEES8_S8_EEENS6_IJNS7_ILi128EEENS7_ILi96EEENS7_ILi64EEEEEELi256ENS_10bfloat16_tEfNS_4arch4Sm90ELb0ELb1ELb1ELb0ELb1ELb0ELb1ELb1ELb0ELb1ELb1ELb0EEENS1_21CollectiveEpilogueFwdINS6_IJSA_NS7_ILi256EEESB_EEES9_SE_SG_Li256ELb0ELb1ELb1ELb0EEENS1_19SingleTileSchedulerILb0ELb1ELb1ELi128EEEEEEEEEvNT_6ParamsE,@function
        .size           _ZN7cutlass13device_kernelIN5flash11enable_sm90INS1_16FlashAttnFwdSm90INS1_25CollectiveMainloopFwdSm90ILi2EN4cute5tupleIJNS5_1CILi1EEES8_S8_EEENS6_IJNS7_ILi128EEENS7_ILi96EEENS7_ILi64EEEEEELi256ENS_10bfloat16_tEfNS_4arch4Sm90ELb0ELb1ELb1ELb0ELb1ELb0ELb1ELb1ELb0ELb1ELb1ELb0EEENS1_21CollectiveEpilogueFwdINS6_IJSA_NS7_ILi256EEESB_EEES9_SE_SG_Li256ELb0ELb1ELb1ELb0EEENS1_19SingleTileSchedulerILb0ELb1ELb1ELi128EEEEEEEEEvNT_6ParamsE,(.L_x_79 - _ZN7cutlass13device_kernelIN5flash11enable_sm90INS1_16FlashAttnFwdSm90INS1_25CollectiveMainloopFwdSm90ILi2EN4cute5tupleIJNS5_1CILi1EEES8_S8_EEENS6_IJNS7_ILi128EEENS7_ILi96EEENS7_ILi64EEEEEELi256ENS_10bfloat16_tEfNS_4arch4Sm90ELb0ELb1ELb1ELb0ELb1ELb0ELb1ELb1ELb0ELb1ELb1ELb0EEENS1_21CollectiveEpilogueFwdINS6_IJSA_NS7_ILi256EEESB_EEES9_SE_SG_Li256ELb0ELb1ELb1ELb0EEENS1_19SingleTileSchedulerILb0ELb1ELb1ELi128EEEEEEEEEvNT_6ParamsE)
        .other          _ZN7cutlass13device_kernelIN5flash11enable_sm90INS1_16FlashAttnFwdSm90INS1_25CollectiveMainloopFwdSm90ILi2EN4cute5tupleIJNS5_1CILi1EEES8_S8_EEENS6_IJNS7_ILi128EEENS7_ILi96EEENS7_ILi64EEEEEELi256ENS_10bfloat16_tEfNS_4arch4Sm90ELb0ELb1ELb1ELb0ELb1ELb0ELb1ELb1ELb0ELb1ELb1ELb0EEENS1_21CollectiveEpilogueFwdINS6_IJSA_NS7_ILi256EEESB_EEES9_SE_SG_Li256ELb0ELb1ELb1ELb0EEENS1_19SingleTileSchedulerILb0ELb1ELb1ELi128EEEEEEEEEvNT_6ParamsE,@"STO_CUDA_ENTRY STV_DEFAULT"
_ZN7cutlass13device_kernelIN5flash11enable_sm90INS1_16FlashAttnFwdSm90INS1_25CollectiveMainloopFwdSm90ILi2EN4cute5tupleIJNS5_1CILi1EEES8_S8_EEENS6_IJNS7_ILi128EEENS7_ILi96EEENS7_ILi64EEEEEELi256ENS_10bfloat16_tEfNS_4arch4Sm90ELb0ELb1ELb1ELb0ELb1ELb0ELb1ELb1ELb0ELb1ELb1ELb0EEENS1_21CollectiveEpilogueFwdINS6_IJSA_NS7_ILi256EEESB_EEES9_SE_SG_Li256ELb0ELb1ELb1ELb0EEENS1_19SingleTileSchedulerILb0ELb1ELb1ELi128EEEEEEEEEvNT_6ParamsE:
[----:B------:R-:W-:Y:S01]  /*0000*/  LDC R1, c[0x0][0x37c] ;  /* 0x0000df00ff017b82 */ /* 0x000fe20000000800 */
[----:B------:R-:W-:Y:S05]  /*0010*/  EXIT ;  /* 0x000000000000794d */ /* 0x000fea0003800000 */
.L_x_34:
        /* <DEDUP_REMOVED lines=14> */
.L_x_79:


//--------------------- .text._ZN7cutlass13device_kernelIN5flash11enable_sm90INS1_16FlashAttnFwdSm90INS1_25CollectiveMainloopFwdSm90ILi2EN4cute5tupleIJNS5_1CILi1EEES8_S8_EEENS6_IJNS7_ILi128EEENS7_ILi96EEENS7_ILi64EEEEEELi256ENS_10bfloat16_tEfNS_4arch4Sm90ELb0ELb1ELb1ELb1ELb1ELb0ELb0ELb1ELb0ELb1ELb1ELb0EEENS1_21CollectiveEpilogueFwdINS6_IJSA_NS7_ILi256EEESB_EEES9_SE_SG_Li256ELb1ELb1ELb1ELb0EEENS1_36VarlenDynamicPersistentTileSchedulerILi128ELi96ELi256ELi128ELb1ELb1ELb1ELb1ELb0ELb1EEEEEEEEEvNT_6ParamsE --------------------------
	.section	.text._ZN7cutlass13device_kernelIN5flash11enable_sm90INS1_16FlashAttnFwdSm90INS1_25CollectiveMainloopFwdSm90ILi2EN4cute5tupleIJNS5_1CILi1EEES8_S8_EEENS6_IJNS7_ILi128EEENS7_ILi96EEENS7_ILi64EEEEEELi256ENS_10bfloat16_tEfNS_4arch4Sm90ELb0ELb1ELb1ELb1ELb1ELb0ELb0ELb1ELb0ELb1ELb1ELb0EEENS1_21CollectiveEpilogueFwdINS6_IJSA_NS7_ILi256EEESB_EEES9_SE_SG_Li256ELb1ELb1ELb1ELb0EEENS1_36VarlenDynamicPersistentTileSchedulerILi128ELi96ELi256ELi128ELb1ELb1ELb1ELb1ELb0ELb1EEEEEEEEEvNT_6ParamsE,"ax",@progbits
	.align	128
.text._ZN7cutlass13device_kernelIN5flash11enable_sm90INS1_16FlashAttnFwdSm90INS1_25CollectiveMainloopFwdSm90ILi2EN4cute5tupleIJNS5_1CILi1EEES8_S8_EEENS6_IJNS7_ILi128EEENS7_ILi96EEENS7_ILi64EEEEEELi256ENS_10bfloat16_tEfNS_4arch4Sm90ELb0ELb1ELb1ELb1ELb1ELb0ELb0ELb1ELb0ELb1ELb1ELb0EEENS1_21CollectiveEpilogueFwdINS6_IJSA_NS7_ILi256EEESB_EEES9_SE_SG_Li256ELb1ELb1ELb1ELb0EEENS1_36VarlenDynamicPersistentTileSchedulerILi128ELi96ELi256ELi128ELb1ELb1ELb1ELb1ELb0ELb1EEEEEEEEEvNT_6ParamsE:
        .type           _ZN7cutlass13device_kernelIN5flash11enable_sm90INS1_16FlashAttnFwdSm90INS1_25CollectiveMainloopFwdSm90ILi2EN4cute5tupleIJNS5_1CILi1EEES8_S8_EEENS6_IJNS7_ILi128EEENS7_ILi96EEENS7_ILi64EEEEEELi256ENS_10bfloat16_tEfNS_4arch4Sm90ELb0ELb1ELb1ELb1ELb1ELb0ELb0ELb1ELb0ELb1ELb1ELb0EEENS1_21CollectiveEpilogueFwdINS6_IJSA_NS7_ILi256EEESB_EEES9_SE_SG_Li256ELb1ELb1ELb1ELb0EEENS1_36VarlenDynamicPersistentTileSchedulerILi128ELi96ELi256ELi128ELb1ELb1ELb1ELb1ELb0ELb1EEEEEEEEEvNT_6ParamsE,@function
        .size           _ZN7cutlass13device_kernelIN5flash11enable_sm90INS1_16FlashAttnFwdSm90INS1_25CollectiveMainloopFwdSm90ILi2EN4cute5tupleIJNS5_1CILi1EEES8_S8_EEENS6_IJNS7_ILi128EEENS7_ILi96EEENS7_ILi64EEEEEELi256ENS_10bfloat16_tEfNS_4arch4Sm90ELb0ELb1ELb1ELb1ELb1ELb0ELb0ELb1ELb0ELb1ELb1ELb0EEENS1_21CollectiveEpilogueFwdINS6_IJSA_NS7_ILi256EEESB_EEES9_SE_SG_Li256ELb1ELb1ELb1ELb0EEENS1_36VarlenDynamicPersistentTileSchedulerILi128ELi96ELi256ELi128ELb1ELb1ELb1ELb1ELb0ELb1EEEEEEEEEvNT_6ParamsE,(.L_x_80 - _ZN7cutlass13device_kernelIN5flash11enable_sm90INS1_16FlashAttnFwdSm90INS1_25CollectiveMainloopFwdSm90ILi2EN4cute5tupleIJNS5_1CILi1EEES8_S8_EEENS6_IJNS7_ILi128EEENS7_ILi96EEENS7_ILi64EEEEEELi256ENS_10bfloat16_tEfNS_4arch4Sm90ELb0ELb1ELb1ELb1ELb1ELb0ELb0ELb1ELb0ELb1ELb1ELb0EEENS1_21CollectiveEpilogueFwdINS6_IJSA_NS7_ILi256EEESB_EEES9_SE_SG_Li256ELb1ELb1ELb1ELb0EEENS1_36VarlenDynamicPersistentTileSchedulerILi128ELi96ELi256ELi128ELb1ELb1ELb1ELb1ELb0ELb1EEEEEEEEEvNT_6ParamsE)
        .other          _ZN7cutlass13device_kernelIN5flash11enable_sm90INS1_16FlashAttnFwdSm90INS1_25CollectiveMainloopFwdSm90ILi2EN4cute5tupleIJNS5_1CILi1EEES8_S8_EEENS6_IJNS7_ILi128EEENS7_ILi96EEENS7_ILi64EEEEEELi256ENS_10bfloat16_tEfNS_4arch4Sm90ELb0ELb1ELb1ELb1ELb1ELb0ELb0ELb1ELb0ELb1ELb1ELb0EEENS1_21CollectiveEpilogueFwdINS6_IJSA_NS7_ILi256EEESB_EEES9_SE_SG_Li256ELb1ELb1ELb1ELb0EEENS1_36VarlenDynamicPersistentTileSchedulerILi128ELi96ELi256ELi128ELb1ELb1ELb1ELb1ELb0ELb1EEEEEEEEEvNT_6ParamsE,@"STO_CUDA_ENTRY STV_DEFAULT"
_ZN7cutlass13device_kernelIN5flash11enable_sm90INS1_16FlashAttnFwdSm90INS1_25CollectiveMainloopFwdSm90ILi2EN4cute5tupleIJNS5_1CILi1EEES8_S8_EEENS6_IJNS7_ILi128EEENS7_ILi96EEENS7_ILi64EEEEEELi256ENS_10bfloat16_tEfNS_4arch4Sm90ELb0ELb1ELb1ELb1ELb1ELb0ELb0ELb1ELb0ELb1ELb1ELb0EEENS1_21CollectiveEpilogueFwdINS6_IJSA_NS7_ILi256EEESB_EEES9_SE_SG_Li256ELb1ELb1ELb1ELb0EEENS1_36VarlenDynamicPersistentTileSchedulerILi128ELi96ELi256ELi128ELb1ELb1ELb1ELb1ELb0ELb1EEEEEEEEEvNT_6ParamsE:
[----:B------:R-:W-:Y:S01]  /*0000*/  LDC R1, c[0x0][0x37c] ;  /* 0x0000df00ff017b82 */ /* 0x000fe20000000800 */
[----:B------:R-:W-:Y:S05]  /*0010*/  EXIT ;  /* 0x000000000000794d */ /* 0x000fea0003800000 */
.L_x_35:
        /* <DEDUP_REMOVED lines=14> */
.L_x_80:


//--------------------- .text._ZN7cutlass13device_kernelIN5flash11enable_sm90INS1_16FlashAttnFwdSm90INS1_25CollectiveMainloopFwdSm90ILi2EN4cute5tupleIJNS5_1CILi1EEES8_S8_EEENS6_IJNS7_ILi128EEENS7_ILi96EEENS7_ILi64EEEEEELi256ENS_10bfloat16_tEfNS_4arch4Sm90ELb0ELb1ELb1ELb1ELb1ELb1ELb0ELb1ELb0ELb1ELb1ELb0EEENS1_21CollectiveEpilogueFwdINS6_IJSA_NS7_ILi256EEESB_EEES9_SE_SG_Li256ELb1ELb1ELb1ELb0EEENS1_36VarlenDynamicPersistentTileSchedulerILi128ELi96ELi256ELi128ELb1ELb1ELb1ELb1ELb0ELb1EEEEEEEEEvNT_6ParamsE --------------------------
	.section	.text._ZN7cutlass13device_kernelIN5flash11enable_sm90INS1_16FlashAttnFwdSm90INS1_25CollectiveMainloopFwdSm90ILi2EN4cute5tupleIJNS5_1CILi1EEES8_S8_EEENS6_IJNS7_ILi128EEENS7_ILi96EEENS7_ILi64EEEEEELi256ENS_10bfloat16_tEfNS_4arch4Sm90ELb0ELb1ELb1ELb1ELb1ELb1ELb0ELb1ELb0ELb1ELb1ELb0EEENS1_21CollectiveEpilogueFwdINS6_IJSA_NS7_ILi256EEESB_EEES9_SE_SG_Li256ELb1ELb1ELb1ELb0EEENS1_36VarlenDynamicPersistentTileSchedulerILi128ELi96ELi256ELi128ELb1ELb1ELb1ELb1ELb0ELb1EEEEEEEEEvNT_6ParamsE,"ax",@progbits
	.align	128
.text._ZN7cutlass13device_kernelIN5flash11enable_sm90INS1_16FlashAttnFwdSm90INS1_25CollectiveMainloopFwdSm90ILi2EN4cute5tupleIJNS5_1CILi1EEES8_S8_EEENS6_IJNS7_ILi128EEENS7_ILi96EEENS7_ILi64EEEEEELi256ENS_10bfloat16_tEfNS_4arch4Sm90ELb0ELb1ELb1ELb1ELb1ELb1ELb0ELb1ELb0ELb1ELb1ELb0EEENS1_21CollectiveEpilogueFwdINS6_IJSA_NS7_ILi256EEESB_EEES9_SE_SG_Li256ELb1ELb1ELb1ELb0EEENS1_36VarlenDynamicPersistentTileSchedulerILi128ELi96ELi256ELi128ELb1ELb1ELb1ELb1ELb0ELb1EEEEEEEEEvNT_6ParamsE:
        .type           _ZN7cutlass13device_kernelIN5flash11enable_sm90INS1_16FlashAttnFwdSm90INS1_25CollectiveMainloopFwdSm90ILi2EN4cute5tupleIJNS5_1CILi1EEES8_S8_EEENS6_IJNS7_ILi128EEENS7_ILi96EEENS7_ILi64EEEEEELi256ENS_10bfloat16_tEfNS_4arch4Sm90ELb0ELb1ELb1ELb1ELb1ELb1ELb0ELb1ELb0ELb1ELb1ELb0EEENS1_21CollectiveEpilogueFwdINS6_IJSA_NS7_ILi256EEESB_EEES9_SE_SG_Li256ELb1ELb1ELb1ELb0EEENS1_36VarlenDynamicPersistentTileSchedulerILi128ELi96ELi256ELi128ELb1ELb1ELb1ELb1ELb0ELb1EEEEEEEEEvNT_6ParamsE,@function
        .size           _ZN7cutlass13device_kernelIN5flash11enable_sm90INS1_16FlashAttnFwdSm90INS1_25CollectiveMainloopFwdSm90ILi2EN4cute5tupleIJNS5_1CILi1EEES8_S8_EEENS6_IJNS7_ILi128EEENS7_ILi96EEENS7_ILi64EEEEEELi256ENS_10bfloat16_tEfNS_4arch4Sm90ELb0ELb1ELb1ELb1ELb1ELb1ELb0ELb1ELb0ELb1ELb1ELb0EEENS1_21CollectiveEpilogueFwdINS6_IJSA_NS7_ILi256EEESB_EEES9_SE_SG_Li256ELb1ELb1ELb1ELb0EEENS1_36VarlenDynamicPersistentTileSchedulerILi128ELi96ELi256ELi128ELb1ELb1ELb1ELb1ELb0ELb1EEEEEEEEEvNT_6ParamsE,(.L_x_81 - _ZN7cutlass13device_kernelIN5flash11enable_sm90INS1_16FlashAttnFwdSm90INS1_25CollectiveMainloopFwdSm90ILi2EN4cute5tupleIJNS5_1CILi1EEES8_S8_EEENS6_IJNS7_ILi128EEENS7_ILi96EEENS7_ILi64EEEEEELi256ENS_10bfloat16_tEfNS_4arch4Sm90ELb0ELb1ELb1ELb1ELb1ELb1ELb0ELb1ELb0ELb1ELb1ELb0EEENS1_21CollectiveEpilogueFwdINS6_IJSA_NS7_ILi256EEESB_EEES9_SE_SG_Li256ELb1ELb1ELb1ELb0EEENS1_36VarlenDynamicPersistentTileSchedulerILi128ELi96ELi256ELi128ELb1ELb1ELb1ELb1ELb0ELb1EEEEEEEEEvNT_6ParamsE)
        .other          _ZN7cutlass13device_kernelIN5flash11enable_sm90INS1_16FlashAttnFwdSm90INS1_25CollectiveMainloopFwdSm90ILi2EN4cute5tupleIJNS5_1CILi1EEES8_S8_EEENS6_IJNS7_ILi128EEENS7_ILi96EEENS7_ILi64EEEEEELi256ENS_10bfloat16_tEfNS_4arch4Sm90ELb0ELb1ELb1ELb1ELb1ELb1ELb0ELb1ELb0ELb1ELb1ELb0EEENS1_21CollectiveEpilogueFwdINS6_IJSA_NS7_ILi256EEESB_EEES9_SE_SG_Li256ELb1ELb1ELb1ELb0EEENS1_36VarlenDynamicPersistentTileSchedulerILi128ELi96ELi256ELi128ELb1ELb1ELb1ELb1ELb0ELb1EEEEEEEEEvNT_6ParamsE,@"STO_CUDA_ENTRY STV_DEFAULT"
_ZN7cutlass13device_kernelIN5flash11enable_sm90INS1_16FlashAttnFwdSm90INS1_25CollectiveMainloopFwdSm90ILi2EN4cute5tupleIJNS5_1CILi1EEES8_S8_EEENS6_IJNS7_ILi128EEENS7_ILi96EEENS7_ILi64EEEEEELi256ENS_10bfloat16_tEfNS_4arch4Sm90ELb0ELb1ELb1ELb1ELb1ELb1ELb0ELb1ELb0ELb1ELb1ELb0EEENS1_21CollectiveEpilogueFwdINS6_IJSA_NS7_ILi256EEESB_EEES9_SE_SG_Li256ELb1ELb1ELb1ELb0EEENS1_36VarlenDynamicPersistentTileSchedulerILi128ELi96ELi256ELi128ELb1ELb1ELb1ELb1ELb0ELb1EEEEEEEEEvNT_6ParamsE:
[----:B------:R-:W-:Y:S01]  /*0000*/  LDC R1, c[0x0][0x37c] ;  /* 0x0000df00ff017b82 */ /* 0x000fe20000000800 */
[----:B------:R-:W-:Y:S05]  /*0010*/  EXIT ;  /* 0x000000000000794d */ /* 0x000fea0003800000 */
.L_x_36:
        /* <DEDUP_REMOVED lines=14> */
.L_x_81:


//--------------------- .text._ZN7cutlass13device_kernelIN5flash11enable_sm90INS1_16FlashAttnFwdSm90INS1_25CollectiveMainloopFwdSm90ILi2EN4cute5tupleIJNS5_1CILi1EEES8_S8_EEENS6_IJNS7_ILi128EEENS7_ILi96EEENS7_ILi64EEEEEELi256ENS_10bfloat16_tEfNS_4arch4Sm90ELb0ELb1ELb1ELb1ELb1ELb0ELb1ELb1ELb0ELb1ELb1ELb0EEENS1_21CollectiveEpilogueFwdINS6_IJSA_NS7_ILi256EEESB_EEES9_SE_SG_Li256ELb1ELb1ELb1ELb0EEENS1_36VarlenDynamicPersistentTileSchedulerILi128ELi96ELi256ELi128ELb1ELb1ELb1ELb1ELb0ELb1EEEEEEEEEvNT_6ParamsE --------------------------
	.section	.text._ZN7cutlass13device_kernelIN5flash11enable_sm90INS1_16FlashAttnFwdSm90INS1_25CollectiveMainloopFwdSm90ILi2EN4cute5tupleIJNS5_1CILi1EEES8_S8_EEENS6_IJNS7_ILi128EEENS7_ILi96EEENS7_ILi64EEEEEELi256ENS_10bfloat16_tEfNS_4arch4Sm90ELb0ELb1ELb1ELb1ELb1ELb0ELb1ELb1ELb0ELb1ELb1ELb0EEENS1_21CollectiveEpilogueFwdINS6_IJSA_NS7_ILi256EEESB_EEES9_SE_SG_Li256ELb1ELb1ELb1ELb0EEENS1_36VarlenDynamicPersistentTileSchedulerILi128ELi96ELi256ELi128ELb1ELb1ELb1ELb1ELb0ELb1EEEEEEEEEvNT_6ParamsE,"ax",@progbits
	.align	128
.text._ZN7cutlass13device_kernelIN5flash11enable_sm90INS1_16FlashAttnFwdSm90INS1_25CollectiveMainloopFwdSm90ILi2EN4cute5tupleIJNS5_1CILi1EEES8_S8_EEENS6_IJNS7_ILi128EEENS7_ILi96EEENS7_ILi64EEEEEELi256ENS_10bfloat16_tEfNS_4arch4Sm90ELb0ELb1ELb1ELb1ELb1ELb0ELb1ELb1ELb0ELb1ELb1ELb0EEENS1_21CollectiveEpilogueFwdINS6_IJSA_NS7_ILi256EEESB_EEES9_SE_SG_Li256ELb1ELb1ELb1ELb0EEENS1_36VarlenDynamicPersistentTileSchedulerILi128ELi96ELi256ELi128ELb1ELb1ELb1ELb1ELb0ELb1EEEEEEEEEvNT_6ParamsE:
        .type           _ZN7cutlass13device_kernelIN5flash11enable_sm90INS1_16FlashAttnFwdSm90INS1_25CollectiveMainloopFwdSm90ILi2EN4cute5tupleIJNS5_1CILi1EEES8_S8_EEENS6_IJNS7_ILi128EEENS7_ILi96EEENS7_ILi64EEEEEELi256ENS_10bfloat16_tEfNS_4arch4Sm90ELb0ELb1ELb1ELb1ELb1ELb0ELb1ELb1ELb0ELb1ELb1ELb0EEENS1_21CollectiveEpilogueFwdINS6_IJSA_NS7_ILi256EEESB_EEES9_SE_SG_Li256ELb1ELb1ELb1ELb0EEENS1_36VarlenDynamicPersistentTileSchedulerILi128ELi96ELi256ELi128ELb1ELb1ELb1ELb1ELb0ELb1EEEEEEEEEvNT_6ParamsE,@function
        .size           _ZN7cutlass13device_kernelIN5flash11enable_sm90INS1_16FlashAttnFwdSm90INS1_25CollectiveMainloopFwdSm90ILi2EN4cute5tupleIJNS5_1CILi1EEES8_S8_EEENS6_IJNS7_ILi128EEENS7_ILi96EEENS7_ILi64EEEEEELi256ENS_10bfloat16_tEfNS_4arch4Sm90ELb0ELb1ELb1ELb1ELb1ELb0ELb1ELb1ELb0ELb1ELb1ELb0EEENS1_21CollectiveEpilogueFwdINS6_IJSA_NS7_ILi256EEESB_EEES9_SE_SG_Li256ELb1ELb1ELb1ELb0EEENS1_36VarlenDynamicPersistentTileSchedulerILi128ELi96ELi256ELi128ELb1ELb1ELb1ELb1ELb0ELb1EEEEEEEEEvNT_6ParamsE,(.L_x_82 - _ZN7cutlass13device_kernelIN5flash11enable_sm90INS1_16FlashAttnFwdSm90INS1_25CollectiveMainloopFwdSm90ILi2EN4cute5tupleIJNS5_1CILi1EEES8_S8_EEENS6_IJNS7_ILi128EEENS7_ILi96EEENS7_ILi64EEEEEELi256ENS_10bfloat16_tEfNS_4arch4Sm90ELb0ELb1ELb1ELb1ELb1ELb0ELb1ELb1ELb0ELb1ELb1ELb0EEENS1_21CollectiveEpilogueFwdINS6_IJSA_NS7_ILi256EEESB_EEES9_SE_SG_Li256ELb1ELb1ELb1ELb0EEENS1_36VarlenDynamicPersistentTileSchedulerILi128ELi96ELi256ELi128ELb1ELb1ELb1ELb1ELb0ELb1EEEEEEEEEvNT_6ParamsE)
        .other          _ZN7cutlass13device_kernelIN5flash11enable_sm90INS1_16FlashAttnFwdSm90INS1_25CollectiveMainloopFwdSm90ILi2EN4cute5tupleIJNS5_1CILi1EEES8_S8_EEENS6_IJNS7_ILi128EEENS7_ILi96EEENS7_ILi64EEEEEELi256ENS_10bfloat16_tEfNS_4arch4Sm90ELb0ELb1ELb1ELb1ELb1ELb0ELb1ELb1ELb0ELb1ELb1ELb0EEENS1_21CollectiveEpilogueFwdINS6_IJSA_NS7_ILi256EEESB_EEES9_SE_SG_Li256ELb1ELb1ELb1ELb0EEENS1_36VarlenDynamicPersistentTileSchedulerILi128ELi96ELi256ELi128ELb1ELb1ELb1ELb1ELb0ELb1EEEEEEEEEvNT_6ParamsE,@"STO_CUDA_ENTRY STV_DEFAULT"
_ZN7cutlass13device_kernelIN5flash11enable_sm90INS1_16FlashAttnFwdSm90INS1_25CollectiveMainloopFwdSm90ILi2EN4cute5tupleIJNS5_1CILi1EEES8_S8_EEENS6_IJNS7_ILi128EEENS7_ILi96EEENS7_ILi64EEEEEELi256ENS_10bfloat16_tEfNS_4arch4Sm90ELb0ELb1ELb1ELb1ELb1ELb0ELb1ELb1ELb0ELb1ELb1ELb0EEENS1_21CollectiveEpilogueFwdINS6_IJSA_NS7_ILi256EEESB_EEES9_SE_SG_Li256ELb1ELb1ELb1ELb0EEENS1_36VarlenDynamicPersistentTileSchedulerILi128ELi96ELi256ELi128ELb1ELb1ELb1ELb1ELb0ELb1EEEEEEEEEvNT_6ParamsE:
[----:B------:R-:W-:Y:S01]  /*0000*/  LDC R1, c[0x0][0x37c] ;  /* 0x0000df00ff017b82 */ /* 0x000fe20000000800 */
[----:B------:R-:W-:Y:S05]  /*0010*/  EXIT ;  /* 0x000000000000794d */ /* 0x000fea0003800000 */
.L_x_37:
        /* <DEDUP_REMOVED lines=14> */
.L_x_82:


//--------------------- .text._ZN7cutlass13device_kernelIN5flash11enable_sm90INS1_16FlashAttnFwdSm90INS1_25CollectiveMainloopFwdSm90ILi2EN4cute5tupleIJNS5_1CILi1EEES8_S8_EEENS6_IJNS7_ILi128EEENS7_ILi96EEENS7_ILi64EEEEEELi256ENS_10bfloat16_tEfNS_4arch4Sm90ELb0ELb1ELb1ELb1ELb1ELb1ELb1ELb1ELb0ELb1ELb1ELb0EEENS1_21CollectiveEpilogueFwdINS6_IJSA_NS7_ILi256EEESB_EEES9_SE_SG_Li256ELb1ELb1ELb1ELb0EEENS1_36VarlenDynamicPersistentTileSchedulerILi128ELi96ELi256ELi128ELb1ELb1ELb1ELb1ELb0ELb1EEEEEEEEEvNT_6ParamsE --------------------------
	.section	.text._ZN7cutlass13device_kernelIN5flash11enable_sm90INS1_16FlashAttnFwdSm90INS1_25CollectiveMainloopFwdSm90ILi2EN4cute5tupleIJNS5_1CILi1EEES8_S8_EEENS6_IJNS7_ILi128EEENS7_ILi96EEENS7_ILi64EEEEEELi256ENS_10bfloat16_tEfNS_4arch4Sm90ELb0ELb1ELb1ELb1ELb1ELb1ELb1ELb1ELb0ELb1ELb1ELb0EEENS1_21CollectiveEpilogueFwdINS6_IJSA_NS7_ILi256EEESB_EEES9_SE_SG_Li256ELb1ELb1ELb1ELb0EEENS1_36VarlenDynamicPersistentTileSchedulerILi128ELi96ELi256ELi128ELb1ELb1ELb1ELb1ELb0ELb1EEEEEEEEEvNT_6ParamsE,"ax",@progbits
	.align	128
.text._ZN7cutlass13device_kernelIN5flash11enable_sm90INS1_16FlashAttnFwdSm90INS1_25CollectiveMainloopFwdSm90ILi2EN4cute5tupleIJNS5_1CILi1EEES8_S8_EEENS6_IJNS7_ILi128EEENS7_ILi96EEENS7_ILi64EEEEEELi256ENS_10bfloat16_tEfNS_4arch4Sm90ELb0ELb1ELb1ELb1ELb1ELb1ELb1ELb1ELb0ELb1ELb1ELb0EEENS1_21CollectiveEpilogueFwdINS6_IJSA_NS7_ILi256EEESB_EEES9_SE_SG_Li256ELb1ELb1ELb1ELb0EEENS1_36VarlenDynamicPersistentTileSchedulerILi128ELi96ELi256ELi128ELb1ELb1ELb1ELb1ELb0ELb1EEEEEEEEEvNT_6ParamsE:
        .type           _ZN7cutlass13device_kernelIN5flash11enable_sm90INS1_16FlashAttnFwdSm90INS1_25CollectiveMainloopFwdSm90ILi2EN4cute5tupleIJNS5_1CILi1EEES8_S8_EEENS6_IJNS7_ILi128EEENS7_ILi96EEENS7_ILi64EEEEEELi256ENS_10bfloat16_tEfNS_4arch4Sm90ELb0ELb1ELb1ELb1ELb1ELb1ELb1ELb1ELb0ELb1ELb1ELb0EEENS1_21CollectiveEpilogueFwdINS6_IJSA_NS7_ILi256EEESB_EEES9_SE_SG_Li256ELb1ELb1ELb1ELb0EEENS1_36VarlenDynamicPersistentTileSchedulerILi128ELi96ELi256ELi128ELb1ELb1ELb1ELb1ELb0ELb1EEEEEEEEEvNT_6ParamsE,@function
        .size           _ZN7cutlass13device_kernelIN5flash11enable_sm90INS1_16FlashAttnFwdSm90INS1_25CollectiveMainloopFwdSm90ILi2EN4cute5tupleIJNS5_1CILi1EEES8_S8_EEENS6_IJNS7_ILi128EEENS7_ILi96EEENS7_ILi64EEEEEELi256ENS_10bfloat16_tEfNS_4arch4Sm90ELb0ELb1ELb1ELb1ELb1ELb1ELb1ELb1ELb0ELb1ELb1ELb0EEENS1_21CollectiveEpilogueFwdINS6_IJSA_NS7_ILi256EEESB_EEES9_SE_SG_Li256ELb1ELb1ELb1ELb0EEENS1_36VarlenDynamicPersistentTileSchedulerILi128ELi96ELi256ELi128ELb1ELb1ELb1ELb1ELb0ELb1EEEEEEEEEvNT_6ParamsE,(.L_x_83 - _ZN7cutlass13device_kernelIN5flash11enable_sm90INS1_16FlashAttnFwdSm90INS1_25CollectiveMainloopFwdSm90ILi2EN4cute5tupleIJNS5_1CILi1EEES8_S8_EEENS6_IJNS7_ILi128EEENS7_ILi96EEENS7_ILi64EEEEEELi256ENS_10bfloat16_tEfNS_4arch4Sm90ELb0ELb1ELb1ELb1ELb1ELb1ELb1ELb1ELb0ELb1ELb1ELb0EEENS1_21CollectiveEpilogueFwdINS6_IJSA_NS7_ILi256EEESB_EEES9_SE_SG_Li256ELb1ELb1ELb1ELb0EEENS1_36VarlenDynamicPersistentTileSchedulerILi128ELi96ELi256ELi128ELb1ELb1ELb1ELb1ELb0ELb1EEEEEEEEEvNT_6ParamsE)
        .other          _ZN7cutlass13device_kernelIN5flash11enable_sm90INS1_16FlashAttnFwdSm90INS1_25CollectiveMainloopFwdSm90ILi2EN4cute5tupleIJNS5_1CILi1EEES8_S8_EEENS6_IJNS7_ILi128EEENS7_ILi96EEENS7_ILi64EEEEEELi256ENS_10bfloat16_tEfNS_4arch4Sm90ELb0ELb1ELb1ELb1ELb1ELb1ELb1ELb1ELb0ELb1ELb1ELb0EEENS1_21CollectiveEpilogueFwdINS6_IJSA_NS7_ILi256EEESB_EEES9_SE_SG_Li256ELb1ELb1ELb1ELb0EEENS1_36VarlenDynamicPersistentTileSchedulerILi128ELi96ELi256ELi128ELb1ELb1ELb1ELb1ELb0ELb1EEEEEEEEEvNT_6ParamsE,@"STO_CUDA_ENTRY STV_DEFAULT"
_ZN7cutlass13device_kernelIN5flash11enable_sm90INS1_16FlashAttnFwdSm90INS1_25CollectiveMainloopFwdSm90ILi2EN4cute5tupleIJNS5_1CILi1EEES8_S8_EEENS6_IJNS7_ILi128EEENS7_ILi96EEENS7_ILi64EEEEEELi256ENS_10bfloat16_tEfNS_4arch4Sm90ELb0ELb1ELb1ELb1ELb1ELb1ELb1ELb1ELb0ELb1ELb1ELb0EEENS1_21CollectiveEpilogueFwdINS6_IJSA_NS7_ILi256EEESB_EEES9_SE_SG_Li256ELb1ELb1ELb1ELb0EEENS1_36VarlenDynamicPersistentTileSchedulerILi128ELi96ELi256ELi128ELb1ELb1ELb1ELb1ELb0ELb1EEEEEEEEEvNT_6ParamsE:
[----:B------:R-:W-:Y:S01]  /*0000*/  LDC R1, c[0x0][0x37c] ;  /* 0x0000df00ff017b82 */ /* 0x000fe20000000800 */
[----:B------:R-:W-:Y:S05]  /*0010*/  EXIT ;  /* 0x000000000000794d */ /* 0x000fea0003800000 */
.L_x_38:
        /* <DEDUP_REMOVED lines=14> */
.L_x_83:


//--------------------- .text._ZN7cutlass13device_kernelIN5flash11enable_sm90INS1_16FlashAttnFwdSm90INS1_25CollectiveMainloopFwdSm90ILi2EN4cute5tupleIJNS5_1CILi1EEES8_S8_EEENS6_IJNS7_ILi128EEENS7_ILi96EEENS7_ILi64EEEEEELi256ENS_10bfloat16_tEfNS_4arch4Sm90ELb1ELb0ELb1ELb0ELb1ELb0ELb0ELb1ELb0ELb1ELb1ELb0EEENS1_21CollectiveEpilogueFwdINS6_IJSA_NS7_ILi256EEESB_EEES9_SE_SG_Li256ELb0ELb1ELb1ELb0EEENS1_19SingleTileSchedulerILb0ELb1ELb1ELi128EEEEEEEEEvNT_6ParamsE --------------------------
	.section	.text._ZN7cutlass13device_kernelIN5flash11enable_sm90INS1_16FlashAttnFwdSm90INS1_25CollectiveMainloopFwdSm90ILi2EN4cute5tupleIJNS5_1CILi1EEES8_S8_EEENS6_IJNS7_ILi128EEENS7_ILi96EEENS7_ILi64EEEEEELi256ENS_10bfloat16_tEfNS_4arch4Sm90ELb1ELb0ELb1ELb0ELb1ELb0ELb0ELb1ELb0ELb1ELb1ELb0EEENS1_21CollectiveEpilogueFwdINS6_IJSA_NS7_ILi256EEESB_EEES9_SE_SG_Li256ELb0ELb1ELb1ELb0EEENS1_19SingleTileSchedulerILb0ELb1ELb1ELi128EEEEEEEEEvNT_6ParamsE,"ax",@progbits
	.align	128
.text._ZN7cutlass13device_kernelIN5flash11enable_sm90INS1_16FlashAttnFwdSm90INS1_25CollectiveMainloopFwdSm90ILi2EN4cute5tupleIJNS5_1CILi1EEES8_S8_EEENS6_IJNS7_ILi128EEENS7_ILi96EEENS7_ILi64EEEEEELi256ENS_10bfloat16_tEfNS_4arch4Sm90ELb1ELb0ELb1ELb0ELb1ELb0ELb0ELb1ELb0ELb1ELb1ELb0EEENS1_21CollectiveEpilogueFwdINS6_IJSA_NS7_ILi256EEESB_EEES9_SE_SG_Li256ELb0ELb1ELb1ELb0EEENS1_19SingleTileSchedulerILb0ELb1ELb1ELi128EEEEEEEEEvNT_6ParamsE:
        .type           _ZN7cutlass13device_kernelIN5flash11enable_sm90INS1_16FlashAttnFwdSm90INS1_25CollectiveMainloopFwdSm90ILi2EN4cute5tupleIJNS5_1CILi1EEES8_S8_EEENS6_IJNS7_ILi128EEENS7_ILi96EEENS7_ILi64EEEEEELi256ENS_10bfloat16_tEfNS_4arch4Sm90ELb1ELb0ELb1ELb0ELb1ELb0ELb0ELb1ELb0ELb1ELb1ELb0EEENS1_21CollectiveEpilogueFwdINS6_IJSA_NS7_ILi256EEESB_EEES9_SE_SG_Li256ELb0ELb1ELb1ELb0EEENS1_19SingleTileSchedulerILb0ELb1ELb1ELi128EEEEEEEEEvNT_6ParamsE,@function
        .size           _ZN7cutlass13device_kernelIN5flash11enable_sm90INS1_16FlashAttnFwdSm90INS1_25CollectiveMainloopFwdSm90ILi2EN4cute5tupleIJNS5_1CILi1EEES8_S8_EEENS6_IJNS7_ILi128EEENS7_ILi96EEENS7_ILi64EEEEEELi256ENS_10bfloat16_tEfNS_4arch4Sm90ELb1ELb0ELb1ELb0ELb1ELb0ELb0ELb1ELb0ELb1ELb1ELb0EEENS1_21CollectiveEpilogueFwdINS6_IJSA_NS7_ILi256EEESB_EEES9_SE_SG_Li256ELb0ELb1ELb1ELb0EEENS1_19SingleTileSchedulerILb0ELb1ELb1ELi128EEEEEEEEEvNT_6ParamsE,(.L_x_84 - _ZN7cutlass13device_kernelIN5flash11enable_sm90INS1_16FlashAttnFwdSm90INS1_25CollectiveMainloopFwdSm90ILi2EN4cute5tupleIJNS5_1CILi1EEES8_S8_EEENS6_IJNS7_ILi128EEENS7_ILi96EEENS7_ILi64EEEEEELi256ENS_10bfloat16_tEfNS_4arch4Sm90ELb1ELb0ELb1ELb0ELb1ELb0ELb0ELb1ELb0ELb1ELb1ELb0EEENS1_21CollectiveEpilogueFwdINS6_IJSA_NS7_ILi256EEESB_EEES9_SE_SG_Li256ELb0ELb1ELb1ELb0EEENS1_19SingleTileSchedulerILb0ELb1ELb1ELi128EEEEEEEEEvNT_6ParamsE)
        .other          _ZN7cutlass13device_kernelIN5flash11enable_sm90INS1_16FlashAttnFwdSm90INS1_25CollectiveMainloopFwdSm90ILi2EN4cute5tupleIJNS5_1CILi1EEES8_S8_EEENS6_IJNS7_ILi128EEENS7_ILi96EEENS7_ILi64EEEEEELi256ENS_10bfloat16_tEfNS_4arch4Sm90ELb1ELb0ELb1ELb0ELb1ELb0ELb0ELb1ELb0ELb1ELb1ELb0EEENS1_21CollectiveEpilogueFwdINS6_IJSA_NS7_ILi256EEESB_EEES9_SE_SG_Li256ELb0ELb1ELb1ELb0EEENS1_19SingleTileSchedulerILb0ELb1ELb1ELi128EEEEEEEEEvNT_6ParamsE,@"STO_CUDA_ENTRY STV_DEFAULT"
_ZN7cutlass13device_kernelIN5flash11enable_sm90INS1_16FlashAttnFwdSm90INS1_25CollectiveMainloopFwdSm90ILi2EN4cute5tupleIJNS5_1CILi1EEES8_S8_EEENS6_IJNS7_ILi128EEENS7_ILi96EEENS7_ILi64EEEEEELi256ENS_10bfloat16_tEfNS_4arch4Sm90ELb1ELb0ELb1ELb0ELb1ELb0ELb0ELb1ELb0ELb1ELb1ELb0EEENS1_21CollectiveEpilogueFwdINS6_IJSA_NS7_ILi256EEESB_EEES9_SE_SG_Li256ELb0ELb1ELb1ELb0EEENS1_19SingleTileSchedulerILb0ELb1ELb1ELi128EEEEEEEEEvNT_6ParamsE:
[----:B------:R-:W-:Y:S01]  /*0000*/  LDC R1, c[0x0][0x37c] ;  /* 0x0000df00ff017b82 */ /* 0x000fe20000000800 */
[----:B------:R-:W-:Y:S05]  /*0010*/  EXIT ;  /* 0x000000000000794d */ /* 0x000fea0003800000 */
.L_x_39:
        /* <DEDUP_REMOVED lines=14> */
.L_x_84:


//--------------------- .text._ZN7cutlass13device_kernelIN5flash11enable_sm90INS1_16FlashAttnFwdSm90INS1_25CollectiveMainloopFwdSm90ILi2EN4cute5tupleIJNS5_1CILi1EEES8_S8_EEENS6_IJNS7_ILi128EEENS7_ILi96EEENS7_ILi64EEEEEELi256ENS_10bfloat16_tEfNS_4arch4Sm90ELb1ELb0ELb1ELb0ELb1ELb0ELb1ELb1ELb0ELb1ELb1ELb0EEENS1_21CollectiveEpilogueFwdINS6_IJSA_NS7_ILi256EEESB_EEES9_SE_SG_Li256ELb0ELb1ELb1ELb0EEENS1_19SingleTileSchedulerILb0ELb1ELb1ELi128EEEEEEEEEvNT_6ParamsE --------------------------
	.section	.text._ZN7cutlass13device_kernelIN5flash11enable_sm90INS1_16FlashAttnFwdSm90INS1_25CollectiveMainloopFwdSm90ILi2EN4cute5tupleIJNS5_1CILi1EEES8_S8_EEENS6_IJNS7_ILi128EEENS7_ILi96EEENS7_ILi64EEEEEELi256ENS_10bfloat16_tEfNS_4arch4Sm90ELb1ELb0ELb1ELb0ELb1ELb0ELb1ELb1ELb0ELb1ELb1ELb0EEENS1_21CollectiveEpilogueFwdINS6_IJSA_NS7_ILi256EEESB_EEES9_SE_SG_Li256ELb0ELb1ELb1ELb0EEENS1_19SingleTileSchedulerILb0ELb1ELb1ELi128EEEEEEEEEvNT_6ParamsE,"ax",@progbits
	.align	128
.text._ZN7cutlass13device_kernelIN5flash11enable_sm90INS1_16FlashAttnFwdSm90INS1_25CollectiveMainloopFwdSm90ILi2EN4cute5tupleIJNS5_1CILi1EEES8_S8_EEENS6_IJNS7_ILi128EEENS7_ILi96EEENS7_ILi64EEEEEELi256ENS_10bfloat16_tEfNS_4arch4Sm90ELb1ELb0ELb1ELb0ELb1ELb0ELb1ELb1ELb0ELb1ELb1ELb0EEENS1_21CollectiveEpilogueFwdINS6_IJSA_NS7_ILi256EEESB_EEES9_SE_SG_Li256ELb0ELb1ELb1ELb0EEENS1_19SingleTileSchedulerILb0ELb1ELb1ELi128EEEEEEEEEvNT_6ParamsE:
        .type           _ZN7cutlass13device_kernelIN5flash11enable_sm90INS1_16FlashAttnFwdSm90INS1_25CollectiveMainloopFwdSm90ILi2EN4cute5tupleIJNS5_1CILi1EEES8_S8_EEENS6_IJNS7_ILi128EEENS7_ILi96EEENS7_ILi64EEEEEELi256ENS_10bfloat16_tEfNS_4arch4Sm90ELb1ELb0ELb1ELb0ELb1ELb0ELb1ELb1ELb0ELb1ELb1ELb0EEENS1_21CollectiveEpilogueFwdINS6_IJSA_NS7_ILi256EEESB_EEES9_SE_SG_Li256ELb0ELb1ELb1ELb0EEENS1_19SingleTileSchedulerILb0ELb1ELb1ELi128EEEEEEEEEvNT_6ParamsE,@function
        .size           _ZN7cutlass13device_kernelIN5flash11enable_sm90INS1_16FlashAttnFwdSm90INS1_25CollectiveMainloopFwdSm90ILi2EN4cute5tupleIJNS5_1CILi1EEES8_S8_EEENS6_IJNS7_ILi128EEENS7_ILi96EEENS7_ILi64EEEEEELi256ENS_10bfloat16_tEfNS_4arch4Sm90ELb1ELb0ELb1ELb0ELb1ELb0ELb1ELb1ELb0ELb1ELb1ELb0EEENS1_21CollectiveEpilogueFwdINS6_IJSA_NS7_ILi256EEESB_EEES9_SE_SG_Li256ELb0ELb1ELb1ELb0EEENS1_19SingleTileSchedulerILb0ELb1ELb1ELi128EEEEEEEEEvNT_6ParamsE,(.L_x_85 - _ZN7cutlass13device_kernelIN5flash11enable_sm90INS1_16FlashAttnFwdSm90INS1_25CollectiveMainloopFwdSm90ILi2EN4cute5tupleIJNS5_1CILi1EEES8_S8_EEENS6_IJNS7_ILi128EEENS7_ILi96EEENS7_ILi64EEEEEELi256ENS_10bfloat16_tEfNS_4arch4Sm90ELb1ELb0ELb1ELb0ELb1ELb0ELb1ELb1ELb0ELb1ELb1ELb0EEENS1_21CollectiveEpilogueFwdINS6_IJSA_NS7_ILi256EEESB_EEES9_SE_SG_Li256ELb0ELb1ELb1ELb0EEENS1_19SingleTileSchedulerILb0ELb1ELb1ELi128EEEEEEEEEvNT_6ParamsE)
        .other          _ZN7cutlass13device_kernelIN5flash11enable_sm90INS1_16FlashAttnFwdSm90INS1_25CollectiveMainloopFwdSm90ILi2EN4cute5tupleIJNS5_1CILi1EEES8_S8_EEENS6_IJNS7_ILi128EEENS7_ILi96EEENS7_ILi64EEEEEELi256ENS_10bfloat16_tEfNS_4arch4Sm90ELb1ELb0ELb1ELb0ELb1ELb0ELb1ELb1ELb0ELb1ELb1ELb0EEENS1_21CollectiveEpilogueFwdINS6_IJSA_NS7_ILi256EEESB_EEES9_SE_SG_Li256ELb0ELb1ELb1ELb0EEENS1_19SingleTileSchedulerILb0ELb1ELb1ELi128EEEEEEEEEvNT_6ParamsE,@"STO_CUDA_ENTRY STV_DEFAULT"
_ZN7cutlass13device_kernelIN5flash11enable_sm90INS1_16FlashAttnFwdSm90INS1_25CollectiveMainloopFwdSm90ILi2EN4cute5tupleIJNS5_1CILi1EEES8_S8_EEENS6_IJNS7_ILi128EEENS7_ILi96EEENS7_ILi64EEEEEELi256ENS_10bfloat16_tEfNS_4arch4Sm90ELb1ELb0ELb1ELb0ELb1ELb0ELb1ELb1ELb0ELb1ELb1ELb0EEENS1_21CollectiveEpilogueFwdINS6_IJSA_NS7_ILi256EEESB_EEES9_SE_SG_Li256ELb0ELb1ELb1ELb0EEENS1_19SingleTileSchedulerILb0ELb1ELb1ELi128EEEEEEEEEvNT_6ParamsE:
[----:B------:R-:W-:Y:S01]  /*0000*/  LDC R1, c[0x0][0x37c] ;  /* 0x0000df00ff017b82 */ /* 0x000fe20000000800 */
[----:B------:R-:W-:Y:S05]  /*0010*/  EXIT ;  /* 0x000000000000794d */ /* 0x000fea0003800000 */
.L_x_40:
        /* <DEDUP_REMOVED lines=14> */
.L_x_85:


//--------------------- .text._ZN7cutlass13device_kernelIN5flash11enable_sm90INS1_16FlashAttnFwdSm90INS1_25CollectiveMainloopFwdSm90ILi2EN4cute5tupleIJNS5_1CILi1EEES8_S8_EEENS6_IJNS7_ILi128EEENS7_ILi96EEENS7_ILi64EEEEEELi256ENS_10bfloat16_tEfNS_4arch4Sm90ELb1ELb0ELb1ELb1ELb1ELb0ELb0ELb1ELb0ELb1ELb1ELb0EEENS1_21CollectiveEpilogueFwdINS6_IJSA_NS7_ILi256EEESB_EEES9_SE_SG_Li256ELb1ELb1ELb1ELb0EEENS1_36VarlenDynamicPersistentTileSchedulerILi128ELi96ELi256ELi128ELb1ELb1ELb1ELb1ELb1ELb1EEEEEEEEEvNT_6ParamsE --------------------------
	.section	.text._ZN7cutlass13device_kernelIN5flash11enable_sm90INS1_16FlashAttnFwdSm90INS1_25CollectiveMainloopFwdSm90ILi2EN4cute5tupleIJNS5_1CILi1EEES8_S8_EEENS6_IJNS7_ILi128EEENS7_ILi96EEENS7_ILi64EEEEEELi256ENS_10bfloat16_tEfNS_4arch4Sm90ELb1ELb0ELb1ELb1ELb1ELb0ELb0ELb1ELb0ELb1ELb1ELb0EEENS1_21CollectiveEpilogueFwdINS6_IJSA_NS7_ILi256EEESB_EEES9_SE_SG_Li256ELb1ELb1ELb1ELb0EEENS1_36VarlenDynamicPersistentTileSchedulerILi128ELi96ELi256ELi128ELb1ELb1ELb1ELb1ELb1ELb1EEEEEEEEEvNT_6ParamsE,"ax",@progbits
	.align	128
.text._ZN7cutlass13device_kernelIN5flash11enable_sm90INS1_16FlashAttnFwdSm90INS1_25CollectiveMainloopFwdSm90ILi2EN4cute5tupleIJNS5_1CILi1EEES8_S8_EEENS6_IJNS7_ILi128EEENS7_ILi96EEENS7_ILi64EEEEEELi256ENS_10bfloat16_tEfNS_4arch4Sm90ELb1ELb0ELb1ELb1ELb1ELb0ELb0ELb1ELb0ELb1ELb1ELb0EEENS1_21CollectiveEpilogueFwdINS6_IJSA_NS7_ILi256EEESB_EEES9_SE_SG_Li256ELb1ELb1ELb1ELb0EEENS1_36VarlenDynamicPersistentTileSchedulerILi128ELi96ELi256ELi128ELb1ELb1ELb1ELb1ELb1ELb1EEEEEEEEEvNT_6ParamsE:
        .type           _ZN7cutlass13device_kernelIN5flash11enable_sm90INS1_16FlashAttnFwdSm90INS1_25CollectiveMainloopFwdSm90ILi2EN4cute5tupleIJNS5_1CILi1EEES8_S8_EEENS6_IJNS7_ILi128EEENS7_ILi96EEENS7_ILi64EEEEEELi256ENS_10bfloat16_tEfNS_4arch4Sm90ELb1ELb0ELb1ELb1ELb1ELb0ELb0ELb1ELb0ELb1ELb1ELb0EEENS1_21CollectiveEpilogueFwdINS6_IJSA_NS7_ILi256EEESB_EEES9_SE_SG_Li256ELb1ELb1ELb1ELb0EEENS1_36VarlenDynamicPersistentTileSchedulerILi128ELi96ELi256ELi128ELb1ELb1ELb1ELb1ELb1ELb1EEEEEEEEEvNT_6ParamsE,@function
        .size           _ZN7cutlass13device_kernelIN5flash11enable_sm90INS1_16FlashAttnFwdSm90INS1_25CollectiveMainloopFwdSm90ILi2EN4cute5tupleIJNS5_1CILi1EEES8_S8_EEENS6_IJNS7_ILi128EEENS7_ILi96EEENS7_ILi64EEEEEELi256ENS_10bfloat16_tEfNS_4arch4Sm90ELb1ELb0ELb1ELb1ELb1ELb0ELb0ELb1ELb0ELb1ELb1ELb0EEENS1_21CollectiveEpilogueFwdINS6_IJSA_NS7_ILi256EEESB_EEES9_SE_SG_Li256ELb1ELb1ELb1ELb0EEENS1_36VarlenDynamicPersistentTileSchedulerILi128ELi96ELi256ELi128ELb1ELb1ELb1ELb1ELb1ELb1EEEEEEEEEvNT_6ParamsE,(.L_x_86 - _ZN7cutlass13device_kernelIN5flash11enable_sm90INS1_16FlashAttnFwdSm90INS1_25CollectiveMainloopFwdSm90ILi2EN4cute5tupleIJNS5_1CILi1EEES8_S8_EEENS6_IJNS7_ILi128EEENS7_ILi96EEENS7_ILi64EEEEEELi256ENS_10bfloat16_tEfNS_4arch4Sm90ELb1ELb0ELb1ELb1ELb1ELb0ELb0ELb1ELb0ELb1ELb1ELb0EEENS1_21CollectiveEpilogueFwdINS6_IJSA_NS7_ILi256EEESB_EEES9_SE_SG_Li256ELb1ELb1ELb1ELb0EEENS1_36VarlenDynamicPersistentTileSchedulerILi128ELi96ELi256ELi128ELb1ELb1ELb1ELb1ELb1ELb1EEEEEEEEEvNT_6ParamsE)
        .other          _ZN7cutlass13device_kernelIN5flash11enable_sm90INS1_16FlashAttnFwdSm90INS1_25CollectiveMainloopFwdSm90ILi2EN4cute5tupleIJNS5_1CILi1EEES8_S8_EEENS6_IJNS7_ILi128EEENS7_ILi96EEENS7_ILi64EEEEEELi256ENS_10bfloat16_tEfNS_4arch4Sm90ELb1ELb0ELb1ELb1ELb1ELb0ELb0ELb1ELb0ELb1ELb1ELb0EEENS1_21CollectiveEpilogueFwdINS6_IJSA_NS7_ILi256EEESB_EEES9_SE_SG_Li256ELb1ELb1ELb1ELb0EEENS1_36VarlenDynamicPersistentTileSchedulerILi128ELi96ELi256ELi128ELb1ELb1ELb1ELb1ELb1ELb1EEEEEEEEEvNT_6ParamsE,@"STO_CUDA_ENTRY STV_DEFAULT"
_ZN7cutlass13device_kernelIN5flash11enable_sm90INS1_16FlashAttnFwdSm90INS1_25CollectiveMainloopFwdSm90ILi2EN4cute5tupleIJNS5_1CILi1EEES8_S8_EEENS6_IJNS7_ILi128EEENS7_ILi96EEENS7_ILi64EEEEEELi256ENS_10bfloat16_tEfNS_4arch4Sm90ELb1ELb0ELb1ELb1ELb1ELb0ELb0ELb1ELb0ELb1ELb1ELb0EEENS1_21CollectiveEpilogueFwdINS6_IJSA_NS7_ILi256EEESB_EEES9_SE_SG_Li256ELb1ELb1ELb1ELb0EEENS1_36VarlenDynamicPersistentTileSchedulerILi128ELi96ELi256ELi128ELb1ELb1ELb1ELb1ELb1ELb1EEEEEEEEEvNT_6ParamsE:
[----:B------:R-:W-:Y:S01]  /*0000*/  LDC R1, c[0x0][0x37c] ;  /* 0x0000df00ff017b82 */ /* 0x000fe20000000800 */
[----:B------:R-:W-:Y:S05]  /*0010*/  EXIT ;  /* 0x000000000000794d */ /* 0x000fea0003800000 */
.L_x_41:
        /* <DEDUP_REMOVED lines=14> */
.L_x_86:


//--------------------- .text._ZN7cutlass13device_kernelIN5flash11enable_sm90INS1_16FlashAttnFwdSm90INS1_25CollectiveMainloopFwdSm90ILi2EN4cute5tupleIJNS5_1CILi1EEES8_S8_EEENS6_IJNS7_ILi128EEENS7_ILi96EEENS7_ILi64EEEEEELi256ENS_10bfloat16_tEfNS_4arch4Sm90ELb1ELb0ELb1ELb1ELb1ELb1ELb0ELb1ELb0ELb1ELb1ELb0EEENS1_21CollectiveEpilogueFwdINS6_IJSA_NS7_ILi256EEESB_EEES9_SE_SG_Li256ELb1ELb1ELb1ELb0EEENS1_36VarlenDynamicPersistentTileSchedulerILi128ELi96ELi256ELi128ELb1ELb1ELb1ELb1ELb1ELb1EEEEEEEEEvNT_6ParamsE --------------------------
	.section	.text._ZN7cutlass13device_kernelIN5flash11enable_sm90INS1_16FlashAttnFwdSm90INS1_25CollectiveMainloopFwdSm90ILi2EN4cute5tupleIJNS5_1CILi1EEES8_S8_EEENS6_IJNS7_ILi128EEENS7_ILi96EEENS7_ILi64EEEEEELi256ENS_10bfloat16_tEfNS_4arch4Sm90ELb1ELb0ELb1ELb1ELb1ELb1ELb0ELb1ELb0ELb1ELb1ELb0EEENS1_21CollectiveEpilogueFwdINS6_IJSA_NS7_ILi256EEESB_EEES9_SE_SG_Li256ELb1ELb1ELb1ELb0EEENS1_36VarlenDynamicPersistentTileSchedulerILi128ELi96ELi256ELi128ELb1ELb1ELb1ELb1ELb1ELb1EEEEEEEEEvNT_6ParamsE,"ax",@progbits
	.align	128
.text._ZN7cutlass13device_kernelIN5flash11enable_sm90INS1_16FlashAttnFwdSm90INS1_25CollectiveMainloopFwdSm90ILi2EN4cute5tupleIJNS5_1CILi1EEES8_S8_EEENS6_IJNS7_ILi128EEENS7_ILi96EEENS7_ILi64EEEEEELi256ENS_10bfloat16_tEfNS_4arch4Sm90ELb1ELb0ELb1ELb1ELb1ELb1ELb0ELb1ELb0ELb1ELb1ELb0EEENS1_21CollectiveEpilogueFwdINS6_IJSA_NS7_ILi256EEESB_EEES9_SE_SG_Li256ELb1ELb1ELb1ELb0EEENS1_36VarlenDynamicPersistentTileSchedulerILi128ELi96ELi256ELi128ELb1ELb1ELb1ELb1ELb1ELb1EEEEEEEEEvNT_6ParamsE:
        .type           _ZN7cutlass13device_kernelIN5flash11enable_sm90INS1_16FlashAttnFwdSm90INS1_25CollectiveMainloopFwdSm90ILi2EN4cute5tupleIJNS5_1CILi1EEES8_S8_EEENS6_IJNS7_ILi128EEENS7_ILi96EEENS7_ILi64EEEEEELi256ENS_10bfloat16_tEfNS_4arch4Sm90ELb1ELb0ELb1ELb1ELb1ELb1ELb0ELb1ELb0ELb1ELb1ELb0EEENS1_21CollectiveEpilogueFwdINS6_IJSA_NS7_ILi256EEESB_EEES9_SE_SG_Li256ELb1ELb1ELb1ELb0EEENS1_36VarlenDynamicPersistentTileSchedulerILi128ELi96ELi256ELi128ELb1ELb1ELb1ELb1ELb1ELb1EEEEEEEEEvNT_6ParamsE,@function
        .size           _ZN7cutlass13device_kernelIN5flash11enable_sm90INS1_16FlashAttnFwdSm90INS1_25CollectiveMainloopFwdSm90ILi2EN4cute5tupleIJNS5_1CILi1EEES8_S8_EEENS6_IJNS7_ILi128EEENS7_ILi96EEENS7_ILi64EEEEEELi256ENS_10bfloat16_tEfNS_4arch4Sm90ELb1ELb0ELb1ELb1ELb1ELb1ELb0ELb1ELb0ELb1ELb1ELb0EEENS1_21CollectiveEpilogueFwdINS6_IJSA_NS7_ILi256EEESB_EEES9_SE_SG_Li256ELb1ELb1ELb1ELb0EEENS1_36VarlenDynamicPersistentTileSchedulerILi128ELi96ELi256ELi128ELb1ELb1ELb1ELb1ELb1ELb1EEEEEEEEEvNT_6ParamsE,(.L_x_87 - _ZN7cutlass13device_kernelIN5flash11enable_sm90INS1_16FlashAttnFwdSm90INS1_25CollectiveMainloopFwdSm90ILi2EN4cute5tupleIJNS5_1CILi1EEES8_S8_EEENS6_IJNS7_ILi128EEENS7_ILi96EEENS7_ILi64EEEEEELi256ENS_10bfloat16_tEfNS_4arch4Sm90ELb1ELb0ELb1ELb1ELb1ELb1ELb0ELb1ELb0ELb1ELb1ELb0EEENS1_21CollectiveEpilogueFwdINS6_IJSA_NS7_ILi256EEESB_EEES9_SE_SG_Li256ELb1ELb1ELb1ELb0EEENS1_36VarlenDynamicPersistentTileSchedulerILi128ELi96ELi256ELi128ELb1ELb1ELb1ELb1ELb1ELb1EEEEEEEEEvNT_6ParamsE)
        .other          _ZN7cutlass13device_kernelIN5flash11enable_sm90INS1_16FlashAttnFwdSm90INS1_25CollectiveMainloopFwdSm90ILi2EN4cute5tupleIJNS5_1CILi1EEES8_S8_EEENS6_IJNS7_ILi128EEENS7_ILi96EEENS7_ILi64EEEEEELi256ENS_10bfloat16_tEfNS_4arch4Sm90ELb1ELb0ELb1ELb1ELb1ELb1ELb0ELb1ELb0ELb1ELb1ELb0EEENS1_21CollectiveEpilogueFwdINS6_IJSA_NS7_ILi256EEESB_EEES9_SE_SG_Li256ELb1ELb1ELb1ELb0EEENS1_36VarlenDynamicPersistentTileSchedulerILi128ELi96ELi256ELi128ELb1ELb1ELb1ELb1ELb1ELb1EEEEEEEEEvNT_6ParamsE,@"STO_CUDA_ENTRY STV_DEFAULT"
_ZN7cutlass13device_kernelIN5flash11enable_sm90INS1_16FlashAttnFwdSm90INS1_25CollectiveMainloopFwdSm90ILi2EN4cute5tupleIJNS5_1CILi1EEES8_S8_EEENS6_IJNS7_ILi128EEENS7_ILi96EEENS7_ILi64EEEEEELi256ENS_10bfloat16_tEfNS_4arch4Sm90ELb1ELb0ELb1ELb1ELb1ELb1ELb0ELb1ELb0ELb1ELb1ELb0EEENS1_21CollectiveEpilogueFwdINS6_IJSA_NS7_ILi256EEESB_EEES9_SE_SG_Li256ELb1ELb1ELb1ELb0EEENS1_36VarlenDynamicPersistentTileSchedulerILi128ELi96ELi256ELi128ELb1ELb1ELb1ELb1ELb1ELb1EEEEEEEEEvNT_6ParamsE:
[----:B------:R-:W-:Y:S01]  /*0000*/  LDC R1, c[0x0][0x37c] ;  /* 0x0000df00ff017b82 */ /* 0x000fe20000000800 */
[----:B------:R-:W-:Y:S05]  /*0010*/  EXIT ;  /* 0x000000000000794d */ /* 0x000fea0003800000 */
.L_x_42:
        /* <DEDUP_REMOVED lines=14> */
.L_x_87:


//--------------------- .text._ZN7cutlass13device_kernelIN5flash11enable_sm90INS1_16FlashAttnFwdSm90INS1_25CollectiveMainloopFwdSm90ILi2EN4cute5tupleIJNS5_1CILi1EEES8_S8_EEENS6_IJNS7_ILi128EEENS7_ILi96EEENS7_ILi64EEEEEELi256ENS_10bfloat16_tEfNS_4arch4Sm90ELb1ELb0ELb1ELb1ELb1ELb0ELb1ELb1ELb0ELb1ELb1ELb0EEENS1_21CollectiveEpilogueFwdINS6_IJSA_NS7_ILi256EEESB_EEES9_SE_SG_Li256ELb1ELb1ELb1ELb0EEENS1_36VarlenDynamicPersistentTileSchedulerILi128ELi96ELi256ELi128ELb1ELb1ELb1ELb1ELb1ELb1EEEEEEEEEvNT_6ParamsE --------------------------
	.section	.text._ZN7cutlass13device_kernelIN5flash11enable_sm90INS1_16FlashAttnFwdSm90INS1_25CollectiveMainloopFwdSm90ILi2EN4cute5tupleIJNS5_1CILi1EEES8_S8_EEENS6_IJNS7_ILi128EEENS7_ILi96EEENS7_ILi64EEEEEELi256ENS_10bfloat16_tEfNS_4arch4Sm90ELb1ELb0ELb1ELb1ELb1ELb0ELb1ELb1ELb0ELb1ELb1ELb0EEENS1_21CollectiveEpilogueFwdINS6_IJSA_NS7_ILi256EEESB_EEES9_SE_SG_Li256ELb1ELb1ELb1ELb0EEENS1_36VarlenDynamicPersistentTileSchedulerILi128ELi96ELi256ELi128ELb1ELb1ELb1ELb1ELb1ELb1EEEEEEEEEvNT_6ParamsE,"ax",@progbits
	.align	128
.text._ZN7cutlass13device_kernelIN5flash11enable_sm90INS1_16FlashAttnFwdSm90INS1_25CollectiveMainloopFwdSm90ILi2EN4cute5tupleIJNS5_1CILi1EEES8_S8_EEENS6_IJNS7_ILi128EEENS7_ILi96EEENS7_ILi64EEEEEELi256ENS_10bfloat16_tEfNS_4arch4Sm90ELb1ELb0ELb1ELb1ELb1ELb0ELb1ELb1ELb0ELb1ELb1ELb0EEENS1_21CollectiveEpilogueFwdINS6_IJSA_NS7_ILi256EEESB_EEES9_SE_SG_Li256ELb1ELb1ELb1ELb0EEENS1_36VarlenDynamicPersistentTileSchedulerILi128ELi96ELi256ELi128ELb1ELb1ELb1ELb1ELb1ELb1EEEEEEEEEvNT_6ParamsE:
        .type           _ZN7cutlass13device_kernelIN5flash11enable_sm90INS1_16FlashAttnFwdSm90INS1_25CollectiveMainloopFwdSm90ILi2EN4cute5tupleIJNS5_1CILi1EEES8_S8_EEENS6_IJNS7_ILi128EEENS7_ILi96EEENS7_ILi64EEEEEELi256ENS_10bfloat16_tEfNS_4arch4Sm90ELb1ELb0ELb1ELb1ELb1ELb0ELb1ELb1ELb0ELb1ELb1ELb0EEENS1_21CollectiveEpilogueFwdINS6_IJSA_NS7_ILi256EEESB_EEES9_SE_SG_Li256ELb1ELb1ELb1ELb0EEENS1_36VarlenDynamicPersistentTileSchedulerILi128ELi96ELi256ELi128ELb1ELb1ELb1ELb1ELb1ELb1EEEEEEEEEvNT_6ParamsE,@function
        .size           _ZN7cutlass13device_kernelIN5flash11enable_sm90INS1_16FlashAttnFwdSm90INS1_25CollectiveMainloopFwdSm90ILi2EN4cute5tupleIJNS5_1CILi1EEES8_S8_EEENS6_IJNS7_ILi128EEENS7_ILi96EEENS7_ILi64EEEEEELi256ENS_10bfloat16_tEfNS_4arch4Sm90ELb1ELb0ELb1ELb1ELb1ELb0ELb1ELb1ELb0ELb1ELb1ELb0EEENS1_21CollectiveEpilogueFwdINS6_IJSA_NS7_ILi256EEESB_EEES9_SE_SG_Li256ELb1ELb1ELb1ELb0EEENS1_36VarlenDynamicPersistentTileSchedulerILi128ELi96ELi256ELi128ELb1ELb1ELb1ELb1ELb1ELb1EEEEEEEEEvNT_6ParamsE,(.L_x_88 - _ZN7cutlass13device_kernelIN5flash11enable_sm90INS1_16FlashAttnFwdSm90INS1_25CollectiveMainloopFwdSm90ILi2EN4cute5tupleIJNS5_1CILi1EEES8_S8_EEENS6_IJNS7_ILi128EEENS7_ILi96EEENS7_ILi64EEEEEELi256ENS_10bfloat16_tEfNS_4arch4Sm90ELb1ELb0ELb1ELb1ELb1ELb0ELb1ELb1ELb0ELb1ELb1ELb0EEENS1_21CollectiveEpilogueFwdINS6_IJSA_NS7_ILi256EEESB_EEES9_SE_SG_Li256ELb1ELb1ELb1ELb0EEENS1_36VarlenDynamicPersistentTileSchedulerILi128ELi96ELi256ELi128ELb1ELb1ELb1ELb1ELb1ELb1EEEEEEEEEvNT_6ParamsE)
        .other          _ZN7cutlass13device_kernelIN5flash11enable_sm90INS1_16FlashAttnFwdSm90INS1_25CollectiveMainloopFwdSm90ILi2EN4cute5tupleIJNS5_1CILi1EEES8_S8_EEENS6_IJNS7_ILi128EEENS7_ILi96EEENS7_ILi64EEEEEELi256ENS_10bfloat16_tEfNS_4arch4Sm90ELb1ELb0ELb1ELb1ELb1ELb0ELb1ELb1ELb0ELb1ELb1ELb0EEENS1_21CollectiveEpilogueFwdINS6_IJSA_NS7_ILi256EEESB_EEES9_SE_SG_Li256ELb1ELb1ELb1ELb0EEENS1_36VarlenDynamicPersistentTileSchedulerILi128ELi96ELi256ELi128ELb1ELb1ELb1ELb1ELb1ELb1EEEEEEEEEvNT_6ParamsE,@"STO_CUDA_ENTRY STV_DEFAULT"
_ZN7cutlass13device_kernelIN5flash11enable_sm90INS1_16FlashAttnFwdSm90INS1_25CollectiveMainloopFwdSm90ILi2EN4cute5tupleIJNS5_1CILi1EEES8_S8_EEENS6_IJNS7_ILi128EEENS7_ILi96EEENS7_ILi64EEEEEELi256ENS_10bfloat16_tEfNS_4arch4Sm90ELb1ELb0ELb1ELb1ELb1ELb0ELb1ELb1ELb0ELb1ELb1ELb0EEENS1_21CollectiveEpilogueFwdINS6_IJSA_NS7_ILi256EEESB_EEES9_SE_SG_Li256ELb1ELb1ELb1ELb0EEENS1_36VarlenDynamicPersistentTileSchedulerILi128ELi96ELi256ELi128ELb1ELb1ELb1ELb1ELb1ELb1EEEEEEEEEvNT_6ParamsE:
[----:B------:R-:W-:Y:S01]  /*0000*/  LDC R1, c[0x0][0x37c] ;  /* 0x0000df00ff017b82 */ /* 0x000fe20000000800 */
[----:B------:R-:W-:Y:S05]  /*0010*/  EXIT ;  /* 0x000000000000794d */ /* 0x000fea0003800000 */
.L_x_43:
        /* <DEDUP_REMOVED lines=14> */
.L_x_88:


//--------------------- .text._ZN7cutlass13device_kernelIN5flash11enable_sm90INS1_16FlashAttnFwdSm90INS1_25CollectiveMainloopFwdSm90ILi2EN4cute5tupleIJNS5_1CILi1EEES8_S8_EEENS6_IJNS7_ILi128EEENS7_ILi96EEENS7_ILi64EEEEEELi256ENS_10bfloat16_tEfNS_4arch4Sm90ELb1ELb0ELb1ELb1ELb1ELb1ELb1ELb1ELb0ELb1ELb1ELb0EEENS1_21CollectiveEpilogueFwdINS6_IJSA_NS7_ILi256EEESB_EEES9_SE_SG_Li256ELb1ELb1ELb1ELb0EEENS1_36VarlenDynamicPersistentTileSchedulerILi128ELi96ELi256ELi128ELb1ELb1ELb1ELb1ELb1ELb1EEEEEEEEEvNT_6ParamsE --------------------------
	.section	.text._ZN7cutlass13device_kernelIN5flash11enable_sm90INS1_16FlashAttnFwdSm90INS1_25CollectiveMainloopFwdSm90ILi2EN4cute5tupleIJNS5_1CILi1EEES8_S8_EEENS6_IJNS7_ILi128EEENS7_ILi96EEENS7_ILi64EEEEEELi256ENS_10bfloat16_tEfNS_4arch4Sm90ELb1ELb0ELb1ELb1ELb1ELb1ELb1ELb1ELb0ELb1ELb1ELb0EEENS1_21CollectiveEpilogueFwdINS6_IJSA_NS7_ILi256EEESB_EEES9_SE_SG_Li256ELb1ELb1ELb1ELb0EEENS1_36VarlenDynamicPersistentTileSchedulerILi128ELi96ELi256ELi128ELb1ELb1ELb1ELb1ELb1ELb1EEEEEEEEEvNT_6ParamsE,"ax",@progbits
	.align	128
.text._ZN7cutlass13device_kernelIN5flash11enable_sm90INS1_16FlashAttnFwdSm90INS1_25CollectiveMainloopFwdSm90ILi2EN4cute5tupleIJNS5_1CILi1EEES8_S8_EEENS6_IJNS7_ILi128EEENS7_ILi96EEENS7_ILi64EEEEEELi256ENS_10bfloat16_tEfNS_4arch4Sm90ELb1ELb0ELb1ELb1ELb1ELb1ELb1ELb1ELb0ELb1ELb1ELb0EEENS1_21CollectiveEpilogueFwdINS6_IJSA_NS7_ILi256EEESB_EEES9_SE_SG_Li256ELb1ELb1ELb1ELb0EEENS1_36VarlenDynamicPersistentTileSchedulerILi128ELi96ELi256ELi128ELb1ELb1ELb1ELb1ELb1ELb1EEEEEEEEEvNT_6ParamsE:
        .type           _ZN7cutlass13device_kernelIN5flash11enable_sm90INS1_16FlashAttnFwdSm90INS1_25CollectiveMainloopFwdSm90ILi2EN4cute5tupleIJNS5_1CILi1EEES8_S8_EEENS6_IJNS7_ILi128EEENS7_ILi96EEENS7_ILi64EEEEEELi256ENS_10bfloat16_tEfNS_4arch4Sm90ELb1ELb0ELb1ELb1ELb1ELb1ELb1ELb1ELb0ELb1ELb1ELb0EEENS1_21CollectiveEpilogueFwdINS6_IJSA_NS7_ILi256EEESB_EEES9_SE_SG_Li256ELb1ELb1ELb1ELb0EEENS1_36VarlenDynamicPersistentTileSchedulerILi128ELi96ELi256ELi128ELb1ELb1ELb1ELb1ELb1ELb1EEEEEEEEEvNT_6ParamsE,@function
        .size           _ZN7cutlass13device_kernelIN5flash11enable_sm90INS1_16FlashAttnFwdSm90INS1_25CollectiveMainloopFwdSm90ILi2EN4cute5tupleIJNS5_1CILi1EEES8_S8_EEENS6_IJNS7_ILi128EEENS7_ILi96EEENS7_ILi64EEEEEELi256ENS_10bfloat16_tEfNS_4arch4Sm90ELb1ELb0ELb1ELb1ELb1ELb1ELb1ELb1ELb0ELb1ELb1ELb0EEENS1_21CollectiveEpilogueFwdINS6_IJSA_NS7_ILi256EEESB_EEES9_SE_SG_Li256ELb1ELb1ELb1ELb0EEENS1_36VarlenDynamicPersistentTileSchedulerILi128ELi96ELi256ELi128ELb1ELb1ELb1ELb1ELb1ELb1EEEEEEEEEvNT_6ParamsE,(.L_x_89 - _ZN7cutlass13device_kernelIN5flash11enable_sm90INS1_16FlashAttnFwdSm90INS1_25CollectiveMainloopFwdSm90ILi2EN4cute5tupleIJNS5_1CILi1EEES8_S8_EEENS6_IJNS7_ILi128EEENS7_ILi96EEENS7_ILi64EEEEEELi256ENS_10bfloat16_tEfNS_4arch4Sm90ELb1ELb0ELb1ELb1ELb1ELb1ELb1ELb1ELb0ELb1ELb1ELb0EEENS1_21CollectiveEpilogueFwdINS6_IJSA_NS7_ILi256EEESB_EEES9_SE_SG_Li256ELb1ELb1ELb1ELb0EEENS1_36VarlenDynamicPersistentTileSchedulerILi128ELi96ELi256ELi128ELb1ELb1ELb1ELb1ELb1ELb1EEEEEEEEEvNT_6ParamsE)
        .other          _ZN7cutlass13device_kernelIN5flash11enable_sm90INS1_16FlashAttnFwdSm90INS1_25CollectiveMainloopFwdSm90ILi2EN4cute5tupleIJNS5_1CILi1EEES8_S8_EEENS6_IJNS7_ILi128EEENS7_ILi96EEENS7_ILi64EEEEEELi256ENS_10bfloat16_tEfNS_4arch4Sm90ELb1ELb0ELb1ELb1ELb1ELb1ELb1ELb1ELb0ELb1ELb1ELb0EEENS1_21CollectiveEpilogueFwdINS6_IJSA_NS7_ILi256EEESB_EEES9_SE_SG_Li256ELb1ELb1ELb1ELb0EEENS1_36VarlenDynamicPersistentTileSchedulerILi128ELi96ELi256ELi128ELb1ELb1ELb1ELb1ELb1ELb1EEEEEEEEEvNT_6ParamsE,@"STO_CUDA_ENTRY STV_DEFAULT"
_ZN7cutlass13device_kernelIN5flash11enable_sm90INS1_16FlashAttnFwdSm90INS1_25CollectiveMainloopFwdSm90ILi2EN4cute5tupleIJNS5_1CILi1EEES8_S8_EEENS6_IJNS7_ILi128EEENS7_ILi96EEENS7_ILi64EEEEEELi256ENS_10bfloat16_tEfNS_4arch4Sm90ELb1ELb0ELb1ELb1ELb1ELb1ELb1ELb1ELb0ELb1ELb1ELb0EEENS1_21CollectiveEpilogueFwdINS6_IJSA_NS7_ILi256EEESB_EEES9_SE_SG_Li256ELb1ELb1ELb1ELb0EEENS1_36VarlenDynamicPersistentTileSchedulerILi128ELi96ELi256ELi128ELb1ELb1ELb1ELb1ELb1ELb1EEEEEEEEEvNT_6ParamsE:
[----:B------:R-:W-:Y:S01]  /*0000*/  LDC R1, c[0x0][0x37c] ;  /* 0x0000df00ff017b82 */ /* 0x000fe20000000800 */
[----:B------:R-:W-:Y:S05]  /*0010*/  EXIT ;  /* 0x000000000000794d */ /* 0x000fea0003800000 */
.L_x_44:
        /* <DEDUP_REMOVED lines=14> */
.L_x_89:


//--------------------- .nv.shared.reserved.0     --------------------------
	.section	.nv.shared.reserved.0,"aw",@nobits
	.weak		__nv_reservedSMEM_offset_0_alias
	.size		__nv_reservedSMEM_offset_0_alias, 0, 64
	.other		__nv_reservedSMEM_offset_0_alias,@"STO_CUDA_RESERVED_SHARED STV_DEFAULT"
__nv_reservedSMEM_offset_0_alias:
	.zero		0
	.zero		64


//--------------------- .nv.global                --------------------------
	.section	.nv.global,"aw",@nobits
.nv.global:
	.type		_ZN87_INTERNAL_fb8486b2_51_flash_fwd_hdimdiff_bf16_paged_split_softcap_sm90_cu_21e1f8cb_36034cute1_E,@object
	.size		_ZN87_INTERNAL_fb8486b2_51_flash_fwd_hdimdiff_bf16_paged_split_softcap_sm90_cu_21e1f8cb_36034cute1_E,(_ZN87_INTERNAL_fb8486b2_51_flash_fwd_hdimdiff_bf16_paged_split_softcap_sm90_cu_21e1f8cb_36034cuda3std3__45__cpo6cbeginE - _ZN87_INTERNAL_fb8486b2_51_flash_fwd_hdimdiff_bf16_paged_split_softcap_sm90_cu_21e1f8cb_36034cute1_E)
_ZN87_INTERNAL_fb8486b2_51_flash_fwd_hdimdiff_bf16_paged_split_softcap_sm90_cu_21e1f8cb_36034cute1_E:
	.zero		1
	.type		_ZN87_INTERNAL_fb8486b2_51_flash_fwd_hdimdiff_bf16_paged_split_softcap_sm90_cu_21e1f8cb_36034cuda3std3__45__cpo6cbeginE,@object
	.size		_ZN87_INTERNAL_fb8486b2_51_flash_fwd_hdimdiff_bf16_paged_split_softcap_sm90_cu_21e1f8cb_36034cuda3std3__45__cpo6cbeginE,(_ZN87_INTERNAL_fb8486b2_51_flash_fwd_hdimdiff_bf16_paged_split_softcap_sm90_cu_21e1f8cb_36034cuda3std3__48in_placeE - _ZN87_INTERNAL_fb8486b2_51_flash_fwd_hdimdiff_bf16_paged_split_softcap_sm90_cu_21e1f8cb_36034cuda3std3__45__cpo6cbeginE)
_ZN87_INTERNAL_fb8486b2_51_flash_fwd_hdimdiff_bf16_paged_split_softcap_sm90_cu_21e1f8cb_36034cuda3std3__45__cpo6cbeginE:
	.zero		1
	.type		_ZN87_INTERNAL_fb8486b2_51_flash_fwd_hdimdiff_bf16_paged_split_softcap_sm90_cu_21e1f8cb_36034cuda3std3__48in_placeE,@object
	.size		_ZN87_INTERNAL_fb8486b2_51_flash_fwd_hdimdiff_bf16_paged_split_softcap_sm90_cu_21e1f8cb_36034cuda3std3__48in_placeE,(_ZN87_INTERNAL_fb8486b2_51_flash_fwd_hdimdiff_bf16_paged_split_softcap_sm90_cu_21e1f8cb_36034cuda3std6ranges3__45__cpo9iter_moveE - _ZN87_INTERNAL_fb8486b2_51_flash_fwd_hdimdiff_bf16_paged_split_softcap_sm90_cu_21e1f8cb_36034cuda3std3__48in_placeE)
_ZN87_INTERNAL_fb8486b2_51_flash_fwd_hdimdiff_bf16_paged_split_softcap_sm90_cu_21e1f8cb_36034cuda3std3__48in_placeE:
	.zero		1
	.type		_ZN87_INTERNAL_fb8486b2_51_flash_fwd_hdimdiff_bf16_paged_split_softcap_sm90_cu_21e1f8cb_36034cuda3std6ranges3__45__cpo9iter_moveE,@object
	.size		_ZN87_INTERNAL_fb8486b2_51_flash_fwd_hdimdiff_bf16_paged_split_softcap_sm90_cu_21e1f8cb_36034cuda3std6ranges3__45__cpo9iter_moveE,(_ZN87_INTERNAL_fb8486b2_51_flash_fwd_hdimdiff_bf16_paged_split_softcap_sm90_cu_21e1f8cb_36034cuda3std3__45__cpo5beginE - _ZN87_INTERNAL_fb8486b2_51_flash_fwd_hdimdiff_bf16_paged_split_softcap_sm90_cu_21e1f8cb_36034cuda3std6ranges3__45__cpo9iter_moveE)
_ZN87_INTERNAL_fb8486b2_51_flash_fwd_hdimdiff_bf16_paged_split_softcap_sm90_cu_21e1f8cb_36034cuda3std6ranges3__45__cpo9iter_moveE:
	.zero		1
	.type		_ZN87_INTERNAL_fb8486b2_51_flash_fwd_hdimdiff_bf16_paged_split_softcap_sm90_cu_21e1f8cb_36034cuda3std3__45__cpo5beginE,@object
	.size		_ZN87_INTERNAL_fb8486b2_51_flash_fwd_hdimdiff_bf16_paged_split_softcap_sm90_cu_21e1f8cb_36034cuda3std3__45__cpo5beginE,(_ZN87_INTERNAL_fb8486b2_51_flash_fwd_hdimdiff_bf16_paged_split_softcap_sm90_cu_21e1f8cb_36034cuda3std3__489_GLOBAL__N__fb8486b2_51_flash_fwd_hdimdiff_bf16_paged_split_softcap_sm90_cu_21e1f8cb_36036ignoreE - _ZN87_INTERNAL_fb8486b2_51_flash_fwd_hdimdiff_bf16_paged_split_softcap_sm90_cu_21e1f8cb_36034cuda3std3__45__cpo5beginE)
_ZN87_INTERNAL_fb8486b2_51_flash_fwd_hdimdiff_bf16_paged_split_softcap_sm90_cu_21e1f8cb_36034cuda3std3__45__cpo5beginE:
	.zero		1
	.type		_ZN87_INTERNAL_fb8486b2_51_flash_fwd_hdimdiff_bf16_paged_split_softcap_sm90_cu_21e1f8cb_36034cuda3std3__489_GLOBAL__N__fb8486b2_51_flash_fwd_hdimdiff_bf16_paged_split_softcap_sm90_cu_21e1f8cb_36036ignoreE,@object
	.size		_ZN87_INTERNAL_fb8486b2_51_flash_fwd_hdimdiff_bf16_paged_split_softcap_sm90_cu_21e1f8cb_36034cuda3std3__489_GLOBAL__N__fb8486b2_51_flash_fwd_hdimdiff_bf16_paged_split_softcap_sm90_cu_21e1f8cb_36036ignoreE,(_ZN87_INTERNAL_fb8486b2_51_flash_fwd_hdimdiff_bf16_paged_split_softcap_sm90_cu_21e1f8cb_36034cute7productE - _ZN87_INTERNAL_fb8486b2_51_flash_fwd_hdimdiff_bf16_paged_split_softcap_sm90_cu_21e1f8cb_36034cuda3std3__489_GLOBAL__N__fb8486b2_51_flash_fwd_hdimdiff_bf16_paged_split_softcap_sm90_cu_21e1f8cb_36036ignoreE)
_ZN87_INTERNAL_fb8486b2_51_flash_fwd_hdimdiff_bf16_paged_split_softcap_sm90_cu_21e1f8cb_36034cuda3std3__489_GLOBAL__N__fb8486b2_51_flash_fwd_hdimdiff_bf16_paged_split_softcap_sm90_cu_21e1f8cb_36036ignoreE:
	.zero		1
	.type		_ZN87_INTERNAL_fb8486b2_51_flash_fwd_hdimdiff_bf16_paged_split_softcap_sm90_cu_21e1f8cb_36034cute7productE,@object
	.size		_ZN87_INTERNAL_fb8486b2_51_flash_fwd_hdimdiff_bf16_paged_split_softcap_sm90_cu_21e1f8cb_36034cute7productE,(_ZN87_INTERNAL_fb8486b2_51_flash_fwd_hdimdiff_bf16_paged_split_softcap_sm90_cu_21e1f8cb_36034cuda3std3__45__cpo3endE - _ZN87_INTERNAL_fb8486b2_51_flash_fwd_hdimdiff_bf16_paged_split_softcap_sm90_cu_21e1f8cb_36034cute7productE)
_ZN87_INTERNAL_fb8486b2_51_flash_fwd_hdimdiff_bf16_paged_split_softcap_sm90_cu_21e1f8cb_36034cute7productE:
	.zero		1
	.type		_ZN87_INTERNAL_fb8486b2_51_flash_fwd_hdimdiff_bf16_paged_split_softcap_sm90_cu_21e1f8cb_36034cuda3std3__45__cpo3endE,@object
	.size		_ZN87_INTERNAL_fb8486b2_51_flash_fwd_hdimdiff_bf16_paged_split_softcap_sm90_cu_21e1f8cb_36034cuda3std3__45__cpo3endE,(_ZN87_INTERNAL_fb8486b2_51_flash_fwd_hdimdiff_bf16_paged_split_softcap_sm90_cu_21e1f8cb_36034cuda3std3__419piecewise_constructE - _ZN87_INTERNAL_fb8486b2_51_flash_fwd_hdimdiff_bf16_paged_split_softcap_sm90_cu_21e1f8cb_36034cuda3std3__45__cpo3endE)
_ZN87_INTERNAL_fb8486b2_51_flash_fwd_hdimdiff_bf16_paged_split_softcap_sm90_cu_21e1f8cb_36034cuda3std3__45__cpo3endE:
	.zero		1
	.type		_ZN87_INTERNAL_fb8486b2_51_flash_fwd_hdimdiff_bf16_paged_split_softcap_sm90_cu_21e1f8cb_36034cuda3std3__419piecewise_constructE,@object
	.size		_ZN87_INTERNAL_fb8486b2_51_flash_fwd_hdimdiff_bf16_paged_split_softcap_sm90_cu_21e1f8cb_36034cuda3std3__419piecewise_constructE,(_ZN87_INTERNAL_fb8486b2_51_flash_fwd_hdimdiff_bf16_paged_split_softcap_sm90_cu_21e1f8cb_36034cuda3std3__45__cpo4cendE - _ZN87_INTERNAL_fb8486b2_51_flash_fwd_hdimdiff_bf16_paged_split_softcap_sm90_cu_21e1f8cb_36034cuda3std3__419piecewise_constructE)
_ZN87_INTERNAL_fb8486b2_51_flash_fwd_hdimdiff_bf16_paged_split_softcap_sm90_cu_21e1f8cb_36034cuda3std3__419piecewise_constructE:
	.zero		1
	.type		_ZN87_INTERNAL_fb8486b2_51_flash_fwd_hdimdiff_bf16_paged_split_softcap_sm90_cu_21e1f8cb_36034cuda3std3__45__cpo4cendE,@object
	.size		_ZN87_INTERNAL_fb8486b2_51_flash_fwd_hdimdiff_bf16_paged_split_softcap_sm90_cu_21e1f8cb_36034cuda3std3__45__cpo4cendE,(_ZN87_INTERNAL_fb8486b2_51_flash_fwd_hdimdiff_bf16_paged_split_softcap_sm90_cu_21e1f8cb_36034cuda3std6ranges3__45__cpo4swapE - _ZN87_INTERNAL_fb8486b2_51_flash_fwd_hdimdiff_bf16_paged_split_softcap_sm90_cu_21e1f8cb_36034cuda3std3__45__cpo4cendE)
_ZN87_INTERNAL_fb8486b2_51_flash_fwd_hdimdiff_bf16_paged_split_softcap_sm90_cu_21e1f8cb_36034cuda3std3__45__cpo4cendE:
	.zero		1
	.type		_ZN87_INTERNAL_fb8486b2_51_flash_fwd_hdimdiff_bf16_paged_split_softcap_sm90_cu_21e1f8cb_36034cuda3std6ranges3__45__cpo4swapE,@object
	.size		_ZN87_INTERNAL_fb8486b2_51_flash_fwd_hdimdiff_bf16_paged_split_softcap_sm90_cu_21e1f8cb_36034cuda3std6ranges3__45__cpo4swapE,(.L_7 - _ZN87_INTERNAL_fb8486b2_51_flash_fwd_hdimdiff_bf16_paged_split_softcap_sm90_cu_21e1f8cb_36034cuda3std6ranges3__45__cpo4swapE)
_ZN87_INTERNAL_fb8486b2_51_flash_fwd_hdimdiff_bf16_paged_split_softcap_sm90_cu_21e1f8cb_36034cuda3std6ranges3__45__cpo4swapE:
	.zero		1
.L_7:


//--------------------- .nv.constant0._ZN7cutlass13device_kernelIN5flash11enable_sm90INS1_16FlashAttnFwdSm90INS1_25CollectiveMainloopFwdSm90ILi2EN4cute5tupleIJNS5_1CILi1EEES8_S8_EEENS6_IJNS7_ILi128EEENS7_ILi96EEENS7_ILi192EEEEEELi128ENS_10bfloat16_tEfNS_4arch4Sm90ELb0ELb0ELb1ELb0ELb1ELb0ELb0ELb1ELb1ELb1ELb1ELb0EEENS1_21CollectiveEpilogueFwdINS6_IJSA_SA_SB_EEES9_SE_SG_Li256ELb0ELb1ELb1ELb0EEENS1_19SingleTileSchedulerILb0ELb1ELb1ELi128EEEEEEEEEvNT_6ParamsE --------------------------
	.section	.nv.constant0._ZN7cutlass13device_kernelIN5flash11enable_sm90INS1_16FlashAttnFwdSm90INS1_25CollectiveMainloopFwdSm90ILi2EN4cute5tupleIJNS5_1CILi1EEES8_S8_EEENS6_IJNS7_ILi128EEENS7_ILi96EEENS7_ILi192EEEEEELi128ENS_10bfloat16_tEfNS_4arch4Sm90ELb0ELb0ELb1ELb0ELb1ELb0ELb0ELb1ELb1ELb1ELb1ELb0EEENS1_21CollectiveEpilogueFwdINS6_IJSA_SA_SB_EEES9_SE_SG_Li256ELb0ELb1ELb1ELb0EEENS1_19SingleTileSchedulerILb0ELb1ELb1ELi128EEEEEEEEEvNT_6ParamsE,"a",@progbits
	.sectionflags	@""
	.align	4
.nv.constant0._ZN7cutlass13device_kernelIN5flash11enable_sm90INS1_16FlashAttnFwdSm90INS1_25CollectiveMainloopFwdSm90ILi2EN4cute5tupleIJNS5_1CILi1EEES8_S8_EEENS6_IJNS7_ILi128EEENS7_ILi96EEENS7_ILi192EEEEEELi128ENS_10bfloat16_tEfNS_4arch4Sm90ELb0ELb0ELb1ELb0ELb1ELb0ELb0ELb1ELb1ELb1ELb1ELb0EEENS1_21CollectiveEpilogueFwdINS6_IJSA_SA_SB_EEES9_SE_SG_Li256ELb0ELb1ELb1ELb0EEENS1_19SingleTileSchedulerILb0ELb1ELb1ELi128EEEEEEEEEvNT_6ParamsE:
	.zero		3456


//--------------------- .nv.constant0._ZN7cutlass13device_kernelIN5flash11enable_sm90INS1_16FlashAttnFwdSm90INS1_25CollectiveMainloopFwdSm90ILi2EN4cute5tupleIJNS5_1CILi1EEES8_S8_EEENS6_IJNS7_ILi128EEENS7_ILi96EEENS7_ILi192EEEEEELi128ENS_10bfloat16_tEfNS_4arch4Sm90ELb0ELb0ELb1ELb1ELb1ELb0ELb0ELb1ELb1ELb1ELb1ELb0EEENS1_21CollectiveEpilogueFwdINS6_IJSA_SA_SB_EEES9_SE_SG_Li256ELb1ELb1ELb1ELb0EEENS1_36VarlenDynamicPersistentTileSchedulerILi128ELi96ELi256ELi128ELb1ELb1ELb1ELb0ELb1ELb1EEEEEEEEEvNT_6ParamsE --------------------------
	.section	.nv.constant0._ZN7cutlass13device_kernelIN5flash11enable_sm90INS1_16FlashAttnFwdSm90INS1_25CollectiveMainloopFwdSm90ILi2EN4cute5tupleIJNS5_1CILi1EEES8_S8_EEENS6_IJNS7_ILi128EEENS7_ILi96EEENS7_ILi192EEEEEELi128ENS_10bfloat16_tEfNS_4arch4Sm90ELb0ELb0ELb1ELb1ELb1ELb0ELb0ELb1ELb1ELb1ELb1ELb0EEENS1_21CollectiveEpilogueFwdINS6_IJSA_SA_SB_EEES9_SE_SG_Li256ELb1ELb1ELb1ELb0EEENS1_36VarlenDynamicPersistentTileSchedulerILi128ELi96ELi256ELi128ELb1ELb1ELb1ELb0ELb1ELb1EEEEEEEEEvNT_6ParamsE,"a",@progbits
	.sectionflags	@""
	.align	4
.nv.constant0._ZN7cutlass13device_kernelIN5flash11enable_sm90INS1_16FlashAttnFwdSm90INS1_25CollectiveMainloopFwdSm90ILi2EN4cute5tupleIJNS5_1CILi1EEES8_S8_EEENS6_IJNS7_ILi128EEENS7_ILi96EEENS7_ILi192EEEEEELi128ENS_10bfloat16_tEfNS_4arch4Sm90ELb0ELb0ELb1ELb1ELb1ELb0ELb0ELb1ELb1ELb1ELb1ELb0EEENS1_21CollectiveEpilogueFwdINS6_IJSA_SA_SB_EEES9_SE_SG_Li256ELb1ELb1ELb1ELb0EEENS1_36VarlenDynamicPersistentTileSchedulerILi128ELi96ELi256ELi128ELb1ELb1ELb1ELb0ELb1ELb1EEEEEEEEEvNT_6ParamsE:
	.zero		3584


//--------------------- .nv.constant0._ZN7cutlass13device_kernelIN5flash11enable_sm90INS1_16FlashAttnFwdSm90INS1_25CollectiveMainloopFwdSm90ILi2EN4cute5tupleIJNS5_1CILi1EEES8_S8_EEENS6_IJNS7_ILi128EEENS7_ILi96EEENS7_ILi192EEEEEELi128ENS_10bfloat16_tEfNS_4arch4Sm90ELb0ELb0ELb1ELb1ELb1ELb1ELb0ELb1ELb1ELb1ELb1ELb0EEENS1_21CollectiveEpilogueFwdINS6_IJSA_SA_SB_EEES9_SE_SG_Li256ELb1ELb1ELb1ELb0EEENS1_36VarlenDynamicPersistentTileSchedulerILi128ELi96ELi256ELi128ELb1ELb1ELb1ELb0ELb1ELb1EEEEEEEEEvNT_6ParamsE --------------------------
	.section	.nv.constant0._ZN7cutlass13device_kernelIN5flash11enable_sm90INS1_16FlashAttnFwdSm90INS1_25CollectiveMainloopFwdSm90ILi2EN4cute5tupleIJNS5_1CILi1EEES8_S8_EEENS6_IJNS7_ILi128EEENS7_ILi96EEENS7_ILi192EEEEEELi128ENS_10bfloat16_tEfNS_4arch4Sm90ELb0ELb0ELb1ELb1ELb1ELb1ELb0ELb1ELb1ELb1ELb1ELb0EEENS1_21CollectiveEpilogueFwdINS6_IJSA_SA_SB_EEES9_SE_SG_Li256ELb1ELb1ELb1ELb0EEENS1_36VarlenDynamicPersistentTileSchedulerILi128ELi96ELi256ELi128ELb1ELb1ELb1ELb0ELb1ELb1EEEEEEEEEvNT_6ParamsE,"a",@progbits
	.sectionflags	@""
	.align	4
.nv.constant0._ZN7cutlass13device_kernelIN5flash11enable_sm90INS1_16FlashAttnFwdSm90INS1_25CollectiveMainloopFwdSm90ILi2EN4cute5tupleIJNS5_1CILi1EEES8_S8_EEENS6_IJNS7_ILi128EEENS7_ILi96EEENS7_ILi192EEEEEELi128ENS_10bfloat16_tEfNS_4arch4Sm90ELb0ELb0ELb1ELb1ELb1ELb1ELb0ELb1ELb1ELb1ELb1ELb0EEENS1_21CollectiveEpilogueFwdINS6_IJSA_SA_SB_EEES9_SE_SG_Li256ELb1ELb1ELb1ELb0EEENS1_36VarlenDynamicPersistentTileSchedulerILi128ELi96ELi256ELi128ELb1ELb1ELb1ELb0ELb1ELb1EEEEEEEEEvNT_6ParamsE:
	.zero		3584


//--------------------- .nv.constant0._ZN7cutlass13device_kernelIN5flash11enable_sm90INS1_16FlashAttnFwdSm90INS1_25CollectiveMainloopFwdSm90ILi2EN4cute5tupleIJNS5_1CILi1EEES8_S8_EEENS6_IJNS7_ILi128EEENS7_ILi96EEENS7_ILi192EEEEEELi128ENS_10bfloat16_tEfNS_4arch4Sm90ELb0ELb1ELb1ELb0ELb1ELb0ELb0ELb1ELb1ELb1ELb1ELb0EEENS1_21CollectiveEpilogueFwdINS6_IJSA_SA_SB_EEES9_SE_SG_Li256ELb0ELb1ELb1ELb0EEENS1_19SingleTileSchedulerILb0ELb1ELb1ELi128EEEEEEEEEvNT_6ParamsE --------------------------
	.section	.nv.constant0._ZN7cutlass13device_kernelIN5flash11enable_sm90INS1_16FlashAttnFwdSm90INS1_25CollectiveMainloopFwdSm90ILi2EN4cute5tupleIJNS5_1CILi1EEES8_S8_EEENS6_IJNS7_ILi128EEENS7_ILi96EEENS7_ILi192EEEEEELi128ENS_10bfloat16_tEfNS_4arch4Sm90ELb0ELb1ELb1ELb0ELb1ELb0ELb0ELb1ELb1ELb1ELb1ELb0EEENS1_21CollectiveEpilogueFwdINS6_IJSA_SA_SB_EEES9_SE_SG_Li256ELb0ELb1ELb1ELb0EEENS1_19SingleTileSchedulerILb0ELb1ELb1ELi128EEEEEEEEEvNT_6ParamsE,"a",@progbits
	.sectionflags	@""
	.align	4
.nv.constant0._ZN7cutlass13device_kernelIN5flash11enable_sm90INS1_16FlashAttnFwdSm90INS1_25CollectiveMainloopFwdSm90ILi2EN4cute5tupleIJNS5_1CILi1EEES8_S8_EEENS6_IJNS7_ILi128EEENS7_ILi96EEENS7_ILi192EEEEEELi128ENS_10bfloat16_tEfNS_4arch4Sm90ELb0ELb1ELb1ELb0ELb1ELb0ELb0ELb1ELb1ELb1ELb1ELb0EEENS1_21CollectiveEpilogueFwdINS6_IJSA_SA_SB_EEES9_SE_SG_Li256ELb0ELb1ELb1ELb0EEENS1_19SingleTileSchedulerILb0ELb1ELb1ELi128EEEEEEEEEvNT_6ParamsE:
	.zero		3456


//--------------------- .nv.constant0._ZN7cutlass13device_kernelIN5flash11enable_sm90INS1_16FlashAttnFwdSm90INS1_25CollectiveMainloopFwdSm90ILi2EN4cute5tupleIJNS5_1CILi1EEES8_S8_EEENS6_IJNS7_ILi128EEENS7_ILi96EEENS7_ILi192EEEEEELi128ENS_10bfloat16_tEfNS_4arch4Sm90ELb0ELb1ELb1ELb1ELb1ELb0ELb0ELb1ELb1ELb1ELb1ELb0EEENS1_21CollectiveEpilogueFwdINS6_IJSA_SA_SB_EEES9_SE_SG_Li256ELb1ELb1ELb1ELb0EEENS1_36VarlenDynamicPersistentTileSchedulerILi128ELi96ELi256ELi128ELb1ELb1ELb1ELb1ELb0ELb1EEEEEEEEEvNT_6ParamsE --------------------------
	.section	.nv.constant0._ZN7cutlass13device_kernelIN5flash11enable_sm90INS1_16FlashAttnFwdSm90INS1_25CollectiveMainloopFwdSm90ILi2EN4cute5tupleIJNS5_1CILi1EEES8_S8_EEENS6_IJNS7_ILi128EEENS7_ILi96EEENS7_ILi192EEEEEELi128ENS_10bfloat16_tEfNS_4arch4Sm90ELb0ELb1ELb1ELb1ELb1ELb0ELb0ELb1ELb1ELb1ELb1ELb0EEENS1_21CollectiveEpilogueFwdINS6_IJSA_SA_SB_EEES9_SE_SG_Li256ELb1ELb1ELb1ELb0EEENS1_36VarlenDynamicPersistentTileSchedulerILi128ELi96ELi256ELi128ELb1ELb1ELb1ELb1ELb0ELb1EEEEEEEEEvNT_6ParamsE,"a",@progbits
	.sectionflags	@""
	.align	4
.nv.constant0._ZN7cutlass13device_kernelIN5flash11enable_sm90INS1_16FlashAttnFwdSm90INS1_25CollectiveMainloopFwdSm90ILi2EN4cute5tupleIJNS5_1CILi1EEES8_S8_EEENS6_IJNS7_ILi128EEENS7_ILi96EEENS7_ILi192EEEEEELi128ENS_10bfloat16_tEfNS_4arch4Sm90ELb0ELb1ELb1ELb1ELb1ELb0ELb0ELb1ELb1ELb1ELb1ELb0EEENS1_21CollectiveEpilogueFwdINS6_IJSA_SA_SB_EEES9_SE_SG_Li256ELb1ELb1ELb1ELb0EEENS1_36VarlenDynamicPersistentTileSchedulerILi128ELi96ELi256ELi128ELb1ELb1ELb1ELb1ELb0ELb1EEEEEEEEEvNT_6ParamsE:
	.zero		3584


//--------------------- .nv.constant0._ZN7cutlass13device_kernelIN5flash11enable_sm90INS1_16FlashAttnFwdSm90INS1_25CollectiveMainloopFwdSm90ILi2EN4cute5tupleIJNS5_1CILi1EEES8_S8_EEENS6_IJNS7_ILi128EEENS7_ILi96EEENS7_ILi192EEEEEELi128ENS_10bfloat16_tEfNS_4arch4Sm90ELb0ELb1ELb1ELb1ELb1ELb1ELb0ELb1ELb1ELb1ELb1ELb0EEENS1_21CollectiveEpilogueFwdINS6_IJSA_SA_SB_EEES9_SE_SG_Li256ELb1ELb1ELb1ELb0EEENS1_36VarlenDynamicPersistentTileSchedulerILi128ELi96ELi256ELi128ELb1ELb1ELb1ELb1ELb0ELb1EEEEEEEEEvNT_6ParamsE --------------------------
	.section	.nv.constant0._ZN7cutlass13device_kernelIN5flash11enable_sm90INS1_16FlashAttnFwdSm90INS1_25CollectiveMainloopFwdSm90ILi2EN4cute5tupleIJNS5_1CILi1EEES8_S8_EEENS6_IJNS7_ILi128EEENS7_ILi96EEENS7_ILi192EEEEEELi128ENS_10bfloat16_tEfNS_4arch4Sm90ELb0ELb1ELb1ELb1ELb1ELb1ELb0ELb1ELb1ELb1ELb1ELb0EEENS1_21CollectiveEpilogueFwdINS6_IJSA_SA_SB_EEES9_SE_SG_Li256ELb1ELb1ELb1ELb0EEENS1_36VarlenDynamicPersistentTileSchedulerILi128ELi96ELi256ELi128ELb1ELb1ELb1ELb1ELb0ELb1EEEEEEEEEvNT_6ParamsE,"a",@progbits
	.sectionflags	@""
	.align	4
.nv.constant0._ZN7cutlass13device_kernelIN5flash11enable_sm90INS1_16FlashAttnFwdSm90INS1_25CollectiveMainloopFwdSm90ILi2EN4cute5tupleIJNS5_1CILi1EEES8_S8_EEENS6_IJNS7_ILi128EEENS7_ILi96EEENS7_ILi192EEEEEELi128ENS_10bfloat16_tEfNS_4arch4Sm90ELb0ELb1ELb1ELb1ELb1ELb1ELb0ELb1ELb1ELb1ELb1ELb0EEENS1_21CollectiveEpilogueFwdINS6_IJSA_SA_SB_EEES9_SE_SG_Li256ELb1ELb1ELb1ELb0EEENS1_36VarlenDynamicPersistentTileSchedulerILi128ELi96ELi256ELi128ELb1ELb1ELb1ELb1ELb0ELb1EEEEEEEEEvNT_6ParamsE:
	.zero		3584


//--------------------- .nv.constant0._ZN7cutlass13device_kernelIN5flash11enable_sm90INS1_16FlashAttnFwdSm90INS1_25CollectiveMainloopFwdSm90ILi2EN4cute5tupleIJNS5_1CILi1EEES8_S8_EEENS6_IJNS7_ILi128EEENS7_ILi96EEENS7_ILi192EEEEEELi128ENS_10bfloat16_tEfNS_4arch4Sm90ELb1ELb0ELb1ELb0ELb1ELb0ELb0ELb1ELb1ELb1ELb1ELb0EEENS1_21CollectiveEpilogueFwdINS6_IJSA_SA_SB_EEES9_SE_SG_Li256ELb0ELb1ELb1ELb0EEENS1_19SingleTileSchedulerILb0ELb1ELb1ELi128EEEEEEEEEvNT_6ParamsE --------------------------
	.section	.nv.constant0._ZN7cutlass13device_kernelIN5flash11enable_sm90INS1_16FlashAttnFwdSm90INS1_25CollectiveMainloopFwdSm90ILi2EN4cute5tupleIJNS5_1CILi1EEES8_S8_EEENS6_IJNS7_ILi128EEENS7_ILi96EEENS7_ILi192EEEEEELi128ENS_10bfloat16_tEfNS_4arch4Sm90ELb1ELb0ELb1ELb0ELb1ELb0ELb0ELb1ELb1ELb1ELb1ELb0EEENS1_21CollectiveEpilogueFwdINS6_IJSA_SA_SB_EEES9_SE_SG_Li256ELb0ELb1ELb1ELb0EEENS1_19SingleTileSchedulerILb0ELb1ELb1ELi128EEEEEEEEEvNT_6ParamsE,"a",@progbits
	.sectionflags	@""
	.align	4
.nv.constant0._ZN7cutlass13device_kernelIN5flash11enable_sm90INS1_16FlashAttnFwdSm90INS1_25CollectiveMainloopFwdSm90ILi2EN4cute5tupleIJNS5_1CILi1EEES8_S8_EEENS6_IJNS7_ILi128EEENS7_ILi96EEENS7_ILi192EEEEEELi128ENS_10bfloat16_tEfNS_4arch4Sm90ELb1ELb0ELb1ELb0ELb1ELb0ELb0ELb1ELb1ELb1ELb1ELb0EEENS1_21CollectiveEpilogueFwdINS6_IJSA_SA_SB_EEES9_SE_SG_Li256ELb0ELb1ELb1ELb0EEENS1_19SingleTileSchedulerILb0ELb1ELb1ELi128EEEEEEEEEvNT_6ParamsE:
	.zero		3456


//--------------------- .nv.constant0._ZN7cutlass13device_kernelIN5flash11enable_sm90INS1_16FlashAttnFwdSm90INS1_25CollectiveMainloopFwdSm90ILi2EN4cute5tupleIJNS5_1CILi1EEES8_S8_EEENS6_IJNS7_ILi128EEENS7_ILi96EEENS7_ILi192EEEEEELi128ENS_10bfloat16_tEfNS_4arch4Sm90ELb1ELb0ELb1ELb1ELb1ELb0ELb0ELb1ELb1ELb1ELb1ELb0EEENS1_21CollectiveEpilogueFwdINS6_IJSA_SA_SB_EEES9_SE_SG_Li256ELb1ELb1ELb1ELb0EEENS1_36VarlenDynamicPersistentTileSchedulerILi128ELi96ELi256ELi128ELb1ELb1ELb1ELb1ELb1ELb1EEEEEEEEEvNT_6ParamsE --------------------------
	.section	.nv.constant0._ZN7cutlass13device_kernelIN5flash11enable_sm90INS1_16FlashAttnFwdSm90INS1_25CollectiveMainloopFwdSm90ILi2EN4cute5tupleIJNS5_1CILi1EEES8_S8_EEENS6_IJNS7_ILi128EEENS7_ILi96EEENS7_ILi192EEEEEELi128ENS_10bfloat16_tEfNS_4arch4Sm90ELb1ELb0ELb1ELb1ELb1ELb0ELb0ELb1ELb1ELb1ELb1ELb0EEENS1_21CollectiveEpilogueFwdINS6_IJSA_SA_SB_EEES9_SE_SG_Li256ELb1ELb1ELb1ELb0EEENS1_36VarlenDynamicPersistentTileSchedulerILi128ELi96ELi256ELi128ELb1ELb1ELb1ELb1ELb1ELb1EEEEEEEEEvNT_6ParamsE,"a",@progbits
	.sectionflags	@""
	.align	4
.nv.constant0._ZN7cutlass13device_kernelIN5flash11enable_sm90INS1_16FlashAttnFwdSm90INS1_25CollectiveMainloopFwdSm90ILi2EN4cute5tupleIJNS5_1CILi1EEES8_S8_EEENS6_IJNS7_ILi128EEENS7_ILi96EEENS7_ILi192EEEEEELi128ENS_10bfloat16_tEfNS_4arch4Sm90ELb1ELb0ELb1ELb1ELb1ELb0ELb0ELb1ELb1ELb1ELb1ELb0EEENS1_21CollectiveEpilogueFwdINS6_IJSA_SA_SB_EEES9_SE_SG_Li256ELb1ELb1ELb1ELb0EEENS1_36VarlenDynamicPersistentTileSchedulerILi128ELi96ELi256ELi128ELb1ELb1ELb1ELb1ELb1ELb1EEEEEEEEEvNT_6ParamsE:
	.zero		3584


//--------------------- .nv.constant0._ZN7cutlass13device_kernelIN5flash11enable_sm90INS1_16FlashAttnFwdSm90INS1_25CollectiveMainloopFwdSm90ILi2EN4cute5tupleIJNS5_1CILi1EEES8_S8_EEENS6_IJNS7_ILi128EEENS7_ILi96EEENS7_ILi192EEEEEELi128ENS_10bfloat16_tEfNS_4arch4Sm90ELb1ELb0ELb1ELb1ELb1ELb1ELb0ELb1ELb1ELb1ELb1ELb0EEENS1_21CollectiveEpilogueFwdINS6_IJSA_SA_SB_EEES9_SE_SG_Li256ELb1ELb1ELb1ELb0EEENS1_36VarlenDynamicPersistentTileSchedulerILi128ELi96ELi256ELi128ELb1ELb1ELb1ELb1ELb1ELb1EEEEEEEEEvNT_6ParamsE --------------------------
	.section	.nv.constant0._ZN7cutlass13device_kernelIN5flash11enable_sm90INS1_16FlashAttnFwdSm90INS1_25CollectiveMainloopFwdSm90ILi2EN4cute5tupleIJNS5_1CILi1EEES8_S8_EEENS6_IJNS7_ILi128EEENS7_ILi96EEENS7_ILi192EEEEEELi128ENS_10bfloat16_tEfNS_4arch4Sm90ELb1ELb0ELb1ELb1ELb1ELb1ELb0ELb1ELb1ELb1ELb1ELb0EEENS1_21CollectiveEpilogueFwdINS6_IJSA_SA_SB_EEES9_SE_SG_Li256ELb1ELb1ELb1ELb0EEENS1_36VarlenDynamicPersistentTileSchedulerILi128ELi96ELi256ELi128ELb1ELb1ELb1ELb1ELb1ELb1EEEEEEEEEvNT_6ParamsE,"a",@progbits
	.sectionflags	@""
	.align	4
.nv.constant0._ZN7cutlass13device_kernelIN5flash11enable_sm90INS1_16FlashAttnFwdSm90INS1_25CollectiveMainloopFwdSm90ILi2EN4cute5tupleIJNS5_1CILi1EEES8_S8_EEENS6_IJNS7_ILi128EEENS7_ILi96EEENS7_ILi192EEEEEELi128ENS_10bfloat16_tEfNS_4arch4Sm90ELb1ELb0ELb1ELb1ELb1ELb1ELb0ELb1ELb1ELb1ELb1ELb0EEENS1_21CollectiveEpilogueFwdINS6_IJSA_SA_SB_EEES9_SE_SG_Li256ELb1ELb1ELb1ELb0EEENS1_36VarlenDynamicPersistentTileSchedulerILi128ELi96ELi256ELi128ELb1ELb1ELb1ELb1ELb1ELb1EEEEEEEEEvNT_6ParamsE:
	.zero		3584


//--------------------- .nv.constant0._ZN7cutlass13device_kernelIN5flash11enable_sm90INS1_16FlashAttnFwdSm90INS1_25CollectiveMainloopFwdSm90ILi2EN4cute5tupleIJNS5_1CILi1EEES8_S8_EEENS6_IJNS7_ILi64EEESA_SA_EEELi512ENS_10bfloat16_tEfNS_4arch4Sm90ELb0ELb0ELb1ELb0ELb1ELb0ELb0ELb0ELb0ELb1ELb1ELb0EEENS1_21CollectiveEpilogueFwdINS6_IJSA_NS7_ILi512EEESA_EEES9_SC_SE_Li256ELb0ELb1ELb1ELb0EEENS1_19SingleTileSchedulerILb0ELb1ELb1ELi64EEEEEEEEEvNT_6ParamsE --------------------------
	.section	.nv.constant0._ZN7cutlass13device_kernelIN5flash11enable_sm90INS1_16FlashAttnFwdSm90INS1_25CollectiveMainloopFwdSm90ILi2EN4cute5tupleIJNS5_1CILi1EEES8_S8_EEENS6_IJNS7_ILi64EEESA_SA_EEELi512ENS_10bfloat16_tEfNS_4arch4Sm90ELb0ELb0ELb1ELb0ELb1ELb0ELb0ELb0ELb0ELb1ELb1ELb0EEENS1_21CollectiveEpilogueFwdINS6_IJSA_NS7_ILi512EEESA_EEES9_SC_SE_Li256ELb0ELb1ELb1ELb0EEENS1_19SingleTileSchedulerILb0ELb1ELb1ELi64EEEEEEEEEvNT_6ParamsE,"a",@progbits
	.sectionflags	@""
	.align	4
.nv.constant0._ZN7cutlass13device_kernelIN5flash11enable_sm90INS1_16FlashAttnFwdSm90INS1_25CollectiveMainloopFwdSm90ILi2EN4cute5tupleIJNS5_1CILi1EEES8_S8_EEENS6_IJNS7_ILi64EEESA_SA_EEELi512ENS_10bfloat16_tEfNS_4arch4Sm90ELb0ELb0ELb1ELb0ELb1ELb0ELb0ELb0ELb0ELb1ELb1ELb0EEENS1_21CollectiveEpilogueFwdINS6_IJSA_NS7_ILi512EEESA_EEES9_SC_SE_Li256ELb0ELb1ELb1ELb0EEENS1_19SingleTileSchedulerILb0ELb1ELb1ELi64EEEEEEEEEvNT_6ParamsE:
	.zero		3456


//--------------------- .nv.constant0._ZN7cutlass13device_kernelIN5flash11enable_sm90INS1_16FlashAttnFwdSm90INS1_25CollectiveMainloopFwdSm90ILi2EN4cute5tupleIJNS5_1CILi1EEES8_S8_EEENS6_IJNS7_ILi64EEESA_SA_EEELi512ENS_10bfloat16_tEfNS_4arch4Sm90ELb0ELb0ELb1ELb0ELb1ELb0ELb1ELb0ELb0ELb1ELb1ELb0EEENS1_21CollectiveEpilogueFwdINS6_IJSA_NS7_ILi512EEESA_EEES9_SC_SE_Li256ELb0ELb1ELb1ELb0EEENS1_19SingleTileSchedulerILb0ELb1ELb1ELi64EEEEEEEEEvNT_6ParamsE --------------------------
	.section	.nv.constant0._ZN7cutlass13device_kernelIN5flash11enable_sm90INS1_16FlashAttnFwdSm90INS1_25CollectiveMainloopFwdSm90ILi2EN4cute5tupleIJNS5_1CILi1EEES8_S8_EEENS6_IJNS7_ILi64EEESA_SA_EEELi512ENS_10bfloat16_tEfNS_4arch4Sm90ELb0ELb0ELb1ELb0ELb1ELb0ELb1ELb0ELb0ELb1ELb1ELb0EEENS1_21CollectiveEpilogueFwdINS6_IJSA_NS7_ILi512EEESA_EEES9_SC_SE_Li256ELb0ELb1ELb1ELb0EEENS1_19SingleTileSchedulerILb0ELb1ELb1ELi64EEEEEEEEEvNT_6ParamsE,"a",@progbits
	.sectionflags	@""
	.align	4
.nv.constant0._ZN7cutlass13device_kernelIN5flash11enable_sm90INS1_16FlashAttnFwdSm90INS1_25CollectiveMainloopFwdSm90ILi2EN4cute5tupleIJNS5_1CILi1EEES8_S8_EEENS6_IJNS7_ILi64EEESA_SA_EEELi512ENS_10bfloat16_tEfNS_4arch4Sm90ELb0ELb0ELb1ELb0ELb1ELb0ELb1ELb0ELb0ELb1ELb1ELb0EEENS1_21CollectiveEpilogueFwdINS6_IJSA_NS7_ILi512EEESA_EEES9_SC_SE_Li256ELb0ELb1ELb1ELb0EEENS1_19SingleTileSchedulerILb0ELb1ELb1ELi64EEEEEEEEEvNT_6ParamsE:
	.zero		3712


//--------------------- .nv.constant0._ZN7cutlass13device_kernelIN5flash11enable_sm90INS1_16FlashAttnFwdSm90INS1_25CollectiveMainloopFwdSm90ILi2EN4cute5tupleIJNS5_1CILi1EEES8_S8_EEENS6_IJNS7_ILi64EEESA_SA_EEELi512ENS_10bfloat16_tEfNS_4arch4Sm90ELb0ELb0ELb1ELb1ELb1ELb0ELb0ELb0ELb0ELb1ELb1ELb0EEENS1_21CollectiveEpilogueFwdINS6_IJSA_NS7_ILi512EEESA_EEES9_SC_SE_Li256ELb1ELb1ELb1ELb0EEENS1_36VarlenDynamicPersistentTileSchedulerILi64ELi64ELi256ELi128ELb1ELb1ELb1ELb0ELb1ELb1EEEEEEEEEvNT_6ParamsE --------------------------
	.section	.nv.constant0._ZN7cutlass13device_kernelIN5flash11enable_sm90INS1_16FlashAttnFwdSm90INS1_25CollectiveMainloopFwdSm90ILi2EN4cute5tupleIJNS5_1CILi1EEES8_S8_EEENS6_IJNS7_ILi64EEESA_SA_EEELi512ENS_10bfloat16_tEfNS_4arch4Sm90ELb0ELb0ELb1ELb1ELb1ELb0ELb0ELb0ELb0ELb1ELb1ELb0EEENS1_21CollectiveEpilogueFwdINS6_IJSA_NS7_ILi512EEESA_EEES9_SC_SE_Li256ELb1ELb1ELb1ELb0EEENS1_36VarlenDynamicPersistentTileSchedulerILi64ELi64ELi256ELi128ELb1ELb1ELb1ELb0ELb1ELb1EEEEEEEEEvNT_6ParamsE,"a",@progbits
	.sectionflags	@""
	.align	4
.nv.constant0._ZN7cutlass13device_kernelIN5flash11enable_sm90INS1_16FlashAttnFwdSm90INS1_25CollectiveMainloopFwdSm90ILi2EN4cute5tupleIJNS5_1CILi1EEES8_S8_EEENS6_IJNS7_ILi64EEESA_SA_EEELi512ENS_10bfloat16_tEfNS_4arch4Sm90ELb0ELb0ELb1ELb1ELb1ELb0ELb0ELb0ELb0ELb1ELb1ELb0EEENS1_21CollectiveEpilogueFwdINS6_IJSA_NS7_ILi512EEESA_EEES9_SC_SE_Li256ELb1ELb1ELb1ELb0EEENS1_36VarlenDynamicPersistentTileSchedulerILi64ELi64ELi256ELi128ELb1ELb1ELb1ELb0ELb1ELb1EEEEEEEEEvNT_6ParamsE:
	.zero		3584


//--------------------- .nv.constant0._ZN7cutlass13device_kernelIN5flash11enable_sm90INS1_16FlashAttnFwdSm90INS1_25CollectiveMainloopFwdSm90ILi2EN4cute5tupleIJNS5_1CILi1EEES8_S8_EEENS6_IJNS7_ILi64EEESA_SA_EEELi512ENS_10bfloat16_tEfNS_4arch4Sm90ELb0ELb0ELb1ELb1ELb1ELb1ELb0ELb0ELb0ELb1ELb1ELb0EEENS1_21CollectiveEpilogueFwdINS6_IJSA_NS7_ILi512EEESA_EEES9_SC_SE_Li256ELb1ELb1ELb1ELb0EEENS1_36VarlenDynamicPersistentTileSchedulerILi64ELi64ELi256ELi128ELb1ELb1ELb1ELb0ELb1ELb1EEEEEEEEEvNT_6ParamsE --------------------------
	.section	.nv.constant0._ZN7cutlass13device_kernelIN5flash11enable_sm90INS1_16FlashAttnFwdSm90INS1_25CollectiveMainloopFwdSm90ILi2EN4cute5tupleIJNS5_1CILi1EEES8_S8_EEENS6_IJNS7_ILi64EEESA_SA_EEELi512ENS_10bfloat16_tEfNS_4arch4Sm90ELb0ELb0ELb1ELb1ELb1ELb1ELb0ELb0ELb0ELb1ELb1ELb0EEENS1_21CollectiveEpilogueFwdINS6_IJSA_NS7_ILi512EEESA_EEES9_SC_SE_Li256ELb1ELb1ELb1ELb0EEENS1_36VarlenDynamicPersistentTileSchedulerILi64ELi64ELi256ELi128ELb1ELb1ELb1ELb0ELb1ELb1EEEEEEEEEvNT_6ParamsE,"a",@progbits
	.sectionflags	@""
	.align	4
.nv.constant0._ZN7cutlass13device_kernelIN5flash11enable_sm90INS1_16FlashAttnFwdSm90INS1_25CollectiveMainloopFwdSm90ILi2EN4cute5tupleIJNS5_1CILi1EEES8_S8_EEENS6_IJNS7_ILi64EEESA_SA_EEELi512ENS_10bfloat16_tEfNS_4arch4Sm90ELb0ELb0ELb1ELb1ELb1ELb1ELb0ELb0ELb0ELb1ELb1ELb0EEENS1_21CollectiveEpilogueFwdINS6_IJSA_NS7_ILi512EEESA_EEES9_SC_SE_Li256ELb1ELb1ELb1ELb0EEENS1_36VarlenDynamicPersistentTileSchedulerILi64ELi64ELi256ELi128ELb1ELb1ELb1ELb0ELb1ELb1EEEEEEEEEvNT_6ParamsE:
	.zero		3584


//--------------------- .nv.constant0._ZN7cutlass13device_kernelIN5flash11enable_sm90INS1_16FlashAttnFwdSm90INS1_25CollectiveMainloopFwdSm90ILi2EN4cute5tupleIJNS5_1CILi1EEES8_S8_EEENS6_IJNS7_ILi64EEESA_SA_EEELi512ENS_10bfloat16_tEfNS_4arch4Sm90ELb0ELb0ELb1ELb1ELb1ELb0ELb1ELb0ELb0ELb1ELb1ELb0EEENS1_21CollectiveEpilogueFwdINS6_IJSA_NS7_ILi512EEESA_EEES9_SC_SE_Li256ELb1ELb1ELb1ELb0EEENS1_36VarlenDynamicPersistentTileSchedulerILi64ELi64ELi256ELi128ELb1ELb1ELb1ELb0ELb1ELb1EEEEEEEEEvNT_6ParamsE --------------------------
	.section	.nv.constant0._ZN7cutlass13device_kernelIN5flash11enable_sm90INS1_16FlashAttnFwdSm90INS1_25CollectiveMainloopFwdSm90ILi2EN4cute5tupleIJNS5_1CILi1EEES8_S8_EEENS6_IJNS7_ILi64EEESA_SA_EEELi512ENS_10bfloat16_tEfNS_4arch4Sm90ELb0ELb0ELb1ELb1ELb1ELb0ELb1ELb0ELb0ELb1ELb1ELb0EEENS1_21CollectiveEpilogueFwdINS6_IJSA_NS7_ILi512EEESA_EEES9_SC_SE_Li256ELb1ELb1ELb1ELb0EEENS1_36VarlenDynamicPersistentTileSchedulerILi64ELi64ELi256ELi128ELb1ELb1ELb1ELb0ELb1ELb1EEEEEEEEEvNT_6ParamsE,"a",@progbits
	.sectionflags	@""
	.align	4
.nv.constant0._ZN7cutlass13device_kernelIN5flash11enable_sm90INS1_16FlashAttnFwdSm90INS1_25CollectiveMainloopFwdSm90ILi2EN4cute5tupleIJNS5_1CILi1EEES8_S8_EEENS6_IJNS7_ILi64EEESA_SA_EEELi512ENS_10bfloat16_tEfNS_4arch4Sm90ELb0ELb0ELb1ELb1ELb1ELb0ELb1ELb0ELb0ELb1ELb1ELb0EEENS1_21CollectiveEpilogueFwdINS6_IJSA_NS7_ILi512EEESA_EEES9_SC_SE_Li256ELb1ELb1ELb1ELb0EEENS1_36VarlenDynamicPersistentTileSchedulerILi64ELi64ELi256ELi128ELb1ELb1ELb1ELb0ELb1ELb1EEEEEEEEEvNT_6ParamsE:
	.zero		3840


//--------------------- .nv.constant0._ZN7cutlass13device_kernelIN5flash11enable_sm90INS1_16FlashAttnFwdSm90INS1_25CollectiveMainloopFwdSm90ILi2EN4cute5tupleIJNS5_1CILi1EEES8_S8_EEENS6_IJNS7_ILi64EEESA_SA_EEELi512ENS_10bfloat16_tEfNS_4arch4Sm90ELb0ELb0ELb1ELb1ELb1ELb1ELb1ELb0ELb0ELb1ELb1ELb0EEENS1_21CollectiveEpilogueFwdINS6_IJSA_NS7_ILi512EEESA_EEES9_SC_SE_Li256ELb1ELb1ELb1ELb0EEENS1_36VarlenDynamicPersistentTileSchedulerILi64ELi64ELi256ELi128ELb1ELb1ELb1ELb0ELb1ELb1EEEEEEEEEvNT_6ParamsE --------------------------
	.section	.nv.constant0._ZN7cutlass13device_kernelIN5flash11enable_sm90INS1_16FlashAttnFwdSm90INS1_25CollectiveMainloopFwdSm90ILi2EN4cute5tupleIJNS5_1CILi1EEES8_S8_EEENS6_IJNS7_ILi64EEESA_SA_EEELi512ENS_10bfloat16_tEfNS_4arch4Sm90ELb0ELb0ELb1ELb1ELb1ELb1ELb1ELb0ELb0ELb1ELb1ELb0EEENS1_21CollectiveEpilogueFwdINS6_IJSA_NS7_ILi512EEESA_EEES9_SC_SE_Li256ELb1ELb1ELb1ELb0EEENS1_36VarlenDynamicPersistentTileSchedulerILi64ELi64ELi256ELi128ELb1ELb1ELb1ELb0ELb1ELb1EEEEEEEEEvNT_6ParamsE,"a",@progbits
	.sectionflags	@""
	.align	4
.nv.constant0._ZN7cutlass13device_kernelIN5flash11enable_sm90INS1_16FlashAttnFwdSm90INS1_25CollectiveMainloopFwdSm90ILi2EN4cute5tupleIJNS5_1CILi1EEES8_S8_EEENS6_IJNS7_ILi64EEESA_SA_EEELi512ENS_10bfloat16_tEfNS_4arch4Sm90ELb0ELb0ELb1ELb1ELb1ELb1ELb1ELb0ELb0ELb1ELb1ELb0EEENS1_21CollectiveEpilogueFwdINS6_IJSA_NS7_ILi512EEESA_EEES9_SC_SE_Li256ELb1ELb1ELb1ELb0EEENS1_36VarlenDynamicPersistentTileSchedulerILi64ELi64ELi256ELi128ELb1ELb1ELb1ELb0ELb1ELb1EEEEEEEEEvNT_6ParamsE:
	.zero		3840


//--------------------- .nv.constant0._ZN7cutlass13device_kernelIN5flash11enable_sm90INS1_16FlashAttnFwdSm90INS1_25CollectiveMainloopFwdSm90ILi2EN4cute5tupleIJNS5_1CILi1EEES8_S8_EEENS6_IJNS7_ILi64EEESA_SA_EEELi512ENS_10bfloat16_tEfNS_4arch4Sm90ELb0ELb1ELb1ELb0ELb1ELb0ELb0ELb0ELb0ELb1ELb1ELb0EEENS1_21CollectiveEpilogueFwdINS6_IJSA_NS7_ILi512EEESA_EEES9_SC_SE_Li256ELb0ELb1ELb1ELb0EEENS1_19SingleTileSchedulerILb0ELb1ELb1ELi64EEEEEEEEEvNT_6ParamsE --------------------------
	.section	.nv.constant0._ZN7cutlass13device_kernelIN5flash11enable_sm90INS1_16FlashAttnFwdSm90INS1_25CollectiveMainloopFwdSm90ILi2EN4cute5tupleIJNS5_1CILi1EEES8_S8_EEENS6_IJNS7_ILi64EEESA_SA_EEELi512ENS_10bfloat16_tEfNS_4arch4Sm90ELb0ELb1ELb1ELb0ELb1ELb0ELb0ELb0ELb0ELb1ELb1ELb0EEENS1_21CollectiveEpilogueFwdINS6_IJSA_NS7_ILi512EEESA_EEES9_SC_SE_Li256ELb0ELb1ELb1ELb0EEENS1_19SingleTileSchedulerILb0ELb1ELb1ELi64EEEEEEEEEvNT_6ParamsE,"a",@progbits
	.sectionflags	@""
	.align	4
.nv.constant0._ZN7cutlass13device_kernelIN5flash11enable_sm90INS1_16FlashAttnFwdSm90INS1_25CollectiveMainloopFwdSm90ILi2EN4cute5tupleIJNS5_1CILi1EEES8_S8_EEENS6_IJNS7_ILi64EEESA_SA_EEELi512ENS_10bfloat16_tEfNS_4arch4Sm90ELb0ELb1ELb1ELb0ELb1ELb0ELb0ELb0ELb0ELb1ELb1ELb0EEENS1_21CollectiveEpilogueFwdINS6_IJSA_NS7_ILi512EEESA_EEES9_SC_SE_Li256ELb0ELb1ELb1ELb0EEENS1_19SingleTileSchedulerILb0ELb1ELb1ELi64EEEEEEEEEvNT_6ParamsE:
	.zero		3456


//--------------------- .nv.constant0._ZN7cutlass13device_kernelIN5flash11enable_sm90INS1_16FlashAttnFwdSm90INS1_25CollectiveMainloopFwdSm90ILi2EN4cute5tupleIJNS5_1CILi1EEES8_S8_EEENS6_IJNS7_ILi64EEESA_SA_EEELi512ENS_10bfloat16_tEfNS_4arch4Sm90ELb0ELb1ELb1ELb0ELb1ELb0ELb1ELb0ELb0ELb1ELb1ELb0EEENS1_21CollectiveEpilogueFwdINS6_IJSA_NS7_ILi512EEESA_EEES9_SC_SE_Li256ELb0ELb1ELb1ELb0EEENS1_19SingleTileSchedulerILb0ELb1ELb1ELi64EEEEEEEEEvNT_6ParamsE --------------------------
	.section	.nv.constant0._ZN7cutlass13device_kernelIN5flash11enable_sm90INS1_16FlashAttnFwdSm90INS1_25CollectiveMainloopFwdSm90ILi2EN4cute5tupleIJNS5_1CILi1EEES8_S8_EEENS6_IJNS7_ILi64EEESA_SA_EEELi512ENS_10bfloat16_tEfNS_4arch4Sm90ELb0ELb1ELb1ELb0ELb1ELb0ELb1ELb0ELb0ELb1ELb1ELb0EEENS1_21CollectiveEpilogueFwdINS6_IJSA_NS7_ILi512EEESA_EEES9_SC_SE_Li256ELb0ELb1ELb1ELb0EEENS1_19SingleTileSchedulerILb0ELb1ELb1ELi64EEEEEEEEEvNT_6ParamsE,"a",@progbits
	.sectionflags	@""
	.align	4
.nv.constant0._ZN7cutlass13device_kernelIN5flash11enable_sm90INS1_16FlashAttnFwdSm90INS1_25CollectiveMainloopFwdSm90ILi2EN4cute5tupleIJNS5_1CILi1EEES8_S8_EEENS6_IJNS7_ILi64EEESA_SA_EEELi512ENS_10bfloat16_tEfNS_4arch4Sm90ELb0ELb1ELb1ELb0ELb1ELb0ELb1ELb0ELb0ELb1ELb1ELb0EEENS1_21CollectiveEpilogueFwdINS6_IJSA_NS7_ILi512EEESA_EEES9_SC_SE_Li256ELb0ELb1ELb1ELb0EEENS1_19SingleTileSchedulerILb0ELb1ELb1ELi64EEEEEEEEEvNT_6ParamsE:
	.zero		3712


//--------------------- .nv.constant0._ZN7cutlass13device_kernelIN5flash11enable_sm90INS1_16FlashAttnFwdSm90INS1_25CollectiveMainloopFwdSm90ILi2EN4cute5tupleIJNS5_1CILi1EEES8_S8_EEENS6_IJNS7_ILi64EEESA_SA_EEELi512ENS_10bfloat16_tEfNS_4arch4Sm90ELb0ELb1ELb1ELb1ELb1ELb0ELb0ELb0ELb0ELb1ELb1ELb0EEENS1_21CollectiveEpilogueFwdINS6_IJSA_NS7_ILi512EEESA_EEES9_SC_SE_Li256ELb1ELb1ELb1ELb0EEENS1_36VarlenDynamicPersistentTileSchedulerILi64ELi64ELi256ELi128ELb1ELb1ELb1ELb1ELb0ELb1EEEEEEEEEvNT_6ParamsE --------------------------
	.section	.nv.constant0._ZN7cutlass13device_kernelIN5flash11enable_sm90INS1_16FlashAttnFwdSm90INS1_25CollectiveMainloopFwdSm90ILi2EN4cute5tupleIJNS5_1CILi1EEES8_S8_EEENS6_IJNS7_ILi64EEESA_SA_EEELi512ENS_10bfloat16_tEfNS_4arch4Sm90ELb0ELb1ELb1ELb1ELb1ELb0ELb0ELb0ELb0ELb1ELb1ELb0EEENS1_21CollectiveEpilogueFwdINS6_IJSA_NS7_ILi512EEESA_EEES9_SC_SE_Li256ELb1ELb1ELb1ELb0EEENS1_36VarlenDynamicPersistentTileSchedulerILi64ELi64ELi256ELi128ELb1ELb1ELb1ELb1ELb0ELb1EEEEEEEEEvNT_6ParamsE,"a",@progbits
	.sectionflags	@""
	.align	4
.nv.constant0._ZN7cutlass13device_kernelIN5flash11enable_sm90INS1_16FlashAttnFwdSm90INS1_25CollectiveMainloopFwdSm90ILi2EN4cute5tupleIJNS5_1CILi1EEES8_S8_EEENS6_IJNS7_ILi64EEESA_SA_EEELi512ENS_10bfloat16_tEfNS_4arch4Sm90ELb0ELb1ELb1ELb1ELb1ELb0ELb0ELb0ELb0ELb1ELb1ELb0EEENS1_21CollectiveEpilogueFwdINS6_IJSA_NS7_ILi512EEESA_EEES9_SC_SE_Li256ELb1ELb1ELb1ELb0EEENS1_36VarlenDynamicPersistentTileSchedulerILi64ELi64ELi256ELi128ELb1ELb1ELb1ELb1ELb0ELb1EEEEEEEEEvNT_6ParamsE:
	.zero		3584


//--------------------- .nv.constant0._ZN7cutlass13device_kernelIN5flash11enable_sm90INS1_16FlashAttnFwdSm90INS1_25CollectiveMainloopFwdSm90ILi2EN4cute5tupleIJNS5_1CILi1EEES8_S8_EEENS6_IJNS7_ILi64EEESA_SA_EEELi512ENS_10bfloat16_tEfNS_4arch4Sm90ELb0ELb1ELb1ELb1ELb1ELb1ELb0ELb0ELb0ELb1ELb1ELb0EEENS1_21CollectiveEpilogueFwdINS6_IJSA_NS7_ILi512EEESA_EEES9_SC_SE_Li256ELb1ELb1ELb1ELb0EEENS1_36VarlenDynamicPersistentTileSchedulerILi64ELi64ELi256ELi128ELb1ELb1ELb1ELb1ELb0ELb1EEEEEEEEEvNT_6ParamsE --------------------------
	.section	.nv.constant0._ZN7cutlass13device_kernelIN5flash11enable_sm90INS1_16FlashAttnFwdSm90INS1_25CollectiveMainloopFwdSm90ILi2EN4cute5tupleIJNS5_1CILi1EEES8_S8_EEENS6_IJNS7_ILi64EEESA_SA_EEELi512ENS_10bfloat16_tEfNS_4arch4Sm90ELb0ELb1ELb1ELb1ELb1ELb1ELb0ELb0ELb0ELb1ELb1ELb0EEENS1_21CollectiveEpilogueFwdINS6_IJSA_NS7_ILi512EEESA_EEES9_SC_SE_Li256ELb1ELb1ELb1ELb0EEENS1_36VarlenDynamicPersistentTileSchedulerILi64ELi64ELi256ELi128ELb1ELb1ELb1ELb1ELb0ELb1EEEEEEEEEvNT_6ParamsE,"a",@progbits
	.sectionflags	@""
	.align	4
.nv.constant0._ZN7cutlass13device_kernelIN5flash11enable_sm90INS1_16FlashAttnFwdSm90INS1_25CollectiveMainloopFwdSm90ILi2EN4cute5tupleIJNS5_1CILi1EEES8_S8_EEENS6_IJNS7_ILi64EEESA_SA_EEELi512ENS_10bfloat16_tEfNS_4arch4Sm90ELb0ELb1ELb1ELb1ELb1ELb1ELb0ELb0ELb0ELb1ELb1ELb0EEENS1_21CollectiveEpilogueFwdINS6_IJSA_NS7_ILi512EEESA_EEES9_SC_SE_Li256ELb1ELb1ELb1ELb0EEENS1_36VarlenDynamicPersistentTileSchedulerILi64ELi64ELi256ELi128ELb1ELb1ELb1ELb1ELb0ELb1EEEEEEEEEvNT_6ParamsE:
	.zero		3584


//--------------------- .nv.constant0._ZN7cutlass13device_kernelIN5flash11enable_sm90INS1_16FlashAttnFwdSm90INS1_25CollectiveMainloopFwdSm90ILi2EN4cute5tupleIJNS5_1CILi1EEES8_S8_EEENS6_IJNS7_ILi64EEESA_SA_EEELi512ENS_10bfloat16_tEfNS_4arch4Sm90ELb0ELb1ELb1ELb1ELb1ELb0ELb1ELb0ELb0ELb1ELb1ELb0EEENS1_21CollectiveEpilogueFwdINS6_IJSA_NS7_ILi512EEESA_EEES9_SC_SE_Li256ELb1ELb1ELb1ELb0EEENS1_36VarlenDynamicPersistentTileSchedulerILi64ELi64ELi256ELi128ELb1ELb1ELb1ELb1ELb0ELb1EEEEEEEEEvNT_6ParamsE --------------------------
	.section	.nv.constant0._ZN7cutlass13device_kernelIN5flash11enable_sm90INS1_16FlashAttnFwdSm90INS1_25CollectiveMainloopFwdSm90ILi2EN4cute5tupleIJNS5_1CILi1EEES8_S8_EEENS6_IJNS7_ILi64EEESA_SA_EEELi512ENS_10bfloat16_tEfNS_4arch4Sm90ELb0ELb1ELb1ELb1ELb1ELb0ELb1ELb0ELb0ELb1ELb1ELb0EEENS1_21CollectiveEpilogueFwdINS6_IJSA_NS7_ILi512EEESA_EEES9_SC_SE_Li256ELb1ELb1ELb1ELb0EEENS1_36VarlenDynamicPersistentTileSchedulerILi64ELi64ELi256ELi128ELb1ELb1ELb1ELb1ELb0ELb1EEEEEEEEEvNT_6ParamsE,"a",@progbits
	.sectionflags	@""
	.align	4
.nv.constant0._ZN7cutlass13device_kernelIN5flash11enable_sm90INS1_16FlashAttnFwdSm90INS1_25CollectiveMainloopFwdSm90ILi2EN4cute5tupleIJNS5_1CILi1EEES8_S8_EEENS6_IJNS7_ILi64EEESA_SA_EEELi512ENS_10bfloat16_tEfNS_4arch4Sm90ELb0ELb1ELb1ELb1ELb1ELb0ELb1ELb0ELb0ELb1ELb1ELb0EEENS1_21CollectiveEpilogueFwdINS6_IJSA_NS7_ILi512EEESA_EEES9_SC_SE_Li256ELb1ELb1ELb1ELb0EEENS1_36VarlenDynamicPersistentTileSchedulerILi64ELi64ELi256ELi128ELb1ELb1ELb1ELb1ELb0ELb1EEEEEEEEEvNT_6ParamsE:
	.zero		3840


//--------------------- .nv.constant0._ZN7cutlass13device_kernelIN5flash11enable_sm90INS1_16FlashAttnFwdSm90INS1_25CollectiveMainloopFwdSm90ILi2EN4cute5tupleIJNS5_1CILi1EEES8_S8_EEENS6_IJNS7_ILi64EEESA_SA_EEELi512ENS_10bfloat16_tEfNS_4arch4Sm90ELb0ELb1ELb1ELb1ELb1ELb1ELb1ELb0ELb0ELb1ELb1ELb0EEENS1_21CollectiveEpilogueFwdINS6_IJSA_NS7_ILi512EEESA_EEES9_SC_SE_Li256ELb1ELb1ELb1ELb0EEENS1_36VarlenDynamicPersistentTileSchedulerILi64ELi64ELi256ELi128ELb1ELb1ELb1ELb1ELb0ELb1EEEEEEEEEvNT_6ParamsE --------------------------
	.section	.nv.constant0._ZN7cutlass13device_kernelIN5flash11enable_sm90INS1_16FlashAttnFwdSm90INS1_25CollectiveMainloopFwdSm90ILi2EN4cute5tupleIJNS5_1CILi1EEES8_S8_EEENS6_IJNS7_ILi64EEESA_SA_EEELi512ENS_10bfloat16_tEfNS_4arch4Sm90ELb0ELb1ELb1ELb1ELb1ELb1ELb1ELb0ELb0ELb1ELb1ELb0EEENS1_21CollectiveEpilogueFwdINS6_IJSA_NS7_ILi512EEESA_EEES9_SC_SE_Li256ELb1ELb1ELb1ELb0EEENS1_36VarlenDynamicPersistentTileSchedulerILi64ELi64ELi256ELi128ELb1ELb1ELb1ELb1ELb0ELb1EEEEEEEEEvNT_6ParamsE,"a",@progbits
	.sectionflags	@""
	.align	4
.nv.constant0._ZN7cutlass13device_kernelIN5flash11enable_sm90INS1_16FlashAttnFwdSm90INS1_25CollectiveMainloopFwdSm90ILi2EN4cute5tupleIJNS5_1CILi1EEES8_S8_EEENS6_IJNS7_ILi64EEESA_SA_EEELi512ENS_10bfloat16_tEfNS_4arch4Sm90ELb0ELb1ELb1ELb1ELb1ELb1ELb1ELb0ELb0ELb1ELb1ELb0EEENS1_21CollectiveEpilogueFwdINS6_IJSA_NS7_ILi512EEESA_EEES9_SC_SE_Li256ELb1ELb1ELb1ELb0EEENS1_36VarlenDynamicPersistentTileSchedulerILi64ELi64ELi256ELi128ELb1ELb1ELb1ELb1ELb0ELb1EEEEEEEEEvNT_6ParamsE:
	.zero		3840


//--------------------- .nv.constant0._ZN7cutlass13device_kernelIN5flash11enable_sm90INS1_16FlashAttnFwdSm90INS1_25CollectiveMainloopFwdSm90ILi2EN4cute5tupleIJNS5_1CILi1EEES8_S8_EEENS6_IJNS7_ILi64EEESA_SA_EEELi512ENS_10bfloat16_tEfNS_4arch4Sm90ELb1ELb0ELb1ELb0ELb1ELb0ELb0ELb0ELb0ELb1ELb1ELb0EEENS1_21CollectiveEpilogueFwdINS6_IJSA_NS7_ILi512EEESA_EEES9_SC_SE_Li256ELb0ELb1ELb1ELb0EEENS1_19SingleTileSchedulerILb0ELb1ELb1ELi64EEEEEEEEEvNT_6ParamsE --------------------------
	.section	.nv.constant0._ZN7cutlass13device_kernelIN5flash11enable_sm90INS1_16FlashAttnFwdSm90INS1_25CollectiveMainloopFwdSm90ILi2EN4cute5tupleIJNS5_1CILi1EEES8_S8_EEENS6_IJNS7_ILi64EEESA_SA_EEELi512ENS_10bfloat16_tEfNS_4arch4Sm90ELb1ELb0ELb1ELb0ELb1ELb0ELb0ELb0ELb0ELb1ELb1ELb0EEENS1_21CollectiveEpilogueFwdINS6_IJSA_NS7_ILi512EEESA_EEES9_SC_SE_Li256ELb0ELb1ELb1ELb0EEENS1_19SingleTileSchedulerILb0ELb1ELb1ELi64EEEEEEEEEvNT_6ParamsE,"a",@progbits
	.sectionflags	@""
	.align	4
.nv.constant0._ZN7cutlass13device_kernelIN5flash11enable_sm90INS1_16FlashAttnFwdSm90INS1_25CollectiveMainloopFwdSm90ILi2EN4cute5tupleIJNS5_1CILi1EEES8_S8_EEENS6_IJNS7_ILi64EEESA_SA_EEELi512ENS_10bfloat16_tEfNS_4arch4Sm90ELb1ELb0ELb1ELb0ELb1ELb0ELb0ELb0ELb0ELb1ELb1ELb0EEENS1_21CollectiveEpilogueFwdINS6_IJSA_NS7_ILi512EEESA_EEES9_SC_SE_Li256ELb0ELb1ELb1ELb0EEENS1_19SingleTileSchedulerILb0ELb1ELb1ELi64EEEEEEEEEvNT_6ParamsE:
	.zero		3456


//--------------------- .nv.constant0._ZN7cutlass13device_kernelIN5flash11enable_sm90INS1_16FlashAttnFwdSm90INS1_25CollectiveMainloopFwdSm90ILi2EN4cute5tupleIJNS5_1CILi1EEES8_S8_EEENS6_IJNS7_ILi64EEESA_SA_EEELi512ENS_10bfloat16_tEfNS_4arch4Sm90ELb1ELb0ELb1ELb0ELb1ELb0ELb1ELb0ELb0ELb1ELb1ELb0EEENS1_21CollectiveEpilogueFwdINS6_IJSA_NS7_ILi512EEESA_EEES9_SC_SE_Li256ELb0ELb1ELb1ELb0EEENS1_19SingleTileSchedulerILb0ELb1ELb1ELi64EEEEEEEEEvNT_6ParamsE --------------------------
	.section	.nv.constant0._ZN7cutlass13device_kernelIN5flash11enable_sm90INS1_16FlashAttnFwdSm90INS1_25CollectiveMainloopFwdSm90ILi2EN4cute5tupleIJNS5_1CILi1EEES8_S8_EEENS6_IJNS7_ILi64EEESA_SA_EEELi512ENS_10bfloat16_tEfNS_4arch4Sm90ELb1ELb0ELb1ELb0ELb1ELb0ELb1ELb0ELb0ELb1ELb1ELb0EEENS1_21CollectiveEpilogueFwdINS6_IJSA_NS7_ILi512EEESA_EEES9_SC_SE_Li256ELb0ELb1ELb1ELb0EEENS1_19SingleTileSchedulerILb0ELb1ELb1ELi64EEEEEEEEEvNT_6ParamsE,"a",@progbits
	.sectionflags	@""
	.align	4
.nv.constant0._ZN7cutlass13device_kernelIN5flash11enable_sm90INS1_16FlashAttnFwdSm90INS1_25CollectiveMainloopFwdSm90ILi2EN4cute5tupleIJNS5_1CILi1EEES8_S8_EEENS6_IJNS7_ILi64EEESA_SA_EEELi512ENS_10bfloat16_tEfNS_4arch4Sm90ELb1ELb0ELb1ELb0ELb1ELb0ELb1ELb0ELb0ELb1ELb1ELb0EEENS1_21CollectiveEpilogueFwdINS6_IJSA_NS7_ILi512EEESA_EEES9_SC_SE_Li256ELb0ELb1ELb1ELb0EEENS1_19SingleTileSchedulerILb0ELb1ELb1ELi64EEEEEEEEEvNT_6ParamsE:
	.zero		3712


//--------------------- .nv.constant0._ZN7cutlass13device_kernelIN5flash11enable_sm90INS1_16FlashAttnFwdSm90INS1_25CollectiveMainloopFwdSm90ILi2EN4cute5tupleIJNS5_1CILi1EEES8_S8_EEENS6_IJNS7_ILi64EEESA_SA_EEELi512ENS_10bfloat16_tEfNS_4arch4Sm90ELb1ELb0ELb1ELb1ELb1ELb0ELb0ELb0ELb0ELb1ELb1ELb0EEENS1_21CollectiveEpilogueFwdINS6_IJSA_NS7_ILi512EEESA_EEES9_SC_SE_Li256ELb1ELb1ELb1ELb0EEENS1_36VarlenDynamicPersistentTileSchedulerILi64ELi64ELi256ELi128ELb1ELb1ELb1ELb1ELb1ELb1EEEEEEEEEvNT_6ParamsE --------------------------
	.section	.nv.constant0._ZN7cutlass13device_kernelIN5flash11enable_sm90INS1_16FlashAttnFwdSm90INS1_25CollectiveMainloopFwdSm90ILi2EN4cute5tupleIJNS5_1CILi1EEES8_S8_EEENS6_IJNS7_ILi64EEESA_SA_EEELi512ENS_10bfloat16_tEfNS_4arch4Sm90ELb1ELb0ELb1ELb1ELb1ELb0ELb0ELb0ELb0ELb1ELb1ELb0EEENS1_21CollectiveEpilogueFwdINS6_IJSA_NS7_ILi512EEESA_EEES9_SC_SE_Li256ELb1ELb1ELb1ELb0EEENS1_36VarlenDynamicPersistentTileSchedulerILi64ELi64ELi256ELi128ELb1ELb1ELb1ELb1ELb1ELb1EEEEEEEEEvNT_6ParamsE,"a",@progbits
	.sectionflags	@""
	.align	4
.nv.constant0._ZN7cutlass13device_kernelIN5flash11enable_sm90INS1_16FlashAttnFwdSm90INS1_25CollectiveMainloopFwdSm90ILi2EN4cute5tupleIJNS5_1CILi1EEES8_S8_EEENS6_IJNS7_ILi64EEESA_SA_EEELi512ENS_10bfloat16_tEfNS_4arch4Sm90ELb1ELb0ELb1ELb1ELb1ELb0ELb0ELb0ELb0ELb1ELb1ELb0EEENS1_21CollectiveEpilogueFwdINS6_IJSA_NS7_ILi512EEESA_EEES9_SC_SE_Li256ELb1ELb1ELb1ELb0EEENS1_36VarlenDynamicPersistentTileSchedulerILi64ELi64ELi256ELi128ELb1ELb1ELb1ELb1ELb1ELb1EEEEEEEEEvNT_6ParamsE:
	.zero		3584


//--------------------- .nv.constant0._ZN7cutlass13device_kernelIN5flash11enable_sm90INS1_16FlashAttnFwdSm90INS1_25CollectiveMainloopFwdSm90ILi2EN4cute5tupleIJNS5_1CILi1EEES8_S8_EEENS6_IJNS7_ILi64EEESA_SA_EEELi512ENS_10bfloat16_tEfNS_4arch4Sm90ELb1ELb0ELb1ELb1ELb1ELb1ELb0ELb0ELb0ELb1ELb1ELb0EEENS1_21CollectiveEpilogueFwdINS6_IJSA_NS7_ILi512EEESA_EEES9_SC_SE_Li256ELb1ELb1ELb1ELb0EEENS1_36VarlenDynamicPersistentTileSchedulerILi64ELi64ELi256ELi128ELb1ELb1ELb1ELb1ELb1ELb1EEEEEEEEEvNT_6ParamsE --------------------------
	.section	.nv.constant0._ZN7cutlass13device_kernelIN5flash11enable_sm90INS1_16FlashAttnFwdSm90INS1_25CollectiveMainloopFwdSm90ILi2EN4cute5tupleIJNS5_1CILi1EEES8_S8_EEENS6_IJNS7_ILi64EEESA_SA_EEELi512ENS_10bfloat16_tEfNS_4arch4Sm90ELb1ELb0ELb1ELb1ELb1ELb1ELb0ELb0ELb0ELb1ELb1ELb0EEENS1_21CollectiveEpilogueFwdINS6_IJSA_NS7_ILi512EEESA_EEES9_SC_SE_Li256ELb1ELb1ELb1ELb0EEENS1_36VarlenDynamicPersistentTileSchedulerILi64ELi64ELi256ELi128ELb1ELb1ELb1ELb1ELb1ELb1EEEEEEEEEvNT_6ParamsE,"a",@progbits
	.sectionflags	@""
	.align	4
.nv.constant0._ZN7cutlass13device_kernelIN5flash11enable_sm90INS1_16FlashAttnFwdSm90INS1_25CollectiveMainloopFwdSm90ILi2EN4cute5tupleIJNS5_1CILi1EEES8_S8_EEENS6_IJNS7_ILi64EEESA_SA_EEELi512ENS_10bfloat16_tEfNS_4arch4Sm90ELb1ELb0ELb1ELb1ELb1ELb1ELb0ELb0ELb0ELb1ELb1ELb0EEENS1_21CollectiveEpilogueFwdINS6_IJSA_NS7_ILi512EEESA_EEES9_SC_SE_Li256ELb1ELb1ELb1ELb0EEENS1_36VarlenDynamicPersistentTileSchedulerILi64ELi64ELi256ELi128ELb1ELb1ELb1ELb1ELb1ELb1EEEEEEEEEvNT_6ParamsE:
	.zero		3584


//--------------------- .nv.constant0._ZN7cutlass13device_kernelIN5flash11enable_sm90INS1_16FlashAttnFwdSm90INS1_25CollectiveMainloopFwdSm90ILi2EN4cute5tupleIJNS5_1CILi1EEES8_S8_EEENS6_IJNS7_ILi64EEESA_SA_EEELi512ENS_10bfloat16_tEfNS_4arch4Sm90ELb1ELb0ELb1ELb1ELb1ELb0ELb1ELb0ELb0ELb1ELb1ELb0EEENS1_21CollectiveEpilogueFwdINS6_IJSA_NS7_ILi512EEESA_EEES9_SC_SE_Li256ELb1ELb1ELb1ELb0EEENS1_36VarlenDynamicPersistentTileSchedulerILi64ELi64ELi256ELi128ELb1ELb1ELb1ELb1ELb1ELb1EEEEEEEEEvNT_6ParamsE --------------------------
	.section	.nv.constant0._ZN7cutlass13device_kernelIN5flash11enable_sm90INS1_16FlashAttnFwdSm90INS1_25CollectiveMainloopFwdSm90ILi2EN4cute5tupleIJNS5_1CILi1EEES8_S8_EEENS6_IJNS7_ILi64EEESA_SA_EEELi512ENS_10bfloat16_tEfNS_4arch4Sm90ELb1ELb0ELb1ELb1ELb1ELb0ELb1ELb0ELb0ELb1ELb1ELb0EEENS1_21CollectiveEpilogueFwdINS6_IJSA_NS7_ILi512EEESA_EEES9_SC_SE_Li256ELb1ELb1ELb1ELb0EEENS1_36VarlenDynamicPersistentTileSchedulerILi64ELi64ELi256ELi128ELb1ELb1ELb1ELb1ELb1ELb1EEEEEEEEEvNT_6ParamsE,"a",@progbits
	.sectionflags	@""
	.align	4
.nv.constant0._ZN7cutlass13device_kernelIN5flash11enable_sm90INS1_16FlashAttnFwdSm90INS1_25CollectiveMainloopFwdSm90ILi2EN4cute5tupleIJNS5_1CILi1EEES8_S8_EEENS6_IJNS7_ILi64EEESA_SA_EEELi512ENS_10bfloat16_tEfNS_4arch4Sm90ELb1ELb0ELb1ELb1ELb1ELb0ELb1ELb0ELb0ELb1ELb1ELb0EEENS1_21CollectiveEpilogueFwdINS6_IJSA_NS7_ILi512EEESA_EEES9_SC_SE_Li256ELb1ELb1ELb1ELb0EEENS1_36VarlenDynamicPersistentTileSchedulerILi64ELi64ELi256ELi128ELb1ELb1ELb1ELb1ELb1ELb1EEEEEEEEEvNT_6ParamsE:
	.zero		3840


//--------------------- .nv.constant0._ZN7cutlass13device_kernelIN5flash11enable_sm90INS1_16FlashAttnFwdSm90INS1_25CollectiveMainloopFwdSm90ILi2EN4cute5tupleIJNS5_1CILi1EEES8_S8_EEENS6_IJNS7_ILi64EEESA_SA_EEELi512ENS_10bfloat16_tEfNS_4arch4Sm90ELb1ELb0ELb1ELb1ELb1ELb1ELb1ELb0ELb0ELb1ELb1ELb0EEENS1_21CollectiveEpilogueFwdINS6_IJSA_NS7_ILi512EEESA_EEES9_SC_SE_Li256ELb1ELb1ELb1ELb0EEENS1_36VarlenDynamicPersistentTileSchedulerILi64ELi64ELi256ELi128ELb1ELb1ELb1ELb1ELb1ELb1EEEEEEEEEvNT_6ParamsE --------------------------
	.section	.nv.constant0._ZN7cutlass13device_kernelIN5flash11enable_sm90INS1_16FlashAttnFwdSm90INS1_25CollectiveMainloopFwdSm90ILi2EN4cute5tupleIJNS5_1CILi1EEES8_S8_EEENS6_IJNS7_ILi64EEESA_SA_EEELi512ENS_10bfloat16_tEfNS_4arch4Sm90ELb1ELb0ELb1ELb1ELb1ELb1ELb1ELb0ELb0ELb1ELb1ELb0EEENS1_21CollectiveEpilogueFwdINS6_IJSA_NS7_ILi512EEESA_EEES9_SC_SE_Li256ELb1ELb1ELb1ELb0EEENS1_36VarlenDynamicPersistentTileSchedulerILi64ELi64ELi256ELi128ELb1ELb1ELb1ELb1ELb1ELb1EEEEEEEEEvNT_6ParamsE,"a",@progbits
	.sectionflags	@""
	.align	4
.nv.constant0._ZN7cutlass13device_kernelIN5flash11enable_sm90INS1_16FlashAttnFwdSm90INS1_25CollectiveMainloopFwdSm90ILi2EN4cute5tupleIJNS5_1CILi1EEES8_S8_EEENS6_IJNS7_ILi64EEESA_SA_EEELi512ENS_10bfloat16_tEfNS_4arch4Sm90ELb1ELb0ELb1ELb1ELb1ELb1ELb1ELb0ELb0ELb1ELb1ELb0EEENS1_21CollectiveEpilogueFwdINS6_IJSA_NS7_ILi512EEESA_EEES9_SC_SE_Li256ELb1ELb1ELb1ELb0EEENS1_36VarlenDynamicPersistentTileSchedulerILi64ELi64ELi256ELi128ELb1ELb1ELb1ELb1ELb1ELb1EEEEEEEEEvNT_6ParamsE:
	.zero		3840


//--------------------- .nv.constant0._ZN7cutlass13device_kernelIN5flash11enable_sm90INS1_16FlashAttnFwdSm90INS1_25CollectiveMainloopFwdSm90ILi2EN4cute5tupleIJNS5_1CILi1EEES8_S8_EEENS6_IJNS7_ILi128EEENS7_ILi96EEENS7_ILi64EEEEEELi256ENS_10bfloat16_tEfNS_4arch4Sm90ELb0ELb0ELb1ELb0ELb1ELb0ELb0ELb1ELb0ELb1ELb1ELb0EEENS1_21CollectiveEpilogueFwdINS6_IJSA_NS7_ILi256EEESB_EEES9_SE_SG_Li256ELb0ELb1ELb1ELb0EEENS1_19SingleTileSchedulerILb0ELb1ELb1ELi128EEEEEEEEEvNT_6ParamsE --------------------------
	.section	.nv.constant0._ZN7cutlass13device_kernelIN5flash11enable_sm90INS1_16FlashAttnFwdSm90INS1_25CollectiveMainloopFwdSm90ILi2EN4cute5tupleIJNS5_1CILi1EEES8_S8_EEENS6_IJNS7_ILi128EEENS7_ILi96EEENS7_ILi64EEEEEELi256ENS_10bfloat16_tEfNS_4arch4Sm90ELb0ELb0ELb1ELb0ELb1ELb0ELb0ELb1ELb0ELb1ELb1ELb0EEENS1_21CollectiveEpilogueFwdINS6_IJSA_NS7_ILi256EEESB_EEES9_SE_SG_Li256ELb0ELb1ELb1ELb0EEENS1_19SingleTileSchedulerILb0ELb1ELb1ELi128EEEEEEEEEvNT_6ParamsE,"a",@progbits
	.sectionflags	@""
	.align	4
.nv.constant0._ZN7cutlass13device_kernelIN5flash11enable_sm90INS1_16FlashAttnFwdSm90INS1_25CollectiveMainloopFwdSm90ILi2EN4cute5tupleIJNS5_1CILi1EEES8_S8_EEENS6_IJNS7_ILi128EEENS7_ILi96EEENS7_ILi64EEEEEELi256ENS_10bfloat16_tEfNS_4arch4Sm90ELb0ELb0ELb1ELb0ELb1ELb0ELb0ELb1ELb0ELb1ELb1ELb0EEENS1_21CollectiveEpilogueFwdINS6_IJSA_NS7_ILi256EEESB_EEES9_SE_SG_Li256ELb0ELb1ELb1ELb0EEENS1_19SingleTileSchedulerILb0ELb1ELb1ELi128EEEEEEEEEvNT_6ParamsE:
	.zero		3456


//--------------------- .nv.constant0._ZN7cutlass13device_kernelIN5flash11enable_sm90INS1_16FlashAttnFwdSm90INS1_25CollectiveMainloopFwdSm90ILi2EN4cute5tupleIJNS5_1CILi1EEES8_S8_EEENS6_IJNS7_ILi128EEENS7_ILi96EEENS7_ILi64EEEEEELi256ENS_10bfloat16_tEfNS_4arch4Sm90ELb0ELb0ELb1ELb0ELb1ELb0ELb1ELb1ELb0ELb1ELb1ELb0EEENS1_21CollectiveEpilogueFwdINS6_IJSA_NS7_ILi256EEESB_EEES9_SE_SG_Li256ELb0ELb1ELb1ELb0EEENS1_19SingleTileSchedulerILb0ELb1ELb1ELi128EEEEEEEEEvNT_6ParamsE --------------------------
	.section	.nv.constant0._ZN7cutlass13device_kernelIN5flash11enable_sm90INS1_16FlashAttnFwdSm90INS1_25CollectiveMainloopFwdSm90ILi2EN4cute5tupleIJNS5_1CILi1EEES8_S8_EEENS6_IJNS7_ILi128EEENS7_ILi96EEENS7_ILi64EEEEEELi256ENS_10bfloat16_tEfNS_4arch4Sm90ELb0ELb0ELb1ELb0ELb1ELb0ELb1ELb1ELb0ELb1ELb1ELb0EEENS1_21CollectiveEpilogueFwdINS6_IJSA_NS7_ILi256EEESB_EEES9_SE_SG_Li256ELb0ELb1ELb1ELb0EEENS1_19SingleTileSchedulerILb0ELb1ELb1ELi128EEEEEEEEEvNT_6ParamsE,"a",@progbits
	.sectionflags	@""
	.align	4
.nv.constant0._ZN7cutlass13device_kernelIN5flash11enable_sm90INS1_16FlashAttnFwdSm90INS1_25CollectiveMainloopFwdSm90ILi2EN4cute5tupleIJNS5_1CILi1EEES8_S8_EEENS6_IJNS7_ILi128EEENS7_ILi96EEENS7_ILi64EEEEEELi256ENS_10bfloat16_tEfNS_4arch4Sm90ELb0ELb0ELb1ELb0ELb1ELb0ELb1ELb1ELb0ELb1ELb1ELb0EEENS1_21CollectiveEpilogueFwdINS6_IJSA_NS7_ILi256EEESB_EEES9_SE_SG_Li256ELb0ELb1ELb1ELb0EEENS1_19SingleTileSchedulerILb0ELb1ELb1ELi128EEEEEEEEEvNT_6ParamsE:
	.zero		3712


//--------------------- .nv.constant0._ZN7cutlass13device_kernelIN5flash11enable_sm90INS1_16FlashAttnFwdSm90INS1_25CollectiveMainloopFwdSm90ILi2EN4cute5tupleIJNS5_1CILi1EEES8_S8_EEENS6_IJNS7_ILi128EEENS7_ILi96EEENS7_ILi64EEEEEELi256ENS_10bfloat16_tEfNS_4arch4Sm90ELb0ELb0ELb1ELb1ELb1ELb0ELb0ELb1ELb0ELb1ELb1ELb0EEENS1_21CollectiveEpilogueFwdINS6_IJSA_NS7_ILi256EEESB_EEES9_SE_SG_Li256ELb1ELb1ELb1ELb0EEENS1_36VarlenDynamicPersistentTileSchedulerILi128ELi96ELi256ELi128ELb1ELb1ELb1ELb0ELb1ELb1EEEEEEEEEvNT_6ParamsE --------------------------
	.section	.nv.constant0._ZN7cutlass13device_kernelIN5flash11enable_sm90INS1_16FlashAttnFwdSm90INS1_25CollectiveMainloopFwdSm90ILi2EN4cute5tupleIJNS5_1CILi1EEES8_S8_EEENS6_IJNS7_ILi128EEENS7_ILi96EEENS7_ILi64EEEEEELi256ENS_10bfloat16_tEfNS_4arch4Sm90ELb0ELb0ELb1ELb1ELb1ELb0ELb0ELb1ELb0ELb1ELb1ELb0EEENS1_21CollectiveEpilogueFwdINS6_IJSA_NS7_ILi256EEESB_EEES9_SE_SG_Li256ELb1ELb1ELb1ELb0EEENS1_36VarlenDynamicPersistentTileSchedulerILi128ELi96ELi256ELi128ELb1ELb1ELb1ELb0ELb1ELb1EEEEEEEEEvNT_6ParamsE,"a",@progbits
	.sectionflags	@""
	.align	4
.nv.constant0._ZN7cutlass13device_kernelIN5flash11enable_sm90INS1_16FlashAttnFwdSm90INS1_25CollectiveMainloopFwdSm90ILi2EN4cute5tupleIJNS5_1CILi1EEES8_S8_EEENS6_IJNS7_ILi128EEENS7_ILi96EEENS7_ILi64EEEEEELi256ENS_10bfloat16_tEfNS_4arch4Sm90ELb0ELb0ELb1ELb1ELb1ELb0ELb0ELb1ELb0ELb1ELb1ELb0EEENS1_21CollectiveEpilogueFwdINS6_IJSA_NS7_ILi256EEESB_EEES9_SE_SG_Li256ELb1ELb1ELb1ELb0EEENS1_36VarlenDynamicPersistentTileSchedulerILi128ELi96ELi256ELi128ELb1ELb1ELb1ELb0ELb1ELb1EEEEEEEEEvNT_6ParamsE:
	.zero		3584


//--------------------- .nv.constant0._ZN7cutlass13device_kernelIN5flash11enable_sm90INS1_16FlashAttnFwdSm90INS1_25CollectiveMainloopFwdSm90ILi2EN4cute5tupleIJNS5_1CILi1EEES8_S8_EEENS6_IJNS7_ILi128EEENS7_ILi96EEENS7_ILi64EEEEEELi256ENS_10bfloat16_tEfNS_4arch4Sm90ELb0ELb0ELb1ELb1ELb1ELb1ELb0ELb1ELb0ELb1ELb1ELb0EEENS1_21CollectiveEpilogueFwdINS6_IJSA_NS7_ILi256EEESB_EEES9_SE_SG_Li256ELb1ELb1ELb1ELb0EEENS1_36VarlenDynamicPersistentTileSchedulerILi128ELi96ELi256ELi128ELb1ELb1ELb1ELb0ELb1ELb1EEEEEEEEEvNT_6ParamsE --------------------------
	.section	.nv.constant0._ZN7cutlass13device_kernelIN5flash11enable_sm90INS1_16FlashAttnFwdSm90INS1_25CollectiveMainloopFwdSm90ILi2EN4cute5tupleIJNS5_1CILi1EEES8_S8_EEENS6_IJNS7_ILi128EEENS7_ILi96EEENS7_ILi64EEEEEELi256ENS_10bfloat16_tEfNS_4arch4Sm90ELb0ELb0ELb1ELb1ELb1ELb1ELb0ELb1ELb0ELb1ELb1ELb0EEENS1_21CollectiveEpilogueFwdINS6_IJSA_NS7_ILi256EEESB_EEES9_SE_SG_Li256ELb1ELb1ELb1ELb0EEENS1_36VarlenDynamicPersistentTileSchedulerILi128ELi96ELi256ELi128ELb1ELb1ELb1ELb0ELb1ELb1EEEEEEEEEvNT_6ParamsE,"a",@progbits
	.sectionflags	@""
	.align	4
.nv.constant0._ZN7cutlass13device_kernelIN5flash11enable_sm90INS1_16FlashAttnFwdSm90INS1_25CollectiveMainloopFwdSm90ILi2EN4cute5tupleIJNS5_1CILi1EEES8_S8_EEENS6_IJNS7_ILi128EEENS7_ILi96EEENS7_ILi64EEEEEELi256ENS_10bfloat16_tEfNS_4arch4Sm90ELb0ELb0ELb1ELb1ELb1ELb1ELb0ELb1ELb0ELb1ELb1ELb0EEENS1_21CollectiveEpilogueFwdINS6_IJSA_NS7_ILi256EEESB_EEES9_SE_SG_Li256ELb1ELb1ELb1ELb0EEENS1_36VarlenDynamicPersistentTileSchedulerILi128ELi96ELi256ELi128ELb1ELb1ELb1ELb0ELb1ELb1EEEEEEEEEvNT_6ParamsE:
	.zero		3584


//--------------------- .nv.constant0._ZN7cutlass13device_kernelIN5flash11enable_sm90INS1_16FlashAttnFwdSm90INS1_25CollectiveMainloopFwdSm90ILi2EN4cute5tupleIJNS5_1CILi1EEES8_S8_EEENS6_IJNS7_ILi128EEENS7_ILi96EEENS7_ILi64EEEEEELi256ENS_10bfloat16_tEfNS_4arch4Sm90ELb0ELb0ELb1ELb1ELb1ELb0ELb1ELb1ELb0ELb1ELb1ELb0EEENS1_21CollectiveEpilogueFwdINS6_IJSA_NS7_ILi256EEESB_EEES9_SE_SG_Li256ELb1ELb1ELb1ELb0EEENS1_36VarlenDynamicPersistentTileSchedulerILi128ELi96ELi256ELi128ELb1ELb1ELb1ELb0ELb1ELb1EEEEEEEEEvNT_6ParamsE --------------------------
	.section	.nv.constant0._ZN7cutlass13device_kernelIN5flash11enable_sm90INS1_16FlashAttnFwdSm90INS1_25CollectiveMainloopFwdSm90ILi2EN4cute5tupleIJNS5_1CILi1EEES8_S8_EEENS6_IJNS7_ILi128EEENS7_ILi96EEENS7_ILi64EEEEEELi256ENS_10bfloat16_tEfNS_4arch4Sm90ELb0ELb0ELb1ELb1ELb1ELb0ELb1ELb1ELb0ELb1ELb1ELb0EEENS1_21CollectiveEpilogueFwdINS6_IJSA_NS7_ILi256EEESB_EEES9_SE_SG_Li256ELb1ELb1ELb1ELb0EEENS1_36VarlenDynamicPersistentTileSchedulerILi128ELi96ELi256ELi128ELb1ELb1ELb1ELb0ELb1ELb1EEEEEEEEEvNT_6ParamsE,"a",@progbits
	.sectionflags	@""
	.align	4
.nv.constant0._ZN7cutlass13device_kernelIN5flash11enable_sm90INS1_16FlashAttnFwdSm90INS1_25CollectiveMainloopFwdSm90ILi2EN4cute5tupleIJNS5_1CILi1EEES8_S8_EEENS6_IJNS7_ILi128EEENS7_ILi96EEENS7_ILi64EEEEEELi256ENS_10bfloat16_tEfNS_4arch4Sm90ELb0ELb0ELb1ELb1ELb1ELb0ELb1ELb1ELb0ELb1ELb1ELb0EEENS1_21CollectiveEpilogueFwdINS6_IJSA_NS7_ILi256EEESB_EEES9_SE_SG_Li256ELb1ELb1ELb1ELb0EEENS1_36VarlenDynamicPersistentTileSchedulerILi128ELi96ELi256ELi128ELb1ELb1ELb1ELb0ELb1ELb1EEEEEEEEEvNT_6ParamsE:
	.zero		3840


//--------------------- .nv.constant0._ZN7cutlass13device_kernelIN5flash11enable_sm90INS1_16FlashAttnFwdSm90INS1_25CollectiveMainloopFwdSm90ILi2EN4cute5tupleIJNS5_1CILi1EEES8_S8_EEENS6_IJNS7_ILi128EEENS7_ILi96EEENS7_ILi64EEEEEELi256ENS_10bfloat16_tEfNS_4arch4Sm90ELb0ELb0ELb1ELb1ELb1ELb1ELb1ELb1ELb0ELb1ELb1ELb0EEENS1_21CollectiveEpilogueFwdINS6_IJSA_NS7_ILi256EEESB_EEES9_SE_SG_Li256ELb1ELb1ELb1ELb0EEENS1_36VarlenDynamicPersistentTileSchedulerILi128ELi96ELi256ELi128ELb1ELb1ELb1ELb0ELb1ELb1EEEEEEEEEvNT_6ParamsE --------------------------
	.section	.nv.constant0._ZN7cutlass13device_kernelIN5flash11enable_sm90INS1_16FlashAttnFwdSm90INS1_25CollectiveMainloopFwdSm90ILi2EN4cute5tupleIJNS5_1CILi1EEES8_S8_EEENS6_IJNS7_ILi128EEENS7_ILi96EEENS7_ILi64EEEEEELi256ENS_10bfloat16_tEfNS_4arch4Sm90ELb0ELb0ELb1ELb1ELb1ELb1ELb1ELb1ELb0ELb1ELb1ELb0EEENS1_21CollectiveEpilogueFwdINS6_IJSA_NS7_ILi256EEESB_EEES9_SE_SG_Li256ELb1ELb1ELb1ELb0EEENS1_36VarlenDynamicPersistentTileSchedulerILi128ELi96ELi256ELi128ELb1ELb1ELb1ELb0ELb1ELb1EEEEEEEEEvNT_6ParamsE,"a",@progbits
	.sectionflags	@""
	.align	4
.nv.constant0._ZN7cutlass13device_kernelIN5flash11enable_sm90INS1_16FlashAttnFwdSm90INS1_25CollectiveMainloopFwdSm90ILi2EN4cute5tupleIJNS5_1CILi1EEES8_S8_EEENS6_IJNS7_ILi128EEENS7_ILi96EEENS7_ILi64EEEEEELi256ENS_10bfloat16_tEfNS_4arch4Sm90ELb0ELb0ELb1ELb1ELb1ELb1ELb1ELb1ELb0ELb1ELb1ELb0EEENS1_21CollectiveEpilogueFwdINS6_IJSA_NS7_ILi256EEESB_EEES9_SE_SG_Li256ELb1ELb1ELb1ELb0EEENS1_36VarlenDynamicPersistentTileSchedulerILi128ELi96ELi256ELi128ELb1ELb1ELb1ELb0ELb1ELb1EEEEEEEEEvNT_6ParamsE:
	.zero		3840


//--------------------- .nv.constant0._ZN7cutlass13device_kernelIN5flash11enable_sm90INS1_16FlashAttnFwdSm90INS1_25CollectiveMainloopFwdSm90ILi2EN4cute5tupleIJNS5_1CILi1EEES8_S8_EEENS6_IJNS7_ILi128EEENS7_ILi96EEENS7_ILi64EEEEEELi256ENS_10bfloat16_tEfNS_4arch4Sm90ELb0ELb1ELb1ELb0ELb1ELb0ELb0ELb1ELb0ELb1ELb1ELb0EEENS1_21CollectiveEpilogueFwdINS6_IJSA_NS7_ILi256EEESB_EEES9_SE_SG_Li256ELb0ELb1ELb1ELb0EEENS1_19SingleTileSchedulerILb0ELb1ELb1ELi128EEEEEEEEEvNT_6ParamsE --------------------------
	.section	.nv.constant0._ZN7cutlass13device_kernelIN5flash11enable_sm90INS1_16FlashAttnFwdSm90INS1_25CollectiveMainloopFwdSm90ILi2EN4cute5tupleIJNS5_1CILi1EEES8_S8_EEENS6_IJNS7_ILi128EEENS7_ILi96EEENS7_ILi64EEEEEELi256ENS_10bfloat16_tEfNS_4arch4Sm90ELb0ELb1ELb1ELb0ELb1ELb0ELb0ELb1ELb0ELb1ELb1ELb0EEENS1_21CollectiveEpilogueFwdINS6_IJSA_NS7_ILi256EEESB_EEES9_SE_SG_Li256ELb0ELb1ELb1ELb0EEENS1_19SingleTileSchedulerILb0ELb1ELb1ELi128EEEEEEEEEvNT_6ParamsE,"a",@progbits
	.sectionflags	@""
	.align	4
.nv.constant0._ZN7cutlass13device_kernelIN5flash11enable_sm90INS1_16FlashAttnFwdSm90INS1_25CollectiveMainloopFwdSm90ILi2EN4cute5tupleIJNS5_1CILi1EEES8_S8_EEENS6_IJNS7_ILi128EEENS7_ILi96EEENS7_ILi64EEEEEELi256ENS_10bfloat16_tEfNS_4arch4Sm90ELb0ELb1ELb1ELb0ELb1ELb0ELb0ELb1ELb0ELb1ELb1ELb0EEENS1_21CollectiveEpilogueFwdINS6_IJSA_NS7_ILi256EEESB_EEES9_SE_SG_Li256ELb0ELb1ELb1ELb0EEENS1_19SingleTileSchedulerILb0ELb1ELb1ELi128EEEEEEEEEvNT_6ParamsE:
	.zero		3456


//--------------------- .nv.constant0._ZN7cutlass13device_kernelIN5flash11enable_sm90INS1_16FlashAttnFwdSm90INS1_25CollectiveMainloopFwdSm90ILi2EN4cute5tupleIJNS5_1CILi1EEES8_S8_EEENS6_IJNS7_ILi128EEENS7_ILi96EEENS7_ILi64EEEEEELi256ENS_10bfloat16_tEfNS_4arch4Sm90ELb0ELb1ELb1ELb0ELb1ELb0ELb1ELb1ELb0ELb1ELb1ELb0EEENS1_21CollectiveEpilogueFwdINS6_IJSA_NS7_ILi256EEESB_EEES9_SE_SG_Li256ELb0ELb1ELb1ELb0EEENS1_19SingleTileSchedulerILb0ELb1ELb1ELi128EEEEEEEEEvNT_6ParamsE --------------------------
	.section	.nv.constant0._ZN7cutlass13device_kernelIN5flash11enable_sm90INS1_16FlashAttnFwdSm90INS1_25CollectiveMainloopFwdSm90ILi2EN4cute5tupleIJNS5_1CILi1EEES8_S8_EEENS6_IJNS7_ILi128EEENS7_ILi96EEENS7_ILi64EEEEEELi256ENS_10bfloat16_tEfNS_4arch4Sm90ELb0ELb1ELb1ELb0ELb1ELb0ELb1ELb1ELb0ELb1ELb1ELb0EEENS1_21CollectiveEpilogueFwdINS6_IJSA_NS7_ILi256EEESB_EEES9_SE_SG_Li256ELb0ELb1ELb1ELb0EEENS1_19SingleTileSchedulerILb0ELb1ELb1ELi128EEEEEEEEEvNT_6ParamsE,"a",@progbits
	.sectionflags	@""
	.align	4
.nv.constant0._ZN7cutlass13device_kernelIN5flash11enable_sm90INS1_16FlashAttnFwdSm90INS1_25CollectiveMainloopFwdSm90ILi2EN4cute5tupleIJNS5_1CILi1EEES8_S8_EEENS6_IJNS7_ILi128EEENS7_ILi96EEENS7_ILi64EEEEEELi256ENS_10bfloat16_tEfNS_4arch4Sm90ELb0ELb1ELb1ELb0ELb1ELb0ELb1ELb1ELb0ELb1ELb1ELb0EEENS1_21CollectiveEpilogueFwdINS6_IJSA_NS7_ILi256EEESB_EEES9_SE_SG_Li256ELb0ELb1ELb1ELb0EEENS1_19SingleTileSchedulerILb0ELb1ELb1ELi128EEEEEEEEEvNT_6ParamsE:
	.zero		3712


//--------------------- .nv.constant0._ZN7cutlass13device_kernelIN5flash11enable_sm90INS1_16FlashAttnFwdSm90INS1_25CollectiveMainloopFwdSm90ILi2EN4cute5tupleIJNS5_1CILi1EEES8_S8_EEENS6_IJNS7_ILi128EEENS7_ILi96EEENS7_ILi64EEEEEELi256ENS_10bfloat16_tEfNS_4arch4Sm90ELb0ELb1ELb1ELb1ELb1ELb0ELb0ELb1ELb0ELb1ELb1ELb0EEENS1_21CollectiveEpilogueFwdINS6_IJSA_NS7_ILi256EEESB_EEES9_SE_SG_Li256ELb1ELb1ELb1ELb0EEENS1_36VarlenDynamicPersistentTileSchedulerILi128ELi96ELi256ELi128ELb1ELb1ELb1ELb1ELb0ELb1EEEEEEEEEvNT_6ParamsE --------------------------
	.section	.nv.constant0._ZN7cutlass13device_kernelIN5flash11enable_sm90INS1_16FlashAttnFwdSm90INS1_25CollectiveMainloopFwdSm90ILi2EN4cute5tupleIJNS5_1CILi1EEES8_S8_EEENS6_IJNS7_ILi128EEENS7_ILi96EEENS7_ILi64EEEEEELi256ENS_10bfloat16_tEfNS_4arch4Sm90ELb0ELb1ELb1ELb1ELb1ELb0ELb0ELb1ELb0ELb1ELb1ELb0EEENS1_21CollectiveEpilogueFwdINS6_IJSA_NS7_ILi256EEESB_EEES9_SE_SG_Li256ELb1ELb1ELb1ELb0EEENS1_36VarlenDynamicPersistentTileSchedulerILi128ELi96ELi256ELi128ELb1ELb1ELb1ELb1ELb0ELb1EEEEEEEEEvNT_6ParamsE,"a",@progbits
	.sectionflags	@""
	.align	4
.nv.constant0._ZN7cutlass13device_kernelIN5flash11enable_sm90INS1_16FlashAttnFwdSm90INS1_25CollectiveMainloopFwdSm90ILi2EN4cute5tupleIJNS5_1CILi1EEES8_S8_EEENS6_IJNS7_ILi128EEENS7_ILi96EEENS7_ILi64EEEEEELi256ENS_10bfloat16_tEfNS_4arch4Sm90ELb0ELb1ELb1ELb1ELb1ELb0ELb0ELb1ELb0ELb1ELb1ELb0EEENS1_21CollectiveEpilogueFwdINS6_IJSA_NS7_ILi256EEESB_EEES9_SE_SG_Li256ELb1ELb1ELb1ELb0EEENS1_36VarlenDynamicPersistentTileSchedulerILi128ELi96ELi256ELi128ELb1ELb1ELb1ELb1ELb0ELb1EEEEEEEEEvNT_6ParamsE:
	.zero		3584


//--------------------- .nv.constant0._ZN7cutlass13device_kernelIN5flash11enable_sm90INS1_16FlashAttnFwdSm90INS1_25CollectiveMainloopFwdSm90ILi2EN4cute5tupleIJNS5_1CILi1EEES8_S8_EEENS6_IJNS7_ILi128EEENS7_ILi96EEENS7_ILi64EEEEEELi256ENS_10bfloat16_tEfNS_4arch4Sm90ELb0ELb1ELb1ELb1ELb1ELb1ELb0ELb1ELb0ELb1ELb1ELb0EEENS1_21CollectiveEpilogueFwdINS6_IJSA_NS7_ILi256EEESB_EEES9_SE_SG_Li256ELb1ELb1ELb1ELb0EEENS1_36VarlenDynamicPersistentTileSchedulerILi128ELi96ELi256ELi128ELb1ELb1ELb1ELb1ELb0ELb1EEEEEEEEEvNT_6ParamsE --------------------------
	.section	.nv.constant0._ZN7cutlass13device_kernelIN5flash11enable_sm90INS1_16FlashAttnFwdSm90INS1_25CollectiveMainloopFwdSm90ILi2EN4cute5tupleIJNS5_1CILi1EEES8_S8_EEENS6_IJNS7_ILi128EEENS7_ILi96EEENS7_ILi64EEEEEELi256ENS_10bfloat16_tEfNS_4arch4Sm90ELb0ELb1ELb1ELb1ELb1ELb1ELb0ELb1ELb0ELb1ELb1ELb0EEENS1_21CollectiveEpilogueFwdINS6_IJSA_NS7_ILi256EEESB_EEES9_SE_SG_Li256ELb1ELb1ELb1ELb0EEENS1_36VarlenDynamicPersistentTileSchedulerILi128ELi96ELi256ELi128ELb1ELb1ELb1ELb1ELb0ELb1EEEEEEEEEvNT_6ParamsE,"a",@progbits
	.sectionflags	@""
	.align	4
.nv.constant0._ZN7cutlass13device_kernelIN5flash11enable_sm90INS1_16FlashAttnFwdSm90INS1_25CollectiveMainloopFwdSm90ILi2EN4cute5tupleIJNS5_1CILi1EEES8_S8_EEENS6_IJNS7_ILi128EEENS7_ILi96EEENS7_ILi64EEEEEELi256ENS_10bfloat16_tEfNS_4arch4Sm90ELb0ELb1ELb1ELb1ELb1ELb1ELb0ELb1ELb0ELb1ELb1ELb0EEENS1_21CollectiveEpilogueFwdINS6_IJSA_NS7_ILi256EEESB_EEES9_SE_SG_Li256ELb1ELb1ELb1ELb0EEENS1_36VarlenDynamicPersistentTileSchedulerILi128ELi96ELi256ELi128ELb1ELb1ELb1ELb1ELb0ELb1EEEEEEEEEvNT_6ParamsE:
	.zero		3584


//--------------------- .nv.constant0._ZN7cutlass13device_kernelIN5flash11enable_sm90INS1_16FlashAttnFwdSm90INS1_25CollectiveMainloopFwdSm90ILi2EN4cute5tupleIJNS5_1CILi1EEES8_S8_EEENS6_IJNS7_ILi128EEENS7_ILi96EEENS7_ILi64EEEEEELi256ENS_10bfloat16_tEfNS_4arch4Sm90ELb0ELb1ELb1ELb1ELb1ELb0ELb1ELb1ELb0ELb1ELb1ELb0EEENS1_21CollectiveEpilogueFwdINS6_IJSA_NS7_ILi256EEESB_EEES9_SE_SG_Li256ELb1ELb1ELb1ELb0EEENS1_36VarlenDynamicPersistentTileSchedulerILi128ELi96ELi256ELi128ELb1ELb1ELb1ELb1ELb0ELb1EEEEEEEEEvNT_6ParamsE --------------------------
	.section	.nv.constant0._ZN7cutlass13device_kernelIN5flash11enable_sm90INS1_16FlashAttnFwdSm90INS1_25CollectiveMainloopFwdSm90ILi2EN4cute5tupleIJNS5_1CILi1EEES8_S8_EEENS6_IJNS7_ILi128EEENS7_ILi96EEENS7_ILi64EEEEEELi256ENS_10bfloat16_tEfNS_4arch4Sm90ELb0ELb1ELb1ELb1ELb1ELb0ELb1ELb1ELb0ELb1ELb1ELb0EEENS1_21CollectiveEpilogueFwdINS6_IJSA_NS7_ILi256EEESB_EEES9_SE_SG_Li256ELb1ELb1ELb1ELb0EEENS1_36VarlenDynamicPersistentTileSchedulerILi128ELi96ELi256ELi128ELb1ELb1ELb1ELb1ELb0ELb1EEEEEEEEEvNT_6ParamsE,"a",@progbits
	.sectionflags	@""
	.align	4
.nv.constant0._ZN7cutlass13device_kernelIN5flash11enable_sm90INS1_16FlashAttnFwdSm90INS1_25CollectiveMainloopFwdSm90ILi2EN4cute5tupleIJNS5_1CILi1EEES8_S8_EEENS6_IJNS7_ILi128EEENS7_ILi96EEENS7_ILi64EEEEEELi256ENS_10bfloat16_tEfNS_4arch4Sm90ELb0ELb1ELb1ELb1ELb1ELb0ELb1ELb1ELb0ELb1ELb1ELb0EEENS1_21CollectiveEpilogueFwdINS6_IJSA_NS7_ILi256EEESB_EEES9_SE_SG_Li256ELb1ELb1ELb1ELb0EEENS1_36VarlenDynamicPersistentTileSchedulerILi128ELi96ELi256ELi128ELb1ELb1ELb1ELb1ELb0ELb1EEEEEEEEEvNT_6ParamsE:
	.zero		3840


//--------------------- .nv.constant0._ZN7cutlass13device_kernelIN5flash11enable_sm90INS1_16FlashAttnFwdSm90INS1_25CollectiveMainloopFwdSm90ILi2EN4cute5tupleIJNS5_1CILi1EEES8_S8_EEENS6_IJNS7_ILi128EEENS7_ILi96EEENS7_ILi64EEEEEELi256ENS_10bfloat16_tEfNS_4arch4Sm90ELb0ELb1ELb1ELb1ELb1ELb1ELb1ELb1ELb0ELb1ELb1ELb0EEENS1_21CollectiveEpilogueFwdINS6_IJSA_NS7_ILi256EEESB_EEES9_SE_SG_Li256ELb1ELb1ELb1ELb0EEENS1_36VarlenDynamicPersistentTileSchedulerILi128ELi96ELi256ELi128ELb1ELb1ELb1ELb1ELb0ELb1EEEEEEEEEvNT_6ParamsE --------------------------
	.section	.nv.constant0._ZN7cutlass13device_kernelIN5flash11enable_sm90INS1_16FlashAttnFwdSm90INS1_25CollectiveMainloopFwdSm90ILi2EN4cute5tupleIJNS5_1CILi1EEES8_S8_EEENS6_IJNS7_ILi128EEENS7_ILi96EEENS7_ILi64EEEEEELi256ENS_10bfloat16_tEfNS_4arch4Sm90ELb0ELb1ELb1ELb1ELb1ELb1ELb1ELb1ELb0ELb1ELb1ELb0EEENS1_21CollectiveEpilogueFwdINS6_IJSA_NS7_ILi256EEESB_EEES9_SE_SG_Li256ELb1ELb1ELb1ELb0EEENS1_36VarlenDynamicPersistentTileSchedulerILi128ELi96ELi256ELi128ELb1ELb1ELb1ELb1ELb0ELb1EEEEEEEEEvNT_6ParamsE,"a",@progbits
	.sectionflags	@""
	.align	4
.nv.constant0._ZN7cutlass13device_kernelIN5flash11enable_sm90INS1_16FlashAttnFwdSm90INS1_25CollectiveMainloopFwdSm90ILi2EN4cute5tupleIJNS5_1CILi1EEES8_S8_EEENS6_IJNS7_ILi128EEENS7_ILi96EEENS7_ILi64EEEEEELi256ENS_10bfloat16_tEfNS_4arch4Sm90ELb0ELb1ELb1ELb1ELb1ELb1ELb1ELb1ELb0ELb1ELb1ELb0EEENS1_21CollectiveEpilogueFwdINS6_IJSA_NS7_ILi256EEESB_EEES9_SE_SG_Li256ELb1ELb1ELb1ELb0EEENS1_36VarlenDynamicPersistentTileSchedulerILi128ELi96ELi256ELi128ELb1ELb1ELb1ELb1ELb0ELb1EEEEEEEEEvNT_6ParamsE:
	.zero		3840


//--------------------- .nv.constant0._ZN7cutlass13device_kernelIN5flash11enable_sm90INS1_16FlashAttnFwdSm90INS1_25CollectiveMainloopFwdSm90ILi2EN4cute5tupleIJNS5_1CILi1EEES8_S8_EEENS6_IJNS7_ILi128EEENS7_ILi96EEENS7_ILi64EEEEEELi256ENS_10bfloat16_tEfNS_4arch4Sm90ELb1ELb0ELb1ELb0ELb1ELb0ELb0ELb1ELb0ELb1ELb1ELb0EEENS1_21CollectiveEpilogueFwdINS6_IJSA_NS7_ILi256EEESB_EEES9_SE_SG_Li256ELb0ELb1ELb1ELb0EEENS1_19SingleTileSchedulerILb0ELb1ELb1ELi128EEEEEEEEEvNT_6ParamsE --------------------------
	.section	.nv.constant0._ZN7cutlass13device_kernelIN5flash11enable_sm90INS1_16FlashAttnFwdSm90INS1_25CollectiveMainloopFwdSm90ILi2EN4cute5tupleIJNS5_1CILi1EEES8_S8_EEENS6_IJNS7_ILi128EEENS7_ILi96EEENS7_ILi64EEEEEELi256ENS_10bfloat16_tEfNS_4arch4Sm90ELb1ELb0ELb1ELb0ELb1ELb0ELb0ELb1ELb0ELb1ELb1ELb0EEENS1_21CollectiveEpilogueFwdINS6_IJSA_NS7_ILi256EEESB_EEES9_SE_SG_Li256ELb0ELb1ELb1ELb0EEENS1_19SingleTileSchedulerILb0ELb1ELb1ELi128EEEEEEEEEvNT_6ParamsE,"a",@progbits
	.sectionflags	@""
	.align	4
.nv.constant0._ZN7cutlass13device_kernelIN5flash11enable_sm90INS1_16FlashAttnFwdSm90INS1_25CollectiveMainloopFwdSm90ILi2EN4cute5tupleIJNS5_1CILi1EEES8_S8_EEENS6_IJNS7_ILi128EEENS7_ILi96EEENS7_ILi64EEEEEELi256ENS_10bfloat16_tEfNS_4arch4Sm90ELb1ELb0ELb1ELb0ELb1ELb0ELb0ELb1ELb0ELb1ELb1ELb0EEENS1_21CollectiveEpilogueFwdINS6_IJSA_NS7_ILi256EEESB_EEES9_SE_SG_Li256ELb0ELb1ELb1ELb0EEENS1_19SingleTileSchedulerILb0ELb1ELb1ELi128EEEEEEEEEvNT_6ParamsE:
	.zero		3456


//--------------------- .nv.constant0._ZN7cutlass13device_kernelIN5flash11enable_sm90INS1_16FlashAttnFwdSm90INS1_25CollectiveMainloopFwdSm90ILi2EN4cute5tupleIJNS5_1CILi1EEES8_S8_EEENS6_IJNS7_ILi128EEENS7_ILi96EEENS7_ILi64EEEEEELi256ENS_10bfloat16_tEfNS_4arch4Sm90ELb1ELb0ELb1ELb0ELb1ELb0ELb1ELb1ELb0ELb1ELb1ELb0EEENS1_21CollectiveEpilogueFwdINS6_IJSA_NS7_ILi256EEESB_EEES9_SE_SG_Li256ELb0ELb1ELb1ELb0EEENS1_19SingleTileSchedulerILb0ELb1ELb1ELi128EEEEEEEEEvNT_6ParamsE --------------------------
	.section	.nv.constant0._ZN7cutlass13device_kernelIN5flash11enable_sm90INS1_16FlashAttnFwdSm90INS1_25CollectiveMainloopFwdSm90ILi2EN4cute5tupleIJNS5_1CILi1EEES8_S8_EEENS6_IJNS7_ILi128EEENS7_ILi96EEENS7_ILi64EEEEEELi256ENS_10bfloat16_tEfNS_4arch4Sm90ELb1ELb0ELb1ELb0ELb1ELb0ELb1ELb1ELb0ELb1ELb1ELb0EEENS1_21CollectiveEpilogueFwdINS6_IJSA_NS7_ILi256EEESB_EEES9_SE_SG_Li256ELb0ELb1ELb1ELb0EEENS1_19SingleTileSchedulerILb0ELb1ELb1ELi128EEEEEEEEEvNT_6ParamsE,"a",@progbits
	.sectionflags	@""
	.align	4
.nv.constant0._ZN7cutlass13device_kernelIN5flash11enable_sm90INS1_16FlashAttnFwdSm90INS1_25CollectiveMainloopFwdSm90ILi2EN4cute5tupleIJNS5_1CILi1EEES8_S8_EEENS6_IJNS7_ILi128EEENS7_ILi96EEENS7_ILi64EEEEEELi256ENS_10bfloat16_tEfNS_4arch4Sm90ELb1ELb0ELb1ELb0ELb1ELb0ELb1ELb1ELb0ELb1ELb1ELb0EEENS1_21CollectiveEpilogueFwdINS6_IJSA_NS7_ILi256EEESB_EEES9_SE_SG_Li256ELb0ELb1ELb1ELb0EEENS1_19SingleTileSchedulerILb0ELb1ELb1ELi128EEEEEEEEEvNT_6ParamsE:
	.zero		3712


//--------------------- .nv.constant0._ZN7cutlass13device_kernelIN5flash11enable_sm90INS1_16FlashAttnFwdSm90INS1_25CollectiveMainloopFwdSm90ILi2EN4cute5tupleIJNS5_1CILi1EEES8_S8_EEENS6_IJNS7_ILi128EEENS7_ILi96EEENS7_ILi64EEEEEELi256ENS_10bfloat16_tEfNS_4arch4Sm90ELb1ELb0ELb1ELb1ELb1ELb0ELb0ELb1ELb0ELb1ELb1ELb0EEENS1_21CollectiveEpilogueFwdINS6_IJSA_NS7_ILi256EEESB_EEES9_SE_SG_Li256ELb1ELb1ELb1ELb0EEENS1_36VarlenDynamicPersistentTileSchedulerILi128ELi96ELi256ELi128ELb1ELb1ELb1ELb1ELb1ELb1EEEEEEEEEvNT_6ParamsE --------------------------
	.section	.nv.constant0._ZN7cutlass13device_kernelIN5flash11enable_sm90INS1_16FlashAttnFwdSm90INS1_25CollectiveMainloopFwdSm90ILi2EN4cute5tupleIJNS5_1CILi1EEES8_S8_EEENS6_IJNS7_ILi128EEENS7_ILi96EEENS7_ILi64EEEEEELi256ENS_10bfloat16_tEfNS_4arch4Sm90ELb1ELb0ELb1ELb1ELb1ELb0ELb0ELb1ELb0ELb1ELb1ELb0EEENS1_21CollectiveEpilogueFwdINS6_IJSA_NS7_ILi256EEESB_EEES9_SE_SG_Li256ELb1ELb1ELb1ELb0EEENS1_36VarlenDynamicPersistentTileSchedulerILi128ELi96ELi256ELi128ELb1ELb1ELb1ELb1ELb1ELb1EEEEEEEEEvNT_6ParamsE,"a",@progbits
	.sectionflags	@""
	.align	4
.nv.constant0._ZN7cutlass13device_kernelIN5flash11enable_sm90INS1_16FlashAttnFwdSm90INS1_25CollectiveMainloopFwdSm90ILi2EN4cute5tupleIJNS5_1CILi1EEES8_S8_EEENS6_IJNS7_ILi128EEENS7_ILi96EEENS7_ILi64EEEEEELi256ENS_10bfloat16_tEfNS_4arch4Sm90ELb1ELb0ELb1ELb1ELb1ELb0ELb0ELb1ELb0ELb1ELb1ELb0EEENS1_21CollectiveEpilogueFwdINS6_IJSA_NS7_ILi256EEESB_EEES9_SE_SG_Li256ELb1ELb1ELb1ELb0EEENS1_36VarlenDynamicPersistentTileSchedulerILi128ELi96ELi256ELi128ELb1ELb1ELb1ELb1ELb1ELb1EEEEEEEEEvNT_6ParamsE:
	.zero		3584


//--------------------- .nv.constant0._ZN7cutlass13device_kernelIN5flash11enable_sm90INS1_16FlashAttnFwdSm90INS1_25CollectiveMainloopFwdSm90ILi2EN4cute5tupleIJNS5_1CILi1EEES8_S8_EEENS6_IJNS7_ILi128EEENS7_ILi96EEENS7_ILi64EEEEEELi256ENS_10bfloat16_tEfNS_4arch4Sm90ELb1ELb0ELb1ELb1ELb1ELb1ELb0ELb1ELb0ELb1ELb1ELb0EEENS1_21CollectiveEpilogueFwdINS6_IJSA_NS7_ILi256EEESB_EEES9_SE_SG_Li256ELb1ELb1ELb1ELb0EEENS1_36VarlenDynamicPersistentTileSchedulerILi128ELi96ELi256ELi128ELb1ELb1ELb1ELb1ELb1ELb1EEEEEEEEEvNT_6ParamsE --------------------------
	.section	.nv.constant0._ZN7cutlass13device_kernelIN5flash11enable_sm90INS1_16FlashAttnFwdSm90INS1_25CollectiveMainloopFwdSm90ILi2EN4cute5tupleIJNS5_1CILi1EEES8_S8_EEENS6_IJNS7_ILi128EEENS7_ILi96EEENS7_ILi64EEEEEELi256ENS_10bfloat16_tEfNS_4arch4Sm90ELb1ELb0ELb1ELb1ELb1ELb1ELb0ELb1ELb0ELb1ELb1ELb0EEENS1_21CollectiveEpilogueFwdINS6_IJSA_NS7_ILi256EEESB_EEES9_SE_SG_Li256ELb1ELb1ELb1ELb0EEENS1_36VarlenDynamicPersistentTileSchedulerILi128ELi96ELi256ELi128ELb1ELb1ELb1ELb1ELb1ELb1EEEEEEEEEvNT_6ParamsE,"a",@progbits
	.sectionflags	@""
	.align	4
.nv.constant0._ZN7cutlass13device_kernelIN5flash11enable_sm90INS1_16FlashAttnFwdSm90INS1_25CollectiveMainloopFwdSm90ILi2EN4cute5tupleIJNS5_1CILi1EEES8_S8_EEENS6_IJNS7_ILi128EEENS7_ILi96EEENS7_ILi64EEEEEELi256ENS_10bfloat16_tEfNS_4arch4Sm90ELb1ELb0ELb1ELb1ELb1ELb1ELb0ELb1ELb0ELb1ELb1ELb0EEENS1_21CollectiveEpilogueFwdINS6_IJSA_NS7_ILi256EEESB_EEES9_SE_SG_Li256ELb1ELb1ELb1ELb0EEENS1_36VarlenDynamicPersistentTileSchedulerILi128ELi96ELi256ELi128ELb1ELb1ELb1ELb1ELb1ELb1EEEEEEEEEvNT_6ParamsE:
	.zero		3584


//--------------------- .nv.constant0._ZN7cutlass13device_kernelIN5flash11enable_sm90INS1_16FlashAttnFwdSm90INS1_25CollectiveMainloopFwdSm90ILi2EN4cute5tupleIJNS5_1CILi1EEES8_S8_EEENS6_IJNS7_ILi128EEENS7_ILi96EEENS7_ILi64EEEEEELi256ENS_10bfloat16_tEfNS_4arch4Sm90ELb1ELb0ELb1ELb1ELb1ELb0ELb1ELb1ELb0ELb1ELb1ELb0EEENS1_21CollectiveEpilogueFwdINS6_IJSA_NS7_ILi256EEESB_EEES9_SE_SG_Li256ELb1ELb1ELb1ELb0EEENS1_36VarlenDynamicPersistentTileSchedulerILi128ELi96ELi256ELi128ELb1ELb1ELb1ELb1ELb1ELb1EEEEEEEEEvNT_6ParamsE --------------------------
	.section	.nv.constant0._ZN7cutlass13device_kernelIN5flash11enable_sm90INS1_16FlashAttnFwdSm90INS1_25CollectiveMainloopFwdSm90ILi2EN4cute5tupleIJNS5_1CILi1EEES8_S8_EEENS6_IJNS7_ILi128EEENS7_ILi96EEENS7_ILi64EEEEEELi256ENS_10bfloat16_tEfNS_4arch4Sm90ELb1ELb0ELb1ELb1ELb1ELb0ELb1ELb1ELb0ELb1ELb1ELb0EEENS1_21CollectiveEpilogueFwdINS6_IJSA_NS7_ILi256EEESB_EEES9_SE_SG_Li256ELb1ELb1ELb1ELb0EEENS1_36VarlenDynamicPersistentTileSchedulerILi128ELi96ELi256ELi128ELb1ELb1ELb1ELb1ELb1ELb1EEEEEEEEEvNT_6ParamsE,"a",@progbits
	.sectionflags	@""
	.align	4
.nv.constant0._ZN7cutlass13device_kernelIN5flash11enable_sm90INS1_16FlashAttnFwdSm90INS1_25CollectiveMainloopFwdSm90ILi2EN4cute5tupleIJNS5_1CILi1EEES8_S8_EEENS6_IJNS7_ILi128EEENS7_ILi96EEENS7_ILi64EEEEEELi256ENS_10bfloat16_tEfNS_4arch4Sm90ELb1ELb0ELb1ELb1ELb1ELb0ELb1ELb1ELb0ELb1ELb1ELb0EEENS1_21CollectiveEpilogueFwdINS6_IJSA_NS7_ILi256EEESB_EEES9_SE_SG_Li256ELb1ELb1ELb1ELb0EEENS1_36VarlenDynamicPersistentTileSchedulerILi128ELi96ELi256ELi128ELb1ELb1ELb1ELb1ELb1ELb1EEEEEEEEEvNT_6ParamsE:
	.zero		3840


//--------------------- .nv.constant0._ZN7cutlass13device_kernelIN5flash11enable_sm90INS1_16FlashAttnFwdSm90INS1_25CollectiveMainloopFwdSm90ILi2EN4cute5tupleIJNS5_1CILi1EEES8_S8_EEENS6_IJNS7_ILi128EEENS7_ILi96EEENS7_ILi64EEEEEELi256ENS_10bfloat16_tEfNS_4arch4Sm90ELb1ELb0ELb1ELb1ELb1ELb1ELb1ELb1ELb0ELb1ELb1ELb0EEENS1_21CollectiveEpilogueFwdINS6_IJSA_NS7_ILi256EEESB_EEES9_SE_SG_Li256ELb1ELb1ELb1ELb0EEENS1_36VarlenDynamicPersistentTileSchedulerILi128ELi96ELi256ELi128ELb1ELb1ELb1ELb1ELb1ELb1EEEEEEEEEvNT_6ParamsE --------------------------
	.section	.nv.constant0._ZN7cutlass13device_kernelIN5flash11enable_sm90INS1_16FlashAttnFwdSm90INS1_25CollectiveMainloopFwdSm90ILi2EN4cute5tupleIJNS5_1CILi1EEES8_S8_EEENS6_IJNS7_ILi128EEENS7_ILi96EEENS7_ILi64EEEEEELi256ENS_10bfloat16_tEfNS_4arch4Sm90ELb1ELb0ELb1ELb1ELb1ELb1ELb1ELb1ELb0ELb1ELb1ELb0EEENS1_21CollectiveEpilogueFwdINS6_IJSA_NS7_ILi256EEESB_EEES9_SE_SG_Li256ELb1ELb1ELb1ELb0EEENS1_36VarlenDynamicPersistentTileSchedulerILi128ELi96ELi256ELi128ELb1ELb1ELb1ELb1ELb1ELb1EEEEEEEEEvNT_6ParamsE,"a",@progbits
	.sectionflags	@""
	.align	4
.nv.constant0._ZN7cutlass13device_kernelIN5flash11enable_sm90INS1_16FlashAttnFwdSm90INS1_25CollectiveMainloopFwdSm90ILi2EN4cute5tupleIJNS5_1CILi1EEES8_S8_EEENS6_IJNS7_ILi128EEENS7_ILi96EEENS7_ILi64EEEEEELi256ENS_10bfloat16_tEfNS_4arch4Sm90ELb1ELb0ELb1ELb1ELb1ELb1ELb1ELb1ELb0ELb1ELb1ELb0EEENS1_21CollectiveEpilogueFwdINS6_IJSA_NS7_ILi256EEESB_EEES9_SE_SG_Li256ELb1ELb1ELb1ELb0EEENS1_36VarlenDynamicPersistentTileSchedulerILi128ELi96ELi256ELi128ELb1ELb1ELb1ELb1ELb1ELb1EEEEEEEEEvNT_6ParamsE:
	.zero		3840


//--------------------- SYMBOLS --------------------------

	.type		.nv.reservedSmem.offset0,@object
	.size		.nv.reservedSmem.offset0,0x4
